//
// Generated by NVIDIA NVVM Compiler
//
// Compiler Build ID: CL-36424714
// Cuda compilation tools, release 13.0, V13.0.88
// Based on NVVM 20.0.0
//

.version 9.0
.target sm_100
.address_size 64

	// .globl	_Z16collectHistogramiPjPii
// _ZZ25collectHistogramSharedMemiPjPiiE15sharedHistogram has been demoted
// _ZZN3cub18CUB_300001_SM_10006detail4scan16DeviceScanKernelINS2_10policy_hubIiiijN4cuda3std3__44plusIvEEE10Policy1000EPiSC_NS0_13ScanTileStateIiLb1EEES9_NS0_8NullTypeEjiLb0ESF_EEvT0_T1_T2_iT3_T4_T5_E12temp_storage has been demoted
// _ZZN3cub18CUB_300001_SM_10006detail4scan16DeviceScanKernelINS2_10policy_hubIiiimN4cuda3std3__44plusIvEEE10Policy1000EPiSC_NS0_13ScanTileStateIiLb1EEES9_NS0_8NullTypeEmiLb0ESF_EEvT0_T1_T2_iT3_T4_T5_E12temp_storage has been demoted
// _ZZN3cub18CUB_300001_SM_10006detail6select23DeviceSelectSweepKernelINS2_10policy_hubIjNS0_8NullTypeEiLb0ELNS0_10SelectImplE0EE10Policy1000EPjPS5_S9_PlNS0_13ScanTileStateIiLb1EEE17belongsToPivotBinS5_iNS2_19streaming_context_tIlLb1EEELS6_0EEEvT0_T1_T2_T3_T4_T5_T6_T7_iT8_NS1_7vsmem_tEE19static_temp_storage has been demoted
// _ZZN3cub18CUB_300001_SM_10006detail6select23DeviceSelectSweepKernelINS2_10policy_hubIijiLb0ELNS0_10SelectImplE0EE10Policy1000EPiPjS8_PlNS0_13ScanTileStateIiLb1EEE19valueBelowThresholdNS0_8NullTypeEiNS2_19streaming_context_tIlLb1EEELS5_0EEEvT0_T1_T2_T3_T4_T5_T6_T7_iT8_NS1_7vsmem_tEE19static_temp_storage has been demoted
// _ZZN3cub18CUB_300001_SM_10006detail6select23DeviceSelectSweepKernelINS2_10policy_hubIjNS0_8NullTypeEiLb0ELNS0_10SelectImplE0EE10Policy1000EPjPS5_S9_PlNS0_13ScanTileStateIiLb1EEE19valueBelowThresholdS5_iNS2_19streaming_context_tIlLb1EEELS6_0EEEvT0_T1_T2_T3_T4_T5_T6_T7_iT8_NS1_7vsmem_tEE19static_temp_storage has been demoted
.global .align 1 .b8 _ZN34_INTERNAL_6038b3b6_4_k_cu_ef8575d24cuda3std3__45__cpo5beginE[1];
.global .align 1 .b8 _ZN34_INTERNAL_6038b3b6_4_k_cu_ef8575d24cuda3std3__45__cpo3endE[1];
.global .align 1 .b8 _ZN34_INTERNAL_6038b3b6_4_k_cu_ef8575d24cuda3std3__45__cpo6cbeginE[1];
.global .align 1 .b8 _ZN34_INTERNAL_6038b3b6_4_k_cu_ef8575d24cuda3std3__45__cpo4cendE[1];
.global .align 1 .b8 _ZN34_INTERNAL_6038b3b6_4_k_cu_ef8575d24cuda3std3__45__cpo6rbeginE[1];
.global .align 1 .b8 _ZN34_INTERNAL_6038b3b6_4_k_cu_ef8575d24cuda3std3__45__cpo4rendE[1];
.global .align 1 .b8 _ZN34_INTERNAL_6038b3b6_4_k_cu_ef8575d24cuda3std3__45__cpo7crbeginE[1];
.global .align 1 .b8 _ZN34_INTERNAL_6038b3b6_4_k_cu_ef8575d24cuda3std3__45__cpo5crendE[1];
.global .align 1 .b8 _ZN34_INTERNAL_6038b3b6_4_k_cu_ef8575d24cuda3std3__436_GLOBAL__N__6038b3b6_4_k_cu_ef8575d26ignoreE[1];
.global .align 1 .b8 _ZN34_INTERNAL_6038b3b6_4_k_cu_ef8575d24cuda3std3__419piecewise_constructE[1];
.global .align 1 .b8 _ZN34_INTERNAL_6038b3b6_4_k_cu_ef8575d24cuda3std3__48in_placeE[1];
.global .align 1 .b8 _ZN34_INTERNAL_6038b3b6_4_k_cu_ef8575d24cuda3std3__420unreachable_sentinelE[1];
.global .align 1 .b8 _ZN34_INTERNAL_6038b3b6_4_k_cu_ef8575d24cuda3std3__47nulloptE[1];
.global .align 1 .b8 _ZN34_INTERNAL_6038b3b6_4_k_cu_ef8575d24cuda3std3__48unexpectE[1];
.global .align 1 .b8 _ZN34_INTERNAL_6038b3b6_4_k_cu_ef8575d24cuda3std6ranges3__45__cpo4swapE[1];
.global .align 1 .b8 _ZN34_INTERNAL_6038b3b6_4_k_cu_ef8575d24cuda3std6ranges3__45__cpo9iter_moveE[1];
.global .align 1 .b8 _ZN34_INTERNAL_6038b3b6_4_k_cu_ef8575d24cuda3std6ranges3__45__cpo5beginE[1];
.global .align 1 .b8 _ZN34_INTERNAL_6038b3b6_4_k_cu_ef8575d24cuda3std6ranges3__45__cpo3endE[1];
.global .align 1 .b8 _ZN34_INTERNAL_6038b3b6_4_k_cu_ef8575d24cuda3std6ranges3__45__cpo6cbeginE[1];
.global .align 1 .b8 _ZN34_INTERNAL_6038b3b6_4_k_cu_ef8575d24cuda3std6ranges3__45__cpo4cendE[1];
.global .align 1 .b8 _ZN34_INTERNAL_6038b3b6_4_k_cu_ef8575d24cuda3std6ranges3__45__cpo7advanceE[1];
.global .align 1 .b8 _ZN34_INTERNAL_6038b3b6_4_k_cu_ef8575d24cuda3std6ranges3__45__cpo9iter_swapE[1];
.global .align 1 .b8 _ZN34_INTERNAL_6038b3b6_4_k_cu_ef8575d24cuda3std6ranges3__45__cpo4nextE[1];
.global .align 1 .b8 _ZN34_INTERNAL_6038b3b6_4_k_cu_ef8575d24cuda3std6ranges3__45__cpo4prevE[1];
.global .align 1 .b8 _ZN34_INTERNAL_6038b3b6_4_k_cu_ef8575d24cuda3std6ranges3__45__cpo4dataE[1];
.global .align 1 .b8 _ZN34_INTERNAL_6038b3b6_4_k_cu_ef8575d24cuda3std6ranges3__45__cpo5cdataE[1];
.global .align 1 .b8 _ZN34_INTERNAL_6038b3b6_4_k_cu_ef8575d24cuda3std6ranges3__45__cpo4sizeE[1];
.global .align 1 .b8 _ZN34_INTERNAL_6038b3b6_4_k_cu_ef8575d24cuda3std6ranges3__45__cpo5ssizeE[1];
.global .align 1 .b8 _ZN34_INTERNAL_6038b3b6_4_k_cu_ef8575d24cuda3std6ranges3__45__cpo8distanceE[1];
.global .align 1 .b8 _ZN34_INTERNAL_6038b3b6_4_k_cu_ef8575d26thrust24THRUST_300001_SM_1000_NS8cuda_cub3parE[1];
.global .align 1 .b8 _ZN34_INTERNAL_6038b3b6_4_k_cu_ef8575d26thrust24THRUST_300001_SM_1000_NS8cuda_cub10par_nosyncE[1];
.global .align 1 .b8 _ZN34_INTERNAL_6038b3b6_4_k_cu_ef8575d26thrust24THRUST_300001_SM_1000_NS6system6detail10sequential3seqE[1];
.global .align 1 .b8 _ZN34_INTERNAL_6038b3b6_4_k_cu_ef8575d26thrust24THRUST_300001_SM_1000_NS6system3cpp3parE[1];
.global .align 1 .b8 _ZN34_INTERNAL_6038b3b6_4_k_cu_ef8575d26thrust24THRUST_300001_SM_1000_NS12placeholders2_1E[1];
.global .align 1 .b8 _ZN34_INTERNAL_6038b3b6_4_k_cu_ef8575d26thrust24THRUST_300001_SM_1000_NS12placeholders2_2E[1];
.global .align 1 .b8 _ZN34_INTERNAL_6038b3b6_4_k_cu_ef8575d26thrust24THRUST_300001_SM_1000_NS12placeholders2_3E[1];
.global .align 1 .b8 _ZN34_INTERNAL_6038b3b6_4_k_cu_ef8575d26thrust24THRUST_300001_SM_1000_NS12placeholders2_4E[1];
.global .align 1 .b8 _ZN34_INTERNAL_6038b3b6_4_k_cu_ef8575d26thrust24THRUST_300001_SM_1000_NS12placeholders2_5E[1];
.global .align 1 .b8 _ZN34_INTERNAL_6038b3b6_4_k_cu_ef8575d26thrust24THRUST_300001_SM_1000_NS12placeholders2_6E[1];
.global .align 1 .b8 _ZN34_INTERNAL_6038b3b6_4_k_cu_ef8575d26thrust24THRUST_300001_SM_1000_NS12placeholders2_7E[1];
.global .align 1 .b8 _ZN34_INTERNAL_6038b3b6_4_k_cu_ef8575d26thrust24THRUST_300001_SM_1000_NS12placeholders2_8E[1];
.global .align 1 .b8 _ZN34_INTERNAL_6038b3b6_4_k_cu_ef8575d26thrust24THRUST_300001_SM_1000_NS12placeholders2_9E[1];
.global .align 1 .b8 _ZN34_INTERNAL_6038b3b6_4_k_cu_ef8575d26thrust24THRUST_300001_SM_1000_NS12placeholders3_10E[1];
.global .align 1 .b8 _ZN34_INTERNAL_6038b3b6_4_k_cu_ef8575d26thrust24THRUST_300001_SM_1000_NS3seqE[1];
.global .align 1 .b8 _ZN34_INTERNAL_6038b3b6_4_k_cu_ef8575d26thrust24THRUST_300001_SM_1000_NS6deviceE[1];

.visible .entry _Z16collectHistogramiPjPii(
	.param .u32 _Z16collectHistogramiPjPii_param_0,
	.param .u64 .ptr .align 1 _Z16collectHistogramiPjPii_param_1,
	.param .u64 .ptr .align 1 _Z16collectHistogramiPjPii_param_2,
	.param .u32 _Z16collectHistogramiPjPii_param_3
)
{
	.reg .pred 	%p<7>;
	.reg .b32 	%r<54>;
	.reg .b64 	%rd<28>;

	ld.param.u32 	%r13, [_Z16collectHistogramiPjPii_param_0];
	ld.param.u64 	%rd3, [_Z16collectHistogramiPjPii_param_1];
	ld.param.u64 	%rd4, [_Z16collectHistogramiPjPii_param_2];
	ld.param.u32 	%r14, [_Z16collectHistogramiPjPii_param_3];
	cvta.to.global.u64 	%rd1, %rd4;
	cvta.to.global.u64 	%rd2, %rd3;
	mov.u32 	%r15, %ctaid.x;
	mov.u32 	%r16, %ntid.x;
	mov.u32 	%r17, %tid.x;
	mad.lo.s32 	%r52, %r15, %r16, %r17;
	mov.u32 	%r18, %nctaid.x;
	mul.lo.s32 	%r2, %r16, %r18;
	setp.ge.s32 	%p1, %r52, %r13;
	@%p1 bra 	$L__BB0_7;
	shl.b32 	%r19, %r14, 3;
	sub.s32 	%r3, 32, %r19;
	add.s32 	%r20, %r52, %r2;
	max.s32 	%r21, %r13, %r20;
	setp.lt.s32 	%p2, %r20, %r13;
	selp.u32 	%r22, 1, 0, %p2;
	add.s32 	%r23, %r20, %r22;
	sub.s32 	%r24, %r21, %r23;
	div.u32 	%r25, %r24, %r2;
	add.s32 	%r4, %r25, %r22;
	and.b32  	%r26, %r4, 3;
	setp.eq.s32 	%p3, %r26, 3;
	@%p3 bra 	$L__BB0_4;
	add.s32 	%r27, %r4, 1;
	and.b32  	%r28, %r27, 3;
	neg.s32 	%r50, %r28;
$L__BB0_3:
	.pragma "nounroll";
	mul.wide.s32 	%rd5, %r52, 4;
	add.s64 	%rd6, %rd2, %rd5;
	ld.global.u32 	%r29, [%rd6];
	shr.u32 	%r30, %r29, %r3;
	shl.b32 	%r31, %r30, 2;
	cvt.u64.u32 	%rd7, %r31;
	and.b64  	%rd8, %rd7, 1020;
	add.s64 	%rd9, %rd1, %rd8;
	atom.global.add.u32 	%r32, [%rd9], 1;
	add.s32 	%r52, %r52, %r2;
	add.s32 	%r50, %r50, 1;
	setp.ne.s32 	%p4, %r50, 0;
	@%p4 bra 	$L__BB0_3;
$L__BB0_4:
	setp.lt.u32 	%p5, %r4, 3;
	@%p5 bra 	$L__BB0_7;
	mul.wide.s32 	%rd15, %r2, 4;
	shl.b32 	%r49, %r2, 2;
$L__BB0_6:
	mul.wide.s32 	%rd10, %r52, 4;
	add.s64 	%rd11, %rd2, %rd10;
	ld.global.u32 	%r33, [%rd11];
	shr.u32 	%r34, %r33, %r3;
	shl.b32 	%r35, %r34, 2;
	cvt.u64.u32 	%rd12, %r35;
	and.b64  	%rd13, %rd12, 1020;
	add.s64 	%rd14, %rd1, %rd13;
	atom.global.add.u32 	%r36, [%rd14], 1;
	add.s64 	%rd16, %rd11, %rd15;
	ld.global.u32 	%r37, [%rd16];
	shr.u32 	%r38, %r37, %r3;
	shl.b32 	%r39, %r38, 2;
	cvt.u64.u32 	%rd17, %r39;
	and.b64  	%rd18, %rd17, 1020;
	add.s64 	%rd19, %rd1, %rd18;
	atom.global.add.u32 	%r40, [%rd19], 1;
	add.s64 	%rd20, %rd16, %rd15;
	ld.global.u32 	%r41, [%rd20];
	shr.u32 	%r42, %r41, %r3;
	shl.b32 	%r43, %r42, 2;
	cvt.u64.u32 	%rd21, %r43;
	and.b64  	%rd22, %rd21, 1020;
	add.s64 	%rd23, %rd1, %rd22;
	atom.global.add.u32 	%r44, [%rd23], 1;
	add.s64 	%rd24, %rd20, %rd15;
	ld.global.u32 	%r45, [%rd24];
	shr.u32 	%r46, %r45, %r3;
	shl.b32 	%r47, %r46, 2;
	cvt.u64.u32 	%rd25, %r47;
	and.b64  	%rd26, %rd25, 1020;
	add.s64 	%rd27, %rd1, %rd26;
	atom.global.add.u32 	%r48, [%rd27], 1;
	add.s32 	%r52, %r49, %r52;
	setp.lt.s32 	%p6, %r52, %r13;
	@%p6 bra 	$L__BB0_6;
$L__BB0_7:
	ret;

}
	// .globl	_Z25collectHistogramSharedMemiPjPii
.visible .entry _Z25collectHistogramSharedMemiPjPii(
	.param .u32 _Z25collectHistogramSharedMemiPjPii_param_0,
	.param .u64 .ptr .align 1 _Z25collectHistogramSharedMemiPjPii_param_1,
	.param .u64 .ptr .align 1 _Z25collectHistogramSharedMemiPjPii_param_2,
	.param .u32 _Z25collectHistogramSharedMemiPjPii_param_3
)
{
	.reg .pred 	%p<9>;
	.reg .b32 	%r<72>;
	.reg .b64 	%rd<15>;
	// demoted variable
	.shared .align 4 .b8 _ZZ25collectHistogramSharedMemiPjPiiE15sharedHistogram[1024];
	ld.param.u32 	%r15, [_Z25collectHistogramSharedMemiPjPii_param_0];
	ld.param.u64 	%rd3, [_Z25collectHistogramSharedMemiPjPii_param_1];
	ld.param.u64 	%rd2, [_Z25collectHistogramSharedMemiPjPii_param_2];
	ld.param.u32 	%r16, [_Z25collectHistogramSharedMemiPjPii_param_3];
	cvta.to.global.u64 	%rd1, %rd3;
	mov.u32 	%r17, %ctaid.x;
	mov.u32 	%r18, %ntid.x;
	mov.u32 	%r1, %tid.x;
	mad.lo.s32 	%r70, %r17, %r18, %r1;
	mov.u32 	%r19, %nctaid.x;
	mul.lo.s32 	%r3, %r18, %r19;
	setp.gt.u32 	%p1, %r1, 255;
	shl.b32 	%r20, %r1, 2;
	mov.u32 	%r21, _ZZ25collectHistogramSharedMemiPjPiiE15sharedHistogram;
	add.s32 	%r4, %r21, %r20;
	@%p1 bra 	$L__BB1_2;
	mov.b32 	%r22, 0;
	st.shared.u32 	[%r4], %r22;
$L__BB1_2:
	bar.sync 	0;
	setp.ge.s32 	%p2, %r70, %r15;
	@%p2 bra 	$L__BB1_9;
	shl.b32 	%r23, %r16, 3;
	sub.s32 	%r5, 32, %r23;
	add.s32 	%r24, %r70, %r3;
	max.s32 	%r25, %r15, %r24;
	setp.lt.s32 	%p3, %r24, %r15;
	selp.u32 	%r26, 1, 0, %p3;
	add.s32 	%r27, %r24, %r26;
	sub.s32 	%r28, %r25, %r27;
	div.u32 	%r29, %r28, %r3;
	add.s32 	%r6, %r29, %r26;
	and.b32  	%r30, %r6, 3;
	setp.eq.s32 	%p4, %r30, 3;
	@%p4 bra 	$L__BB1_6;
	add.s32 	%r31, %r6, 1;
	and.b32  	%r32, %r31, 3;
	neg.s32 	%r68, %r32;
$L__BB1_5:
	.pragma "nounroll";
	mul.wide.s32 	%rd4, %r70, 4;
	add.s64 	%rd5, %rd1, %rd4;
	ld.global.u32 	%r33, [%rd5];
	shr.u32 	%r34, %r33, %r5;
	shl.b32 	%r35, %r34, 2;
	and.b32  	%r36, %r35, 1020;
	add.s32 	%r38, %r21, %r36;
	atom.shared.add.u32 	%r39, [%r38], 1;
	add.s32 	%r70, %r70, %r3;
	add.s32 	%r68, %r68, 1;
	setp.ne.s32 	%p5, %r68, 0;
	@%p5 bra 	$L__BB1_5;
$L__BB1_6:
	setp.lt.u32 	%p6, %r6, 3;
	@%p6 bra 	$L__BB1_9;
	mul.wide.s32 	%rd8, %r3, 4;
	shl.b32 	%r65, %r3, 2;
$L__BB1_8:
	mul.wide.s32 	%rd6, %r70, 4;
	add.s64 	%rd7, %rd1, %rd6;
	ld.global.u32 	%r40, [%rd7];
	shr.u32 	%r41, %r40, %r5;
	shl.b32 	%r42, %r41, 2;
	and.b32  	%r43, %r42, 1020;
	add.s32 	%r45, %r21, %r43;
	atom.shared.add.u32 	%r46, [%r45], 1;
	add.s64 	%rd9, %rd7, %rd8;
	ld.global.u32 	%r47, [%rd9];
	shr.u32 	%r48, %r47, %r5;
	shl.b32 	%r49, %r48, 2;
	and.b32  	%r50, %r49, 1020;
	add.s32 	%r51, %r21, %r50;
	atom.shared.add.u32 	%r52, [%r51], 1;
	add.s64 	%rd10, %rd9, %rd8;
	ld.global.u32 	%r53, [%rd10];
	shr.u32 	%r54, %r53, %r5;
	shl.b32 	%r55, %r54, 2;
	and.b32  	%r56, %r55, 1020;
	add.s32 	%r57, %r21, %r56;
	atom.shared.add.u32 	%r58, [%r57], 1;
	add.s64 	%rd11, %rd10, %rd8;
	ld.global.u32 	%r59, [%rd11];
	shr.u32 	%r60, %r59, %r5;
	shl.b32 	%r61, %r60, 2;
	and.b32  	%r62, %r61, 1020;
	add.s32 	%r63, %r21, %r62;
	atom.shared.add.u32 	%r64, [%r63], 1;
	add.s32 	%r70, %r65, %r70;
	setp.lt.s32 	%p7, %r70, %r15;
	@%p7 bra 	$L__BB1_8;
$L__BB1_9:
	setp.gt.u32 	%p8, %r1, 255;
	bar.sync 	0;
	@%p8 bra 	$L__BB1_11;
	cvta.to.global.u64 	%rd12, %rd2;
	mul.wide.u32 	%rd13, %r1, 4;
	add.s64 	%rd14, %rd12, %rd13;
	ld.shared.u32 	%r66, [%r4];
	atom.global.add.u32 	%r67, [%rd14], %r66;
$L__BB1_11:
	ret;

}
	// .globl	_ZN3cub18CUB_300001_SM_10006detail11EmptyKernelIvEEvv
.visible .entry _ZN3cub18CUB_300001_SM_10006detail11EmptyKernelIvEEvv()
{


	ret;

}
	// .globl	_ZN3cub18CUB_300001_SM_10006detail8for_each13static_kernelINS2_12policy_hub_t12policy_500_tElNS2_12op_wrapper_tIlN6thrust24THRUST_300001_SM_1000_NS6system6detail7generic6detail21binary_search_functorIPiNSC_18binary_search_lessENSC_3lbfEEENS8_12zip_iteratorIN4cuda3std3__45tupleIJNS8_6detail15normal_iteratorINS8_7pointerIiNS8_8cuda_cub5par_tENS8_11use_defaultESS_EEEENSO_INSP_IlSR_SS_SS_EEEEEEEEEEEEEvT0_T1_
.visible .entry _ZN3cub18CUB_300001_SM_10006detail8for_each13static_kernelINS2_12policy_hub_t12policy_500_tElNS2_12op_wrapper_tIlN6thrust24THRUST_300001_SM_1000_NS6system6detail7generic6detail21binary_search_functorIPiNSC_18binary_search_lessENSC_3lbfEEENS8_12zip_iteratorIN4cuda3std3__45tupleIJNS8_6detail15normal_iteratorINS8_7pointerIiNS8_8cuda_cub5par_tENS8_11use_defaultESS_EEEENSO_INSP_IlSR_SS_SS_EEEEEEEEEEEEEvT0_T1_(
	.param .u64 _ZN3cub18CUB_300001_SM_10006detail8for_each13static_kernelINS2_12policy_hub_t12policy_500_tElNS2_12op_wrapper_tIlN6thrust24THRUST_300001_SM_1000_NS6system6detail7generic6detail21binary_search_functorIPiNSC_18binary_search_lessENSC_3lbfEEENS8_12zip_iteratorIN4cuda3std3__45tupleIJNS8_6detail15normal_iteratorINS8_7pointerIiNS8_8cuda_cub5par_tENS8_11use_defaultESS_EEEENSO_INSP_IlSR_SS_SS_EEEEEEEEEEEEEvT0_T1__param_0,
	.param .align 8 .b8 _ZN3cub18CUB_300001_SM_10006detail8for_each13static_kernelINS2_12policy_hub_t12policy_500_tElNS2_12op_wrapper_tIlN6thrust24THRUST_300001_SM_1000_NS6system6detail7generic6detail21binary_search_functorIPiNSC_18binary_search_lessENSC_3lbfEEENS8_12zip_iteratorIN4cuda3std3__45tupleIJNS8_6detail15normal_iteratorINS8_7pointerIiNS8_8cuda_cub5par_tENS8_11use_defaultESS_EEEENSO_INSP_IlSR_SS_SS_EEEEEEEEEEEEEvT0_T1__param_1[40]
)
.maxntid 256
{
	.reg .pred 	%p<16>;
	.reg .b16 	%rs<9>;
	.reg .b32 	%r<24>;
	.reg .b64 	%rd<110>;

	ld.param.u64 	%rd37, [_ZN3cub18CUB_300001_SM_10006detail8for_each13static_kernelINS2_12policy_hub_t12policy_500_tElNS2_12op_wrapper_tIlN6thrust24THRUST_300001_SM_1000_NS6system6detail7generic6detail21binary_search_functorIPiNSC_18binary_search_lessENSC_3lbfEEENS8_12zip_iteratorIN4cuda3std3__45tupleIJNS8_6detail15normal_iteratorINS8_7pointerIiNS8_8cuda_cub5par_tENS8_11use_defaultESS_EEEENSO_INSP_IlSR_SS_SS_EEEEEEEEEEEEEvT0_T1__param_1+24];
	ld.param.u64 	%rd36, [_ZN3cub18CUB_300001_SM_10006detail8for_each13static_kernelINS2_12policy_hub_t12policy_500_tElNS2_12op_wrapper_tIlN6thrust24THRUST_300001_SM_1000_NS6system6detail7generic6detail21binary_search_functorIPiNSC_18binary_search_lessENSC_3lbfEEENS8_12zip_iteratorIN4cuda3std3__45tupleIJNS8_6detail15normal_iteratorINS8_7pointerIiNS8_8cuda_cub5par_tENS8_11use_defaultESS_EEEENSO_INSP_IlSR_SS_SS_EEEEEEEEEEEEEvT0_T1__param_1+16];
	ld.param.u64 	%rd35, [_ZN3cub18CUB_300001_SM_10006detail8for_each13static_kernelINS2_12policy_hub_t12policy_500_tElNS2_12op_wrapper_tIlN6thrust24THRUST_300001_SM_1000_NS6system6detail7generic6detail21binary_search_functorIPiNSC_18binary_search_lessENSC_3lbfEEENS8_12zip_iteratorIN4cuda3std3__45tupleIJNS8_6detail15normal_iteratorINS8_7pointerIiNS8_8cuda_cub5par_tENS8_11use_defaultESS_EEEENSO_INSP_IlSR_SS_SS_EEEEEEEEEEEEEvT0_T1__param_1+8];
	ld.param.u64 	%rd34, [_ZN3cub18CUB_300001_SM_10006detail8for_each13static_kernelINS2_12policy_hub_t12policy_500_tElNS2_12op_wrapper_tIlN6thrust24THRUST_300001_SM_1000_NS6system6detail7generic6detail21binary_search_functorIPiNSC_18binary_search_lessENSC_3lbfEEENS8_12zip_iteratorIN4cuda3std3__45tupleIJNS8_6detail15normal_iteratorINS8_7pointerIiNS8_8cuda_cub5par_tENS8_11use_defaultESS_EEEENSO_INSP_IlSR_SS_SS_EEEEEEEEEEEEEvT0_T1__param_1];
	ld.param.u64 	%rd38, [_ZN3cub18CUB_300001_SM_10006detail8for_each13static_kernelINS2_12policy_hub_t12policy_500_tElNS2_12op_wrapper_tIlN6thrust24THRUST_300001_SM_1000_NS6system6detail7generic6detail21binary_search_functorIPiNSC_18binary_search_lessENSC_3lbfEEENS8_12zip_iteratorIN4cuda3std3__45tupleIJNS8_6detail15normal_iteratorINS8_7pointerIiNS8_8cuda_cub5par_tENS8_11use_defaultESS_EEEENSO_INSP_IlSR_SS_SS_EEEEEEEEEEEEEvT0_T1__param_0];
	mov.u32 	%r17, %ctaid.x;
	mul.wide.u32 	%rd1, %r17, 512;
	sub.s64 	%rd2, %rd38, %rd1;
	setp.lt.s64 	%p1, %rd2, 512;
	@%p1 bra 	$L__BB3_8;
	cvta.to.global.u64 	%rd4, %rd35;
	cvta.to.global.u64 	%rd5, %rd36;
	mov.u32 	%r1, %tid.x;
	sub.s64 	%rd73, %rd37, %rd36;
	shr.s64 	%rd105, %rd73, 2;
	setp.lt.s64 	%p11, %rd105, 1;
	@%p11 bra 	$L__BB3_7;
	cvta.to.global.u64 	%rd80, %rd34;
	cvt.u64.u32 	%rd81, %r1;
	add.s64 	%rd82, %rd1, %rd81;
	shl.b64 	%rd83, %rd82, 2;
	add.s64 	%rd7, %rd80, %rd83;
	shl.b64 	%rd84, %rd82, 3;
	add.s64 	%rd8, %rd4, %rd84;
	ld.global.u32 	%r2, [%rd7];
	mov.b64 	%rd102, 0;
	mov.u64 	%rd103, %rd105;
$L__BB3_3:
	sub.s64 	%rd85, %rd103, %rd102;
	shr.u64 	%rd86, %rd85, 63;
	add.s64 	%rd87, %rd85, %rd86;
	shr.s64 	%rd88, %rd87, 1;
	add.s64 	%rd89, %rd88, %rd102;
	shl.b64 	%rd90, %rd89, 2;
	add.s64 	%rd91, %rd5, %rd90;
	ld.global.u32 	%r22, [%rd91];
	setp.lt.s32 	%p12, %r22, %r2;
	add.s64 	%rd92, %rd89, 1;
	selp.b64 	%rd103, %rd103, %rd89, %p12;
	selp.b64 	%rd102, %rd92, %rd102, %p12;
	setp.lt.s64 	%p13, %rd102, %rd103;
	@%p13 bra 	$L__BB3_3;
	st.global.u64 	[%rd8], %rd102;
	ld.global.u32 	%r3, [%rd7+1024];
	mov.b64 	%rd104, 0;
$L__BB3_5:
	sub.s64 	%rd94, %rd105, %rd104;
	shr.u64 	%rd95, %rd94, 63;
	add.s64 	%rd96, %rd94, %rd95;
	shr.s64 	%rd97, %rd96, 1;
	add.s64 	%rd98, %rd97, %rd104;
	shl.b64 	%rd99, %rd98, 2;
	add.s64 	%rd100, %rd5, %rd99;
	ld.global.u32 	%r23, [%rd100];
	setp.lt.s32 	%p14, %r23, %r3;
	add.s64 	%rd101, %rd98, 1;
	selp.b64 	%rd105, %rd105, %rd98, %p14;
	selp.b64 	%rd104, %rd101, %rd104, %p14;
	setp.lt.s64 	%p15, %rd104, %rd105;
	@%p15 bra 	$L__BB3_5;
	st.global.u64 	[%rd8+2048], %rd104;
	bra.uni 	$L__BB3_21;
$L__BB3_7:
	cvt.u64.u32 	%rd74, %r1;
	add.s64 	%rd75, %rd1, %rd74;
	shl.b64 	%rd76, %rd75, 3;
	add.s64 	%rd77, %rd4, %rd76;
	mov.b64 	%rd78, 0;
	st.global.u64 	[%rd77], %rd78;
	st.global.u64 	[%rd77+2048], %rd78;
	bra.uni 	$L__BB3_21;
$L__BB3_8:
	cvta.to.global.u64 	%rd17, %rd34;
	cvta.to.global.u64 	%rd18, %rd35;
	cvta.to.global.u64 	%rd19, %rd36;
	mov.u32 	%r4, %tid.x;
	cvt.s64.s32 	%rd20, %rd2;
	sub.s64 	%rd39, %rd37, %rd36;
	shr.s64 	%rd109, %rd39, 2;
	setp.lt.s64 	%p2, %rd109, 1;
	@%p2 bra 	$L__BB3_17;
	cvt.u64.u32 	%rd22, %r4;
	setp.le.s64 	%p5, %rd20, %rd22;
	@%p5 bra 	$L__BB3_13;
	add.s64 	%rd47, %rd1, %rd22;
	shl.b64 	%rd48, %rd47, 2;
	add.s64 	%rd49, %rd17, %rd48;
	shl.b64 	%rd50, %rd47, 3;
	add.s64 	%rd23, %rd18, %rd50;
	ld.global.u32 	%r5, [%rd49];
	mov.b64 	%rd106, 0;
	mov.u64 	%rd107, %rd109;
$L__BB3_11:
	sub.s64 	%rd51, %rd107, %rd106;
	shr.u64 	%rd52, %rd51, 63;
	add.s64 	%rd53, %rd51, %rd52;
	shr.s64 	%rd54, %rd53, 1;
	add.s64 	%rd55, %rd54, %rd106;
	shl.b64 	%rd56, %rd55, 2;
	add.s64 	%rd57, %rd19, %rd56;
	ld.global.u32 	%r19, [%rd57];
	setp.lt.s32 	%p6, %r19, %r5;
	add.s64 	%rd58, %rd55, 1;
	selp.b64 	%rd107, %rd107, %rd55, %p6;
	selp.b64 	%rd106, %rd58, %rd106, %p6;
	setp.lt.s64 	%p7, %rd106, %rd107;
	@%p7 bra 	$L__BB3_11;
	st.global.u64 	[%rd23], %rd106;
$L__BB3_13:
	add.s32 	%r20, %r4, 256;
	cvt.u64.u32 	%rd59, %r20;
	setp.le.s64 	%p8, %rd20, %rd59;
	@%p8 bra 	$L__BB3_21;
	add.s64 	%rd61, %rd1, %rd22;
	shl.b64 	%rd62, %rd61, 2;
	add.s64 	%rd63, %rd17, %rd62;
	shl.b64 	%rd64, %rd61, 3;
	add.s64 	%rd28, %rd18, %rd64;
	ld.global.u32 	%r6, [%rd63+1024];
	mov.b64 	%rd108, 0;
$L__BB3_15:
	sub.s64 	%rd65, %rd109, %rd108;
	shr.u64 	%rd66, %rd65, 63;
	add.s64 	%rd67, %rd65, %rd66;
	shr.s64 	%rd68, %rd67, 1;
	add.s64 	%rd69, %rd68, %rd108;
	shl.b64 	%rd70, %rd69, 2;
	add.s64 	%rd71, %rd19, %rd70;
	ld.global.u32 	%r21, [%rd71];
	setp.lt.s32 	%p9, %r21, %r6;
	add.s64 	%rd72, %rd69, 1;
	selp.b64 	%rd109, %rd109, %rd69, %p9;
	selp.b64 	%rd108, %rd72, %rd108, %p9;
	setp.lt.s64 	%p10, %rd108, %rd109;
	@%p10 bra 	$L__BB3_15;
	st.global.u64 	[%rd28+2048], %rd108;
	bra.uni 	$L__BB3_21;
$L__BB3_17:
	cvt.u64.u32 	%rd40, %r4;
	setp.le.s64 	%p3, %rd20, %rd40;
	add.s64 	%rd41, %rd1, %rd40;
	shl.b64 	%rd42, %rd41, 3;
	add.s64 	%rd33, %rd18, %rd42;
	@%p3 bra 	$L__BB3_19;
	mov.b64 	%rd43, 0;
	st.global.u64 	[%rd33], %rd43;
$L__BB3_19:
	add.s32 	%r18, %r4, 256;
	cvt.u64.u32 	%rd44, %r18;
	setp.le.s64 	%p4, %rd20, %rd44;
	@%p4 bra 	$L__BB3_21;
	mov.b64 	%rd45, 0;
	st.global.u64 	[%rd33+2048], %rd45;
$L__BB3_21:
	ret;

}
	// .globl	_ZN3cub18CUB_300001_SM_10006detail4scan20DeviceScanInitKernelINS0_13ScanTileStateIiLb1EEEEEvT_i
.visible .entry _ZN3cub18CUB_300001_SM_10006detail4scan20DeviceScanInitKernelINS0_13ScanTileStateIiLb1EEEEEvT_i(
	.param .align 8 .b8 _ZN3cub18CUB_300001_SM_10006detail4scan20DeviceScanInitKernelINS0_13ScanTileStateIiLb1EEEEEvT_i_param_0[8],
	.param .u32 _ZN3cub18CUB_300001_SM_10006detail4scan20DeviceScanInitKernelINS0_13ScanTileStateIiLb1EEEEEvT_i_param_1
)
{
	.reg .pred 	%p<5>;
	.reg .b32 	%r<10>;
	.reg .b64 	%rd<7>;

	ld.param.u64 	%rd2, [_ZN3cub18CUB_300001_SM_10006detail4scan20DeviceScanInitKernelINS0_13ScanTileStateIiLb1EEEEEvT_i_param_0];
	ld.param.u32 	%r4, [_ZN3cub18CUB_300001_SM_10006detail4scan20DeviceScanInitKernelINS0_13ScanTileStateIiLb1EEEEEvT_i_param_1];
	cvta.to.global.u64 	%rd1, %rd2;
	mov.u32 	%r1, %ctaid.x;
	mov.u32 	%r5, %ntid.x;
	mov.u32 	%r2, %tid.x;
	mad.lo.s32 	%r3, %r1, %r5, %r2;
	setp.ge.s32 	%p1, %r3, %r4;
	@%p1 bra 	$L__BB4_2;
	mul.wide.s32 	%rd3, %r3, 8;
	add.s64 	%rd4, %rd1, %rd3;
	mov.b32 	%r6, 0;
	mov.b32 	%r7, 99;
	st.global.v2.u32 	[%rd4+256], {%r7, %r6};
$L__BB4_2:
	setp.ne.s32 	%p2, %r1, 0;
	setp.gt.u32 	%p3, %r2, 31;
	or.pred  	%p4, %p2, %p3;
	@%p4 bra 	$L__BB4_4;
	mul.wide.u32 	%rd5, %r2, 8;
	add.s64 	%rd6, %rd1, %rd5;
	mov.b32 	%r9, 0;
	st.global.v2.u32 	[%rd6], {%r9, %r9};
$L__BB4_4:
	ret;

}
	// .globl	_ZN3cub18CUB_300001_SM_10006detail4scan16DeviceScanKernelINS2_10policy_hubIiiijN4cuda3std3__44plusIvEEE10Policy1000EPiSC_NS0_13ScanTileStateIiLb1EEES9_NS0_8NullTypeEjiLb0ESF_EEvT0_T1_T2_iT3_T4_T5_
.visible .entry _ZN3cub18CUB_300001_SM_10006detail4scan16DeviceScanKernelINS2_10policy_hubIiiijN4cuda3std3__44plusIvEEE10Policy1000EPiSC_NS0_13ScanTileStateIiLb1EEES9_NS0_8NullTypeEjiLb0ESF_EEvT0_T1_T2_iT3_T4_T5_(
	.param .u64 .ptr .align 1 _ZN3cub18CUB_300001_SM_10006detail4scan16DeviceScanKernelINS2_10policy_hubIiiijN4cuda3std3__44plusIvEEE10Policy1000EPiSC_NS0_13ScanTileStateIiLb1EEES9_NS0_8NullTypeEjiLb0ESF_EEvT0_T1_T2_iT3_T4_T5__param_0,
	.param .u64 .ptr .align 1 _ZN3cub18CUB_300001_SM_10006detail4scan16DeviceScanKernelINS2_10policy_hubIiiijN4cuda3std3__44plusIvEEE10Policy1000EPiSC_NS0_13ScanTileStateIiLb1EEES9_NS0_8NullTypeEjiLb0ESF_EEvT0_T1_T2_iT3_T4_T5__param_1,
	.param .align 8 .b8 _ZN3cub18CUB_300001_SM_10006detail4scan16DeviceScanKernelINS2_10policy_hubIiiijN4cuda3std3__44plusIvEEE10Policy1000EPiSC_NS0_13ScanTileStateIiLb1EEES9_NS0_8NullTypeEjiLb0ESF_EEvT0_T1_T2_iT3_T4_T5__param_2[8],
	.param .u32 _ZN3cub18CUB_300001_SM_10006detail4scan16DeviceScanKernelINS2_10policy_hubIiiijN4cuda3std3__44plusIvEEE10Policy1000EPiSC_NS0_13ScanTileStateIiLb1EEES9_NS0_8NullTypeEjiLb0ESF_EEvT0_T1_T2_iT3_T4_T5__param_3,
	.param .align 1 .b8 _ZN3cub18CUB_300001_SM_10006detail4scan16DeviceScanKernelINS2_10policy_hubIiiijN4cuda3std3__44plusIvEEE10Policy1000EPiSC_NS0_13ScanTileStateIiLb1EEES9_NS0_8NullTypeEjiLb0ESF_EEvT0_T1_T2_iT3_T4_T5__param_4[1],
	.param .align 1 .b8 _ZN3cub18CUB_300001_SM_10006detail4scan16DeviceScanKernelINS2_10policy_hubIiiijN4cuda3std3__44plusIvEEE10Policy1000EPiSC_NS0_13ScanTileStateIiLb1EEES9_NS0_8NullTypeEjiLb0ESF_EEvT0_T1_T2_iT3_T4_T5__param_5[1],
	.param .u32 _ZN3cub18CUB_300001_SM_10006detail4scan16DeviceScanKernelINS2_10policy_hubIiiijN4cuda3std3__44plusIvEEE10Policy1000EPiSC_NS0_13ScanTileStateIiLb1EEES9_NS0_8NullTypeEjiLb0ESF_EEvT0_T1_T2_iT3_T4_T5__param_6
)
.maxntid 384
{
	.reg .pred 	%p<160>;
	.reg .b32 	%r<1038>;
	.reg .b64 	%rd<58>;
	// demoted variable
	.shared .align 16 .b8 _ZZN3cub18CUB_300001_SM_10006detail4scan16DeviceScanKernelINS2_10policy_hubIiiijN4cuda3std3__44plusIvEEE10Policy1000EPiSC_NS0_13ScanTileStateIiLb1EEES9_NS0_8NullTypeEjiLb0ESF_EEvT0_T1_T2_iT3_T4_T5_E12temp_storage[33808];
	ld.param.u64 	%rd2, [_ZN3cub18CUB_300001_SM_10006detail4scan16DeviceScanKernelINS2_10policy_hubIiiijN4cuda3std3__44plusIvEEE10Policy1000EPiSC_NS0_13ScanTileStateIiLb1EEES9_NS0_8NullTypeEjiLb0ESF_EEvT0_T1_T2_iT3_T4_T5__param_2];
	ld.param.u64 	%rd13, [_ZN3cub18CUB_300001_SM_10006detail4scan16DeviceScanKernelINS2_10policy_hubIiiijN4cuda3std3__44plusIvEEE10Policy1000EPiSC_NS0_13ScanTileStateIiLb1EEES9_NS0_8NullTypeEjiLb0ESF_EEvT0_T1_T2_iT3_T4_T5__param_0];
	ld.param.u32 	%r235, [_ZN3cub18CUB_300001_SM_10006detail4scan16DeviceScanKernelINS2_10policy_hubIiiijN4cuda3std3__44plusIvEEE10Policy1000EPiSC_NS0_13ScanTileStateIiLb1EEES9_NS0_8NullTypeEjiLb0ESF_EEvT0_T1_T2_iT3_T4_T5__param_3];
	ld.param.u32 	%r236, [_ZN3cub18CUB_300001_SM_10006detail4scan16DeviceScanKernelINS2_10policy_hubIiiijN4cuda3std3__44plusIvEEE10Policy1000EPiSC_NS0_13ScanTileStateIiLb1EEES9_NS0_8NullTypeEjiLb0ESF_EEvT0_T1_T2_iT3_T4_T5__param_6];
	cvta.to.global.u64 	%rd1, %rd13;
	mov.u32 	%r237, %ctaid.x;
	add.s32 	%r986, %r235, %r237;
	mul.lo.s32 	%r2, %r986, 8448;
	sub.s32 	%r3, %r236, %r2;
	setp.lt.u32 	%p1, %r3, 8449;
	@%p1 bra 	$L__BB5_26;
	cvt.u64.u32 	%rd37, %r2;
	mov.u32 	%r4, %tid.x;
	and.b32  	%r630, %r4, 31;
	and.b32  	%r631, %r4, 992;
	mul.lo.s32 	%r632, %r631, 22;
	or.b32  	%r633, %r632, %r630;
	cvt.u64.u32 	%rd38, %r633;
	add.s64 	%rd3, %rd38, %rd37;
	shl.b64 	%rd39, %rd3, 2;
	add.s64 	%rd40, %rd1, %rd39;
	ld.global.u32 	%r634, [%rd40];
	ld.global.u32 	%r635, [%rd40+128];
	ld.global.u32 	%r636, [%rd40+256];
	ld.global.u32 	%r637, [%rd40+384];
	ld.global.u32 	%r638, [%rd40+512];
	ld.global.u32 	%r639, [%rd40+640];
	ld.global.u32 	%r640, [%rd40+768];
	ld.global.u32 	%r641, [%rd40+896];
	ld.global.u32 	%r642, [%rd40+1024];
	ld.global.u32 	%r643, [%rd40+1152];
	ld.global.u32 	%r644, [%rd40+1280];
	ld.global.u32 	%r645, [%rd40+1408];
	ld.global.u32 	%r646, [%rd40+1536];
	ld.global.u32 	%r647, [%rd40+1664];
	ld.global.u32 	%r648, [%rd40+1792];
	ld.global.u32 	%r649, [%rd40+1920];
	ld.global.u32 	%r650, [%rd40+2048];
	ld.global.u32 	%r651, [%rd40+2176];
	ld.global.u32 	%r652, [%rd40+2304];
	ld.global.u32 	%r653, [%rd40+2432];
	ld.global.u32 	%r654, [%rd40+2560];
	ld.global.u32 	%r655, [%rd40+2688];
	// begin inline asm
	mov.u32 %r629, %laneid;
	// end inline asm
	shr.u32 	%r6, %r4, 5;
	mad.lo.s32 	%r656, %r6, 704, %r629;
	shl.b32 	%r657, %r656, 2;
	mov.u32 	%r658, _ZZN3cub18CUB_300001_SM_10006detail4scan16DeviceScanKernelINS2_10policy_hubIiiijN4cuda3std3__44plusIvEEE10Policy1000EPiSC_NS0_13ScanTileStateIiLb1EEES9_NS0_8NullTypeEjiLb0ESF_EEvT0_T1_T2_iT3_T4_T5_E12temp_storage;
	add.s32 	%r7, %r658, %r657;
	st.shared.u32 	[%r7], %r634;
	st.shared.u32 	[%r7+128], %r635;
	st.shared.u32 	[%r7+256], %r636;
	st.shared.u32 	[%r7+384], %r637;
	st.shared.u32 	[%r7+512], %r638;
	st.shared.u32 	[%r7+640], %r639;
	st.shared.u32 	[%r7+768], %r640;
	st.shared.u32 	[%r7+896], %r641;
	st.shared.u32 	[%r7+1024], %r642;
	st.shared.u32 	[%r7+1152], %r643;
	st.shared.u32 	[%r7+1280], %r644;
	st.shared.u32 	[%r7+1408], %r645;
	st.shared.u32 	[%r7+1536], %r646;
	st.shared.u32 	[%r7+1664], %r647;
	st.shared.u32 	[%r7+1792], %r648;
	st.shared.u32 	[%r7+1920], %r649;
	st.shared.u32 	[%r7+2048], %r650;
	st.shared.u32 	[%r7+2176], %r651;
	st.shared.u32 	[%r7+2304], %r652;
	st.shared.u32 	[%r7+2432], %r653;
	st.shared.u32 	[%r7+2560], %r654;
	st.shared.u32 	[%r7+2688], %r655;
	bar.warp.sync 	-1;
	mad.lo.s32 	%r8, %r629, 84, %r7;
	ld.shared.v2.u32 	{%r9, %r10}, [%r8];
	ld.shared.v2.u32 	{%r11, %r12}, [%r8+8];
	ld.shared.v2.u32 	{%r13, %r14}, [%r8+16];
	ld.shared.v2.u32 	{%r15, %r16}, [%r8+24];
	ld.shared.v2.u32 	{%r17, %r18}, [%r8+32];
	ld.shared.v2.u32 	{%r19, %r20}, [%r8+40];
	ld.shared.v2.u32 	{%r21, %r22}, [%r8+48];
	ld.shared.v2.u32 	{%r23, %r24}, [%r8+56];
	ld.shared.v2.u32 	{%r25, %r26}, [%r8+64];
	ld.shared.v2.u32 	{%r27, %r28}, [%r8+72];
	ld.shared.v2.u32 	{%r29, %r30}, [%r8+80];
	bar.sync 	0;
	setp.ne.s32 	%p104, %r986, 0;
	@%p104 bra 	$L__BB5_6;
	add.s32 	%r880, %r10, %r9;
	add.s32 	%r881, %r11, %r880;
	add.s32 	%r882, %r12, %r881;
	add.s32 	%r883, %r13, %r882;
	add.s32 	%r884, %r14, %r883;
	add.s32 	%r885, %r15, %r884;
	add.s32 	%r886, %r16, %r885;
	add.s32 	%r887, %r17, %r886;
	add.s32 	%r888, %r18, %r887;
	add.s32 	%r889, %r19, %r888;
	add.s32 	%r890, %r20, %r889;
	add.s32 	%r891, %r21, %r890;
	add.s32 	%r892, %r22, %r891;
	add.s32 	%r893, %r23, %r892;
	add.s32 	%r894, %r24, %r893;
	add.s32 	%r895, %r25, %r894;
	add.s32 	%r896, %r26, %r895;
	add.s32 	%r897, %r27, %r896;
	add.s32 	%r898, %r28, %r897;
	add.s32 	%r899, %r29, %r898;
	add.s32 	%r854, %r30, %r899;
	mov.b32 	%r852, 1;
	mov.b32 	%r877, 0;
	mov.b32 	%r879, -1;
	// begin inline asm
	{  .reg .s32 r0;  .reg .pred p;  shfl.sync.up.b32 r0|p, %r854, %r852, %r877, %r879;  @p add.s32 r0, r0, %r854;  mov.s32 %r850, r0;}
	// end inline asm
	mov.b32 	%r858, 2;
	// begin inline asm
	{  .reg .s32 r0;  .reg .pred p;  shfl.sync.up.b32 r0|p, %r850, %r858, %r877, %r879;  @p add.s32 r0, r0, %r850;  mov.s32 %r856, r0;}
	// end inline asm
	mov.b32 	%r864, 4;
	// begin inline asm
	{  .reg .s32 r0;  .reg .pred p;  shfl.sync.up.b32 r0|p, %r856, %r864, %r877, %r879;  @p add.s32 r0, r0, %r856;  mov.s32 %r862, r0;}
	// end inline asm
	mov.b32 	%r870, 8;
	// begin inline asm
	{  .reg .s32 r0;  .reg .pred p;  shfl.sync.up.b32 r0|p, %r862, %r870, %r877, %r879;  @p add.s32 r0, r0, %r862;  mov.s32 %r868, r0;}
	// end inline asm
	mov.b32 	%r876, 16;
	// begin inline asm
	{  .reg .s32 r0;  .reg .pred p;  shfl.sync.up.b32 r0|p, %r868, %r876, %r877, %r879;  @p add.s32 r0, r0, %r868;  mov.s32 %r874, r0;}
	// end inline asm
	setp.ne.s32 	%p146, %r629, 31;
	@%p146 bra 	$L__BB5_4;
	shl.b32 	%r900, %r6, 2;
	add.s32 	%r902, %r658, %r900;
	st.shared.u32 	[%r902+16], %r874;
$L__BB5_4:
	sub.s32 	%r903, %r874, %r854;
	bar.sync 	0;
	ld.shared.v4.u32 	{%r904, %r905, %r906, %r907}, [_ZZN3cub18CUB_300001_SM_10006detail4scan16DeviceScanKernelINS2_10policy_hubIiiijN4cuda3std3__44plusIvEEE10Policy1000EPiSC_NS0_13ScanTileStateIiLb1EEES9_NS0_8NullTypeEjiLb0ESF_EEvT0_T1_T2_iT3_T4_T5_E12temp_storage+16];
	add.s32 	%r908, %r905, %r904;
	setp.eq.s32 	%p147, %r6, 2;
	selp.b32 	%r909, %r908, %r904, %p147;
	add.s32 	%r910, %r908, %r906;
	setp.eq.s32 	%p148, %r6, 3;
	selp.b32 	%r911, %r910, %r909, %p148;
	add.s32 	%r912, %r910, %r907;
	setp.eq.s32 	%p149, %r6, 4;
	selp.b32 	%r913, %r912, %r911, %p149;
	ld.shared.v4.u32 	{%r914, %r915, %r916, %r917}, [_ZZN3cub18CUB_300001_SM_10006detail4scan16DeviceScanKernelINS2_10policy_hubIiiijN4cuda3std3__44plusIvEEE10Policy1000EPiSC_NS0_13ScanTileStateIiLb1EEES9_NS0_8NullTypeEjiLb0ESF_EEvT0_T1_T2_iT3_T4_T5_E12temp_storage+32];
	add.s32 	%r918, %r912, %r914;
	setp.eq.s32 	%p150, %r6, 5;
	selp.b32 	%r919, %r918, %r913, %p150;
	add.s32 	%r920, %r918, %r915;
	setp.eq.s32 	%p151, %r6, 6;
	selp.b32 	%r921, %r920, %r919, %p151;
	add.s32 	%r922, %r920, %r916;
	setp.eq.s32 	%p152, %r6, 7;
	selp.b32 	%r923, %r922, %r921, %p152;
	add.s32 	%r924, %r922, %r917;
	setp.eq.s32 	%p153, %r6, 8;
	selp.b32 	%r925, %r924, %r923, %p153;
	ld.shared.v4.u32 	{%r926, %r927, %r928, %r929}, [_ZZN3cub18CUB_300001_SM_10006detail4scan16DeviceScanKernelINS2_10policy_hubIiiijN4cuda3std3__44plusIvEEE10Policy1000EPiSC_NS0_13ScanTileStateIiLb1EEES9_NS0_8NullTypeEjiLb0ESF_EEvT0_T1_T2_iT3_T4_T5_E12temp_storage+48];
	add.s32 	%r930, %r924, %r926;
	setp.eq.s32 	%p154, %r6, 9;
	selp.b32 	%r931, %r930, %r925, %p154;
	add.s32 	%r932, %r930, %r927;
	setp.eq.s32 	%p155, %r6, 10;
	selp.b32 	%r933, %r932, %r931, %p155;
	add.s32 	%r934, %r932, %r928;
	setp.eq.s32 	%p156, %r6, 11;
	selp.b32 	%r935, %r934, %r933, %p156;
	add.s32 	%r33, %r934, %r929;
	setp.lt.u32 	%p157, %r4, 32;
	setp.eq.s32 	%p158, %r629, 0;
	selp.b32 	%r936, 0, %r903, %p158;
	add.s32 	%r937, %r935, %r936;
	selp.b32 	%r1000, %r903, %r937, %p157;
	setp.ne.s32 	%p159, %r4, 0;
	@%p159 bra 	$L__BB5_25;
	add.s64 	%rd52, %rd2, 256;
	mov.b32 	%r938, 101;
	// begin inline asm
	st.relaxed.gpu.v2.u32 [%rd52], {%r938, %r33};
	// end inline asm
	mov.b32 	%r1000, 0;
	bra.uni 	$L__BB5_25;
$L__BB5_6:
	add.s32 	%r689, %r10, %r9;
	add.s32 	%r690, %r11, %r689;
	add.s32 	%r691, %r12, %r690;
	add.s32 	%r692, %r13, %r691;
	add.s32 	%r693, %r14, %r692;
	add.s32 	%r694, %r15, %r693;
	add.s32 	%r695, %r16, %r694;
	add.s32 	%r696, %r17, %r695;
	add.s32 	%r697, %r18, %r696;
	add.s32 	%r698, %r19, %r697;
	add.s32 	%r699, %r20, %r698;
	add.s32 	%r700, %r21, %r699;
	add.s32 	%r701, %r22, %r700;
	add.s32 	%r702, %r23, %r701;
	add.s32 	%r703, %r24, %r702;
	add.s32 	%r704, %r25, %r703;
	add.s32 	%r705, %r26, %r704;
	add.s32 	%r706, %r27, %r705;
	add.s32 	%r707, %r28, %r706;
	add.s32 	%r708, %r29, %r707;
	add.s32 	%r663, %r30, %r708;
	mov.b32 	%r661, 1;
	mov.b32 	%r686, 0;
	mov.b32 	%r688, -1;
	// begin inline asm
	{  .reg .s32 r0;  .reg .pred p;  shfl.sync.up.b32 r0|p, %r663, %r661, %r686, %r688;  @p add.s32 r0, r0, %r663;  mov.s32 %r659, r0;}
	// end inline asm
	mov.b32 	%r667, 2;
	// begin inline asm
	{  .reg .s32 r0;  .reg .pred p;  shfl.sync.up.b32 r0|p, %r659, %r667, %r686, %r688;  @p add.s32 r0, r0, %r659;  mov.s32 %r665, r0;}
	// end inline asm
	mov.b32 	%r673, 4;
	// begin inline asm
	{  .reg .s32 r0;  .reg .pred p;  shfl.sync.up.b32 r0|p, %r665, %r673, %r686, %r688;  @p add.s32 r0, r0, %r665;  mov.s32 %r671, r0;}
	// end inline asm
	mov.b32 	%r679, 8;
	// begin inline asm
	{  .reg .s32 r0;  .reg .pred p;  shfl.sync.up.b32 r0|p, %r671, %r679, %r686, %r688;  @p add.s32 r0, r0, %r671;  mov.s32 %r677, r0;}
	// end inline asm
	mov.b32 	%r685, 16;
	// begin inline asm
	{  .reg .s32 r0;  .reg .pred p;  shfl.sync.up.b32 r0|p, %r677, %r685, %r686, %r688;  @p add.s32 r0, r0, %r677;  mov.s32 %r683, r0;}
	// end inline asm
	setp.ne.s32 	%p105, %r629, 31;
	@%p105 bra 	$L__BB5_8;
	shl.b32 	%r709, %r6, 2;
	add.s32 	%r711, %r658, %r709;
	st.shared.u32 	[%r711+16], %r683;
$L__BB5_8:
	sub.s32 	%r712, %r683, %r663;
	bar.sync 	0;
	ld.shared.v4.u32 	{%r713, %r714, %r715, %r716}, [_ZZN3cub18CUB_300001_SM_10006detail4scan16DeviceScanKernelINS2_10policy_hubIiiijN4cuda3std3__44plusIvEEE10Policy1000EPiSC_NS0_13ScanTileStateIiLb1EEES9_NS0_8NullTypeEjiLb0ESF_EEvT0_T1_T2_iT3_T4_T5_E12temp_storage+16];
	add.s32 	%r717, %r714, %r713;
	setp.eq.s32 	%p106, %r6, 2;
	selp.b32 	%r718, %r717, %r713, %p106;
	add.s32 	%r719, %r717, %r715;
	setp.eq.s32 	%p107, %r6, 3;
	selp.b32 	%r720, %r719, %r718, %p107;
	add.s32 	%r721, %r719, %r716;
	setp.eq.s32 	%p108, %r6, 4;
	selp.b32 	%r722, %r721, %r720, %p108;
	ld.shared.v4.u32 	{%r723, %r724, %r725, %r726}, [_ZZN3cub18CUB_300001_SM_10006detail4scan16DeviceScanKernelINS2_10policy_hubIiiijN4cuda3std3__44plusIvEEE10Policy1000EPiSC_NS0_13ScanTileStateIiLb1EEES9_NS0_8NullTypeEjiLb0ESF_EEvT0_T1_T2_iT3_T4_T5_E12temp_storage+32];
	add.s32 	%r727, %r721, %r723;
	setp.eq.s32 	%p109, %r6, 5;
	selp.b32 	%r728, %r727, %r722, %p109;
	add.s32 	%r729, %r727, %r724;
	setp.eq.s32 	%p110, %r6, 6;
	selp.b32 	%r730, %r729, %r728, %p110;
	add.s32 	%r731, %r729, %r725;
	setp.eq.s32 	%p111, %r6, 7;
	selp.b32 	%r732, %r731, %r730, %p111;
	add.s32 	%r733, %r731, %r726;
	setp.eq.s32 	%p112, %r6, 8;
	selp.b32 	%r734, %r733, %r732, %p112;
	ld.shared.v4.u32 	{%r735, %r736, %r737, %r738}, [_ZZN3cub18CUB_300001_SM_10006detail4scan16DeviceScanKernelINS2_10policy_hubIiiijN4cuda3std3__44plusIvEEE10Policy1000EPiSC_NS0_13ScanTileStateIiLb1EEES9_NS0_8NullTypeEjiLb0ESF_EEvT0_T1_T2_iT3_T4_T5_E12temp_storage+48];
	add.s32 	%r739, %r733, %r735;
	setp.eq.s32 	%p113, %r6, 9;
	selp.b32 	%r740, %r739, %r734, %p113;
	add.s32 	%r741, %r739, %r736;
	setp.eq.s32 	%p114, %r6, 10;
	selp.b32 	%r742, %r741, %r740, %p114;
	add.s32 	%r743, %r741, %r737;
	setp.eq.s32 	%p115, %r6, 11;
	selp.b32 	%r744, %r743, %r742, %p115;
	add.s32 	%r37, %r743, %r738;
	setp.gt.u32 	%p116, %r4, 31;
	setp.lt.u32 	%p117, %r4, 32;
	setp.eq.s32 	%p118, %r629, 0;
	selp.b32 	%r745, 0, %r712, %p118;
	add.s32 	%r999, %r744, %r745;
	selp.b32 	%r39, %r712, %r999, %p117;
	@%p116 bra 	$L__BB5_24;
	setp.ne.s32 	%p119, %r4, 0;
	mul.wide.s32 	%rd41, %r986, 8;
	add.s64 	%rd4, %rd2, %rd41;
	@%p119 bra 	$L__BB5_11;
	st.shared.u32 	[_ZZN3cub18CUB_300001_SM_10006detail4scan16DeviceScanKernelINS2_10policy_hubIiiijN4cuda3std3__44plusIvEEE10Policy1000EPiSC_NS0_13ScanTileStateIiLb1EEES9_NS0_8NullTypeEjiLb0ESF_EEvT0_T1_T2_iT3_T4_T5_E12temp_storage+12], %r37;
	add.s64 	%rd42, %rd4, 256;
	mov.b32 	%r746, 100;
	// begin inline asm
	st.relaxed.gpu.v2.u32 [%rd42], {%r746, %r37};
	// end inline asm
$L__BB5_11:
	not.b32 	%r752, %r4;
	add.s32 	%r994, %r986, %r752;
	mov.b32 	%r748, 830;
	// begin inline asm
	nanosleep.u32 %r748;
	// end inline asm
	mul.wide.s32 	%rd44, %r994, 8;
	add.s64 	%rd45, %rd2, %rd44;
	add.s64 	%rd43, %rd45, 256;
	// begin inline asm
	ld.relaxed.gpu.v2.u32 {%r996, %r988}, [%rd43];
	// end inline asm
	mov.b32 	%r989, 952;
$L__BB5_12:
	setp.eq.s32 	%p120, %r996, 99;
	mov.b32 	%r753, -1;
	vote.sync.any.pred 	%p121, %p120, %r753;
	not.pred 	%p122, %p121;
	@%p122 bra 	$L__BB5_14;
	mul.lo.s32 	%r848, %r986, 16807;
	and.b32  	%r986, %r848, 2147483647;
	add.s32 	%r849, %r989, 1;
	rem.u32 	%r845, %r986, %r849;
	// begin inline asm
	nanosleep.u32 %r845;
	// end inline asm
	shr.u32 	%r989, %r989, 1;
	// begin inline asm
	ld.relaxed.gpu.v2.u32 {%r996, %r988}, [%rd43];
	// end inline asm
	bra.uni 	$L__BB5_12;
$L__BB5_14:
	setp.eq.s32 	%p123, %r996, 101;
	mov.b32 	%r780, -1;
	vote.sync.ballot.b32 	%r782, %p123, %r780;
	// begin inline asm
	mov.u32 %r755, %lanemask_ge;
	// end inline asm
	and.b32  	%r783, %r782, %r755;
	or.b32  	%r784, %r783, -2147483648;
	add.s32 	%r785, %r784, -1;
	not.b32 	%r786, %r784;
	and.b32  	%r787, %r786, %r785;
	popc.b32 	%r759, %r787;
	mov.b32 	%r758, 1;
	// begin inline asm
	shfl.sync.down.b32 %r756, %r988, %r758, %r759, %r780;
	// end inline asm
	setp.lt.s32 	%p125, %r629, %r759;
	selp.b32 	%r788, %r756, 0, %p125;
	add.s32 	%r762, %r788, %r988;
	mov.b32 	%r763, 2;
	// begin inline asm
	shfl.sync.down.b32 %r761, %r762, %r763, %r759, %r780;
	// end inline asm
	add.s32 	%r54, %r629, 2;
	setp.gt.s32 	%p126, %r54, %r759;
	selp.b32 	%r789, 0, %r761, %p126;
	add.s32 	%r767, %r762, %r789;
	mov.b32 	%r768, 4;
	// begin inline asm
	shfl.sync.down.b32 %r766, %r767, %r768, %r759, %r780;
	// end inline asm
	add.s32 	%r55, %r629, 4;
	setp.gt.s32 	%p127, %r55, %r759;
	selp.b32 	%r790, 0, %r766, %p127;
	add.s32 	%r772, %r767, %r790;
	mov.b32 	%r773, 8;
	// begin inline asm
	shfl.sync.down.b32 %r771, %r772, %r773, %r759, %r780;
	// end inline asm
	add.s32 	%r56, %r629, 8;
	setp.gt.s32 	%p128, %r56, %r759;
	selp.b32 	%r791, 0, %r771, %p128;
	add.s32 	%r777, %r772, %r791;
	mov.b32 	%r778, 16;
	// begin inline asm
	shfl.sync.down.b32 %r776, %r777, %r778, %r759, %r780;
	// end inline asm
	add.s32 	%r57, %r629, 16;
	setp.gt.s32 	%p129, %r57, %r759;
	selp.b32 	%r792, 0, %r776, %p129;
	add.s32 	%r993, %r777, %r792;
	add.s64 	%rd6, %rd2, 256;
	mov.b32 	%r990, 952;
$L__BB5_15:
	setp.ne.s32 	%p130, %r996, 101;
	mov.b32 	%r793, -1;
	vote.sync.all.pred 	%p131, %p130, %r793;
	not.pred 	%p132, %p131;
	@%p132 bra 	$L__BB5_20;
	shr.u32 	%r990, %r990, 1;
	mul.wide.s32 	%rd48, %r994, 8;
	add.s64 	%rd49, %rd6, %rd48;
	add.s64 	%rd47, %rd49, -256;
	// begin inline asm
	ld.relaxed.gpu.v2.u32 {%r996, %r997}, [%rd47];
	// end inline asm
	mov.u32 	%r998, %r990;
$L__BB5_17:
	setp.eq.s32 	%p136, %r996, 99;
	mov.b32 	%r801, -1;
	vote.sync.any.pred 	%p137, %p136, %r801;
	not.pred 	%p138, %p137;
	@%p138 bra 	$L__BB5_19;
	mul.lo.s32 	%r843, %r986, 16807;
	and.b32  	%r986, %r843, 2147483647;
	add.s32 	%r844, %r998, 1;
	rem.u32 	%r840, %r986, %r844;
	// begin inline asm
	nanosleep.u32 %r840;
	// end inline asm
	shr.u32 	%r998, %r998, 1;
	// begin inline asm
	ld.relaxed.gpu.v2.u32 {%r996, %r997}, [%rd47];
	// end inline asm
	bra.uni 	$L__BB5_17;
$L__BB5_19:
	setp.eq.s32 	%p139, %r996, 101;
	mov.b32 	%r827, -1;
	vote.sync.ballot.b32 	%r828, %p139, %r827;
	and.b32  	%r829, %r828, %r755;
	or.b32  	%r830, %r829, -2147483648;
	add.s32 	%r831, %r830, -1;
	not.b32 	%r832, %r830;
	and.b32  	%r833, %r832, %r831;
	popc.b32 	%r806, %r833;
	mov.b32 	%r805, 1;
	// begin inline asm
	shfl.sync.down.b32 %r803, %r997, %r805, %r806, %r827;
	// end inline asm
	setp.lt.s32 	%p141, %r629, %r806;
	selp.b32 	%r834, %r803, 0, %p141;
	add.s32 	%r809, %r834, %r997;
	mov.b32 	%r810, 2;
	// begin inline asm
	shfl.sync.down.b32 %r808, %r809, %r810, %r806, %r827;
	// end inline asm
	setp.gt.s32 	%p142, %r54, %r806;
	selp.b32 	%r835, 0, %r808, %p142;
	add.s32 	%r814, %r809, %r835;
	mov.b32 	%r815, 4;
	// begin inline asm
	shfl.sync.down.b32 %r813, %r814, %r815, %r806, %r827;
	// end inline asm
	setp.gt.s32 	%p143, %r55, %r806;
	selp.b32 	%r836, 0, %r813, %p143;
	add.s32 	%r819, %r814, %r836;
	mov.b32 	%r820, 8;
	// begin inline asm
	shfl.sync.down.b32 %r818, %r819, %r820, %r806, %r827;
	// end inline asm
	setp.gt.s32 	%p144, %r56, %r806;
	selp.b32 	%r837, 0, %r818, %p144;
	add.s32 	%r824, %r819, %r837;
	mov.b32 	%r825, 16;
	// begin inline asm
	shfl.sync.down.b32 %r823, %r824, %r825, %r806, %r827;
	// end inline asm
	setp.gt.s32 	%p145, %r57, %r806;
	selp.b32 	%r838, 0, %r823, %p145;
	add.s32 	%r839, %r838, %r993;
	add.s32 	%r993, %r839, %r824;
	add.s32 	%r994, %r994, -32;
	bra.uni 	$L__BB5_15;
$L__BB5_20:
	@%p119 bra 	$L__BB5_22;
	add.s32 	%r796, %r993, %r37;
	add.s64 	%rd46, %rd4, 256;
	mov.b32 	%r795, 101;
	// begin inline asm
	st.relaxed.gpu.v2.u32 [%rd46], {%r795, %r796};
	// end inline asm
	st.shared.u32 	[_ZZN3cub18CUB_300001_SM_10006detail4scan16DeviceScanKernelINS2_10policy_hubIiiijN4cuda3std3__44plusIvEEE10Policy1000EPiSC_NS0_13ScanTileStateIiLb1EEES9_NS0_8NullTypeEjiLb0ESF_EEvT0_T1_T2_iT3_T4_T5_E12temp_storage+4], %r993;
	st.shared.u32 	[_ZZN3cub18CUB_300001_SM_10006detail4scan16DeviceScanKernelINS2_10policy_hubIiiijN4cuda3std3__44plusIvEEE10Policy1000EPiSC_NS0_13ScanTileStateIiLb1EEES9_NS0_8NullTypeEjiLb0ESF_EEvT0_T1_T2_iT3_T4_T5_E12temp_storage+8], %r796;
$L__BB5_22:
	setp.ne.s32 	%p134, %r629, 0;
	mov.u32 	%r999, %r39;
	@%p134 bra 	$L__BB5_24;
	st.shared.u32 	[_ZZN3cub18CUB_300001_SM_10006detail4scan16DeviceScanKernelINS2_10policy_hubIiiijN4cuda3std3__44plusIvEEE10Policy1000EPiSC_NS0_13ScanTileStateIiLb1EEES9_NS0_8NullTypeEjiLb0ESF_EEvT0_T1_T2_iT3_T4_T5_E12temp_storage+76], %r993;
	mov.u32 	%r999, %r993;
$L__BB5_24:
	bar.sync 	0;
	setp.eq.s32 	%p135, %r4, 0;
	ld.shared.u32 	%r797, [_ZZN3cub18CUB_300001_SM_10006detail4scan16DeviceScanKernelINS2_10policy_hubIiiijN4cuda3std3__44plusIvEEE10Policy1000EPiSC_NS0_13ScanTileStateIiLb1EEES9_NS0_8NullTypeEjiLb0ESF_EEvT0_T1_T2_iT3_T4_T5_E12temp_storage+76];
	selp.b32 	%r798, 0, %r797, %p135;
	add.s32 	%r1000, %r798, %r999;
$L__BB5_25:
	ld.param.u64 	%rd57, [_ZN3cub18CUB_300001_SM_10006detail4scan16DeviceScanKernelINS2_10policy_hubIiiijN4cuda3std3__44plusIvEEE10Policy1000EPiSC_NS0_13ScanTileStateIiLb1EEES9_NS0_8NullTypeEjiLb0ESF_EEvT0_T1_T2_iT3_T4_T5__param_1];
	add.s32 	%r941, %r1000, %r9;
	add.s32 	%r942, %r10, %r941;
	add.s32 	%r943, %r11, %r942;
	add.s32 	%r944, %r12, %r943;
	add.s32 	%r945, %r13, %r944;
	add.s32 	%r946, %r14, %r945;
	add.s32 	%r947, %r15, %r946;
	add.s32 	%r948, %r16, %r947;
	add.s32 	%r949, %r17, %r948;
	add.s32 	%r950, %r18, %r949;
	add.s32 	%r951, %r19, %r950;
	add.s32 	%r952, %r20, %r951;
	add.s32 	%r953, %r21, %r952;
	add.s32 	%r954, %r22, %r953;
	add.s32 	%r955, %r23, %r954;
	add.s32 	%r956, %r24, %r955;
	add.s32 	%r957, %r25, %r956;
	add.s32 	%r958, %r26, %r957;
	add.s32 	%r959, %r27, %r958;
	add.s32 	%r960, %r28, %r959;
	add.s32 	%r961, %r29, %r960;
	add.s32 	%r962, %r30, %r961;
	bar.sync 	0;
	st.shared.v2.u32 	[%r8], {%r941, %r942};
	st.shared.v2.u32 	[%r8+8], {%r943, %r944};
	st.shared.v2.u32 	[%r8+16], {%r945, %r946};
	st.shared.v2.u32 	[%r8+24], {%r947, %r948};
	st.shared.v2.u32 	[%r8+32], {%r949, %r950};
	st.shared.v2.u32 	[%r8+40], {%r951, %r952};
	st.shared.v2.u32 	[%r8+48], {%r953, %r954};
	st.shared.v2.u32 	[%r8+56], {%r955, %r956};
	st.shared.v2.u32 	[%r8+64], {%r957, %r958};
	st.shared.v2.u32 	[%r8+72], {%r959, %r960};
	st.shared.v2.u32 	[%r8+80], {%r961, %r962};
	bar.warp.sync 	-1;
	ld.shared.u32 	%r963, [%r7];
	ld.shared.u32 	%r964, [%r7+128];
	ld.shared.u32 	%r965, [%r7+256];
	ld.shared.u32 	%r966, [%r7+384];
	ld.shared.u32 	%r967, [%r7+512];
	ld.shared.u32 	%r968, [%r7+640];
	ld.shared.u32 	%r969, [%r7+768];
	ld.shared.u32 	%r970, [%r7+896];
	ld.shared.u32 	%r971, [%r7+1024];
	ld.shared.u32 	%r972, [%r7+1152];
	ld.shared.u32 	%r973, [%r7+1280];
	ld.shared.u32 	%r974, [%r7+1408];
	ld.shared.u32 	%r975, [%r7+1536];
	ld.shared.u32 	%r976, [%r7+1664];
	ld.shared.u32 	%r977, [%r7+1792];
	ld.shared.u32 	%r978, [%r7+1920];
	ld.shared.u32 	%r979, [%r7+2048];
	ld.shared.u32 	%r980, [%r7+2176];
	ld.shared.u32 	%r981, [%r7+2304];
	ld.shared.u32 	%r982, [%r7+2432];
	ld.shared.u32 	%r983, [%r7+2560];
	ld.shared.u32 	%r984, [%r7+2688];
	cvta.to.global.u64 	%rd53, %rd57;
	add.s64 	%rd55, %rd53, %rd39;
	st.global.u32 	[%rd55], %r963;
	st.global.u32 	[%rd55+128], %r964;
	st.global.u32 	[%rd55+256], %r965;
	st.global.u32 	[%rd55+384], %r966;
	st.global.u32 	[%rd55+512], %r967;
	st.global.u32 	[%rd55+640], %r968;
	st.global.u32 	[%rd55+768], %r969;
	st.global.u32 	[%rd55+896], %r970;
	st.global.u32 	[%rd55+1024], %r971;
	st.global.u32 	[%rd55+1152], %r972;
	st.global.u32 	[%rd55+1280], %r973;
	st.global.u32 	[%rd55+1408], %r974;
	st.global.u32 	[%rd55+1536], %r975;
	st.global.u32 	[%rd55+1664], %r976;
	st.global.u32 	[%rd55+1792], %r977;
	st.global.u32 	[%rd55+1920], %r978;
	st.global.u32 	[%rd55+2048], %r979;
	st.global.u32 	[%rd55+2176], %r980;
	st.global.u32 	[%rd55+2304], %r981;
	st.global.u32 	[%rd55+2432], %r982;
	st.global.u32 	[%rd55+2560], %r983;
	st.global.u32 	[%rd55+2688], %r984;
	bra.uni 	$L__BB5_140;
$L__BB5_26:
	setp.eq.s32 	%p2, %r3, 0;
	@%p2 bra 	$L__BB5_140;
	mul.wide.u32 	%rd14, %r2, 4;
	add.s64 	%rd15, %rd1, %rd14;
	mov.u32 	%r82, %tid.x;
	ld.global.u32 	%r1022, [%rd15];
	and.b32  	%r238, %r82, 31;
	and.b32  	%r239, %r82, 992;
	mul.lo.s32 	%r240, %r239, 22;
	or.b32  	%r84, %r240, %r238;
	setp.ge.u32 	%p3, %r84, %r3;
	shl.b32 	%r241, %r84, 2;
	cvt.u64.u32 	%rd16, %r241;
	add.s64 	%rd8, %rd15, %rd16;
	mov.u32 	%r1001, %r1022;
	@%p3 bra 	$L__BB5_29;
	ld.global.u32 	%r1001, [%rd8];
$L__BB5_29:
	add.s32 	%r242, %r84, 32;
	setp.ge.u32 	%p4, %r242, %r3;
	mov.u32 	%r1002, %r1022;
	@%p4 bra 	$L__BB5_31;
	ld.global.u32 	%r1002, [%rd8+128];
$L__BB5_31:
	add.s32 	%r89, %r84, 64;
	setp.ge.u32 	%p5, %r89, %r3;
	mov.u32 	%r1003, %r1022;
	@%p5 bra 	$L__BB5_33;
	ld.global.u32 	%r1003, [%rd8+256];
$L__BB5_33:
	add.s32 	%r92, %r84, 96;
	setp.ge.u32 	%p6, %r92, %r3;
	mov.u32 	%r1004, %r1022;
	@%p6 bra 	$L__BB5_35;
	ld.global.u32 	%r1004, [%rd8+384];
$L__BB5_35:
	add.s32 	%r95, %r84, 128;
	setp.ge.u32 	%p7, %r95, %r3;
	mov.u32 	%r1005, %r1022;
	@%p7 bra 	$L__BB5_37;
	ld.global.u32 	%r1005, [%rd8+512];
$L__BB5_37:
	add.s32 	%r243, %r84, 160;
	setp.ge.u32 	%p8, %r243, %r3;
	mov.u32 	%r1006, %r1022;
	@%p8 bra 	$L__BB5_39;
	ld.global.u32 	%r1006, [%rd8+640];
$L__BB5_39:
	add.s32 	%r244, %r84, 192;
	setp.ge.u32 	%p9, %r244, %r3;
	mov.u32 	%r1007, %r1022;
	@%p9 bra 	$L__BB5_41;
	ld.global.u32 	%r1007, [%rd8+768];
$L__BB5_41:
	add.s32 	%r102, %r84, 224;
	setp.ge.u32 	%p10, %r102, %r3;
	mov.u32 	%r1008, %r1022;
	@%p10 bra 	$L__BB5_43;
	ld.global.u32 	%r1008, [%rd8+896];
$L__BB5_43:
	add.s32 	%r245, %r84, 256;
	setp.ge.u32 	%p11, %r245, %r3;
	mov.u32 	%r1009, %r1022;
	@%p11 bra 	$L__BB5_45;
	ld.global.u32 	%r1009, [%rd8+1024];
$L__BB5_45:
	add.s32 	%r246, %r84, 288;
	setp.ge.u32 	%p12, %r246, %r3;
	mov.u32 	%r1010, %r1022;
	@%p12 bra 	$L__BB5_47;
	ld.global.u32 	%r1010, [%rd8+1152];
$L__BB5_47:
	add.s32 	%r247, %r84, 320;
	setp.ge.u32 	%p13, %r247, %r3;
	mov.u32 	%r1011, %r1022;
	@%p13 bra 	$L__BB5_49;
	ld.global.u32 	%r1011, [%rd8+1280];
$L__BB5_49:
	add.s32 	%r111, %r84, 352;
	setp.ge.u32 	%p14, %r111, %r3;
	mov.u32 	%r1012, %r1022;
	@%p14 bra 	$L__BB5_51;
	ld.global.u32 	%r1012, [%rd8+1408];
$L__BB5_51:
	add.s32 	%r114, %r84, 384;
	setp.ge.u32 	%p15, %r114, %r3;
	mov.u32 	%r1013, %r1022;
	@%p15 bra 	$L__BB5_53;
	ld.global.u32 	%r1013, [%rd8+1536];
$L__BB5_53:
	add.s32 	%r117, %r84, 416;
	setp.ge.u32 	%p16, %r117, %r3;
	mov.u32 	%r1014, %r1022;
	@%p16 bra 	$L__BB5_55;
	ld.global.u32 	%r1014, [%rd8+1664];
$L__BB5_55:
	add.s32 	%r120, %r84, 448;
	setp.ge.u32 	%p17, %r120, %r3;
	mov.u32 	%r1015, %r1022;
	@%p17 bra 	$L__BB5_57;
	ld.global.u32 	%r1015, [%rd8+1792];
$L__BB5_57:
	add.s32 	%r248, %r84, 480;
	setp.ge.u32 	%p18, %r248, %r3;
	mov.u32 	%r1016, %r1022;
	@%p18 bra 	$L__BB5_59;
	ld.global.u32 	%r1016, [%rd8+1920];
$L__BB5_59:
	add.s32 	%r125, %r84, 512;
	setp.ge.u32 	%p19, %r125, %r3;
	mov.u32 	%r1017, %r1022;
	@%p19 bra 	$L__BB5_61;
	ld.global.u32 	%r1017, [%rd8+2048];
$L__BB5_61:
	add.s32 	%r249, %r84, 544;
	setp.ge.u32 	%p20, %r249, %r3;
	mov.u32 	%r1018, %r1022;
	@%p20 bra 	$L__BB5_63;
	ld.global.u32 	%r1018, [%rd8+2176];
$L__BB5_63:
	add.s32 	%r250, %r84, 576;
	setp.ge.u32 	%p21, %r250, %r3;
	mov.u32 	%r1019, %r1022;
	@%p21 bra 	$L__BB5_65;
	ld.global.u32 	%r1019, [%rd8+2304];
$L__BB5_65:
	add.s32 	%r132, %r84, 608;
	setp.ge.u32 	%p22, %r132, %r3;
	mov.u32 	%r1020, %r1022;
	@%p22 bra 	$L__BB5_67;
	ld.global.u32 	%r1020, [%rd8+2432];
$L__BB5_67:
	add.s32 	%r251, %r84, 640;
	setp.ge.u32 	%p23, %r251, %r3;
	mov.u32 	%r1021, %r1022;
	@%p23 bra 	$L__BB5_69;
	ld.global.u32 	%r1021, [%rd8+2560];
$L__BB5_69:
	add.s32 	%r137, %r84, 672;
	setp.ge.u32 	%p24, %r137, %r3;
	@%p24 bra 	$L__BB5_71;
	ld.global.u32 	%r1022, [%rd8+2688];
$L__BB5_71:
	// begin inline asm
	mov.u32 %r252, %laneid;
	// end inline asm
	shr.u32 	%r141, %r82, 5;
	mad.lo.s32 	%r253, %r141, 704, %r252;
	shl.b32 	%r254, %r253, 2;
	mov.u32 	%r255, _ZZN3cub18CUB_300001_SM_10006detail4scan16DeviceScanKernelINS2_10policy_hubIiiijN4cuda3std3__44plusIvEEE10Policy1000EPiSC_NS0_13ScanTileStateIiLb1EEES9_NS0_8NullTypeEjiLb0ESF_EEvT0_T1_T2_iT3_T4_T5_E12temp_storage;
	add.s32 	%r142, %r255, %r254;
	st.shared.u32 	[%r142], %r1001;
	st.shared.u32 	[%r142+128], %r1002;
	st.shared.u32 	[%r142+256], %r1003;
	st.shared.u32 	[%r142+384], %r1004;
	st.shared.u32 	[%r142+512], %r1005;
	st.shared.u32 	[%r142+640], %r1006;
	st.shared.u32 	[%r142+768], %r1007;
	st.shared.u32 	[%r142+896], %r1008;
	st.shared.u32 	[%r142+1024], %r1009;
	st.shared.u32 	[%r142+1152], %r1010;
	st.shared.u32 	[%r142+1280], %r1011;
	st.shared.u32 	[%r142+1408], %r1012;
	st.shared.u32 	[%r142+1536], %r1013;
	st.shared.u32 	[%r142+1664], %r1014;
	st.shared.u32 	[%r142+1792], %r1015;
	st.shared.u32 	[%r142+1920], %r1016;
	st.shared.u32 	[%r142+2048], %r1017;
	st.shared.u32 	[%r142+2176], %r1018;
	st.shared.u32 	[%r142+2304], %r1019;
	st.shared.u32 	[%r142+2432], %r1020;
	st.shared.u32 	[%r142+2560], %r1021;
	st.shared.u32 	[%r142+2688], %r1022;
	bar.warp.sync 	-1;
	mad.lo.s32 	%r143, %r252, 84, %r142;
	ld.shared.v2.u32 	{%r144, %r145}, [%r143];
	ld.shared.v2.u32 	{%r146, %r147}, [%r143+8];
	ld.shared.v2.u32 	{%r148, %r149}, [%r143+16];
	ld.shared.v2.u32 	{%r150, %r151}, [%r143+24];
	ld.shared.v2.u32 	{%r152, %r153}, [%r143+32];
	ld.shared.v2.u32 	{%r154, %r155}, [%r143+40];
	ld.shared.v2.u32 	{%r156, %r157}, [%r143+48];
	ld.shared.v2.u32 	{%r158, %r159}, [%r143+56];
	ld.shared.v2.u32 	{%r160, %r161}, [%r143+64];
	ld.shared.v2.u32 	{%r162, %r163}, [%r143+72];
	ld.shared.v2.u32 	{%r164, %r165}, [%r143+80];
	bar.sync 	0;
	setp.ne.s32 	%p25, %r986, 0;
	@%p25 bra 	$L__BB5_75;
	add.s32 	%r485, %r145, %r144;
	add.s32 	%r486, %r146, %r485;
	add.s32 	%r487, %r147, %r486;
	add.s32 	%r488, %r148, %r487;
	add.s32 	%r489, %r149, %r488;
	add.s32 	%r490, %r150, %r489;
	add.s32 	%r491, %r151, %r490;
	add.s32 	%r492, %r152, %r491;
	add.s32 	%r493, %r153, %r492;
	add.s32 	%r494, %r154, %r493;
	add.s32 	%r495, %r155, %r494;
	add.s32 	%r496, %r156, %r495;
	add.s32 	%r497, %r157, %r496;
	add.s32 	%r498, %r158, %r497;
	add.s32 	%r499, %r159, %r498;
	add.s32 	%r500, %r160, %r499;
	add.s32 	%r501, %r161, %r500;
	add.s32 	%r502, %r162, %r501;
	add.s32 	%r503, %r163, %r502;
	add.s32 	%r504, %r164, %r503;
	add.s32 	%r459, %r165, %r504;
	mov.b32 	%r457, 1;
	mov.b32 	%r482, 0;
	mov.b32 	%r484, -1;
	// begin inline asm
	{  .reg .s32 r0;  .reg .pred p;  shfl.sync.up.b32 r0|p, %r459, %r457, %r482, %r484;  @p add.s32 r0, r0, %r459;  mov.s32 %r455, r0;}
	// end inline asm
	mov.b32 	%r463, 2;
	// begin inline asm
	{  .reg .s32 r0;  .reg .pred p;  shfl.sync.up.b32 r0|p, %r455, %r463, %r482, %r484;  @p add.s32 r0, r0, %r455;  mov.s32 %r461, r0;}
	// end inline asm
	mov.b32 	%r469, 4;
	// begin inline asm
	{  .reg .s32 r0;  .reg .pred p;  shfl.sync.up.b32 r0|p, %r461, %r469, %r482, %r484;  @p add.s32 r0, r0, %r461;  mov.s32 %r467, r0;}
	// end inline asm
	mov.b32 	%r475, 8;
	// begin inline asm
	{  .reg .s32 r0;  .reg .pred p;  shfl.sync.up.b32 r0|p, %r467, %r475, %r482, %r484;  @p add.s32 r0, r0, %r467;  mov.s32 %r473, r0;}
	// end inline asm
	mov.b32 	%r481, 16;
	// begin inline asm
	{  .reg .s32 r0;  .reg .pred p;  shfl.sync.up.b32 r0|p, %r473, %r481, %r482, %r484;  @p add.s32 r0, r0, %r473;  mov.s32 %r479, r0;}
	// end inline asm
	setp.ne.s32 	%p67, %r252, 31;
	@%p67 bra 	$L__BB5_74;
	shl.b32 	%r505, %r141, 2;
	mov.u32 	%r506, _ZZN3cub18CUB_300001_SM_10006detail4scan16DeviceScanKernelINS2_10policy_hubIiiijN4cuda3std3__44plusIvEEE10Policy1000EPiSC_NS0_13ScanTileStateIiLb1EEES9_NS0_8NullTypeEjiLb0ESF_EEvT0_T1_T2_iT3_T4_T5_E12temp_storage;
	add.s32 	%r507, %r506, %r505;
	st.shared.u32 	[%r507+16], %r479;
$L__BB5_74:
	sub.s32 	%r508, %r479, %r459;
	bar.sync 	0;
	ld.shared.v4.u32 	{%r509, %r510, %r511, %r512}, [_ZZN3cub18CUB_300001_SM_10006detail4scan16DeviceScanKernelINS2_10policy_hubIiiijN4cuda3std3__44plusIvEEE10Policy1000EPiSC_NS0_13ScanTileStateIiLb1EEES9_NS0_8NullTypeEjiLb0ESF_EEvT0_T1_T2_iT3_T4_T5_E12temp_storage+16];
	add.s32 	%r513, %r510, %r509;
	setp.eq.s32 	%p68, %r141, 2;
	selp.b32 	%r514, %r513, %r509, %p68;
	add.s32 	%r515, %r513, %r511;
	setp.eq.s32 	%p69, %r141, 3;
	selp.b32 	%r516, %r515, %r514, %p69;
	add.s32 	%r517, %r515, %r512;
	setp.eq.s32 	%p70, %r141, 4;
	selp.b32 	%r518, %r517, %r516, %p70;
	ld.shared.v4.u32 	{%r519, %r520, %r521, %r522}, [_ZZN3cub18CUB_300001_SM_10006detail4scan16DeviceScanKernelINS2_10policy_hubIiiijN4cuda3std3__44plusIvEEE10Policy1000EPiSC_NS0_13ScanTileStateIiLb1EEES9_NS0_8NullTypeEjiLb0ESF_EEvT0_T1_T2_iT3_T4_T5_E12temp_storage+32];
	add.s32 	%r523, %r517, %r519;
	setp.eq.s32 	%p71, %r141, 5;
	selp.b32 	%r524, %r523, %r518, %p71;
	add.s32 	%r525, %r523, %r520;
	setp.eq.s32 	%p72, %r141, 6;
	selp.b32 	%r526, %r525, %r524, %p72;
	add.s32 	%r527, %r525, %r521;
	setp.eq.s32 	%p73, %r141, 7;
	selp.b32 	%r528, %r527, %r526, %p73;
	add.s32 	%r529, %r527, %r522;
	setp.eq.s32 	%p74, %r141, 8;
	selp.b32 	%r530, %r529, %r528, %p74;
	.pragma "used_bytes_mask 4095";
	ld.shared.v4.u32 	{%r531, %r532, %r533, %r534}, [_ZZN3cub18CUB_300001_SM_10006detail4scan16DeviceScanKernelINS2_10policy_hubIiiijN4cuda3std3__44plusIvEEE10Policy1000EPiSC_NS0_13ScanTileStateIiLb1EEES9_NS0_8NullTypeEjiLb0ESF_EEvT0_T1_T2_iT3_T4_T5_E12temp_storage+48];
	add.s32 	%r535, %r529, %r531;
	setp.eq.s32 	%p75, %r141, 9;
	selp.b32 	%r536, %r535, %r530, %p75;
	add.s32 	%r537, %r535, %r532;
	setp.eq.s32 	%p76, %r141, 10;
	selp.b32 	%r538, %r537, %r536, %p76;
	add.s32 	%r539, %r537, %r533;
	setp.eq.s32 	%p77, %r141, 11;
	selp.b32 	%r540, %r539, %r538, %p77;
	setp.lt.u32 	%p78, %r82, 32;
	setp.eq.s32 	%p79, %r252, 0;
	selp.b32 	%r541, 0, %r508, %p79;
	add.s32 	%r542, %r540, %r541;
	selp.b32 	%r543, %r508, %r542, %p78;
	setp.eq.s32 	%p80, %r82, 0;
	selp.b32 	%r1037, 0, %r543, %p80;
	bra.uni 	$L__BB5_94;
$L__BB5_75:
	add.s32 	%r286, %r145, %r144;
	add.s32 	%r287, %r146, %r286;
	add.s32 	%r288, %r147, %r287;
	add.s32 	%r289, %r148, %r288;
	add.s32 	%r290, %r149, %r289;
	add.s32 	%r291, %r150, %r290;
	add.s32 	%r292, %r151, %r291;
	add.s32 	%r293, %r152, %r292;
	add.s32 	%r294, %r153, %r293;
	add.s32 	%r295, %r154, %r294;
	add.s32 	%r296, %r155, %r295;
	add.s32 	%r297, %r156, %r296;
	add.s32 	%r298, %r157, %r297;
	add.s32 	%r299, %r158, %r298;
	add.s32 	%r300, %r159, %r299;
	add.s32 	%r301, %r160, %r300;
	add.s32 	%r302, %r161, %r301;
	add.s32 	%r303, %r162, %r302;
	add.s32 	%r304, %r163, %r303;
	add.s32 	%r305, %r164, %r304;
	add.s32 	%r260, %r165, %r305;
	mov.b32 	%r258, 1;
	mov.b32 	%r283, 0;
	mov.b32 	%r285, -1;
	// begin inline asm
	{  .reg .s32 r0;  .reg .pred p;  shfl.sync.up.b32 r0|p, %r260, %r258, %r283, %r285;  @p add.s32 r0, r0, %r260;  mov.s32 %r256, r0;}
	// end inline asm
	mov.b32 	%r264, 2;
	// begin inline asm
	{  .reg .s32 r0;  .reg .pred p;  shfl.sync.up.b32 r0|p, %r256, %r264, %r283, %r285;  @p add.s32 r0, r0, %r256;  mov.s32 %r262, r0;}
	// end inline asm
	mov.b32 	%r270, 4;
	// begin inline asm
	{  .reg .s32 r0;  .reg .pred p;  shfl.sync.up.b32 r0|p, %r262, %r270, %r283, %r285;  @p add.s32 r0, r0, %r262;  mov.s32 %r268, r0;}
	// end inline asm
	mov.b32 	%r276, 8;
	// begin inline asm
	{  .reg .s32 r0;  .reg .pred p;  shfl.sync.up.b32 r0|p, %r268, %r276, %r283, %r285;  @p add.s32 r0, r0, %r268;  mov.s32 %r274, r0;}
	// end inline asm
	mov.b32 	%r282, 16;
	// begin inline asm
	{  .reg .s32 r0;  .reg .pred p;  shfl.sync.up.b32 r0|p, %r274, %r282, %r283, %r285;  @p add.s32 r0, r0, %r274;  mov.s32 %r280, r0;}
	// end inline asm
	setp.ne.s32 	%p26, %r252, 31;
	@%p26 bra 	$L__BB5_77;
	shl.b32 	%r306, %r141, 2;
	mov.u32 	%r307, _ZZN3cub18CUB_300001_SM_10006detail4scan16DeviceScanKernelINS2_10policy_hubIiiijN4cuda3std3__44plusIvEEE10Policy1000EPiSC_NS0_13ScanTileStateIiLb1EEES9_NS0_8NullTypeEjiLb0ESF_EEvT0_T1_T2_iT3_T4_T5_E12temp_storage;
	add.s32 	%r308, %r307, %r306;
	st.shared.u32 	[%r308+16], %r280;
$L__BB5_77:
	sub.s32 	%r309, %r280, %r260;
	bar.sync 	0;
	ld.shared.v4.u32 	{%r310, %r311, %r312, %r313}, [_ZZN3cub18CUB_300001_SM_10006detail4scan16DeviceScanKernelINS2_10policy_hubIiiijN4cuda3std3__44plusIvEEE10Policy1000EPiSC_NS0_13ScanTileStateIiLb1EEES9_NS0_8NullTypeEjiLb0ESF_EEvT0_T1_T2_iT3_T4_T5_E12temp_storage+16];
	add.s32 	%r314, %r311, %r310;
	setp.eq.s32 	%p27, %r141, 2;
	selp.b32 	%r315, %r314, %r310, %p27;
	add.s32 	%r316, %r314, %r312;
	setp.eq.s32 	%p28, %r141, 3;
	selp.b32 	%r317, %r316, %r315, %p28;
	add.s32 	%r318, %r316, %r313;
	setp.eq.s32 	%p29, %r141, 4;
	selp.b32 	%r319, %r318, %r317, %p29;
	ld.shared.v4.u32 	{%r320, %r321, %r322, %r323}, [_ZZN3cub18CUB_300001_SM_10006detail4scan16DeviceScanKernelINS2_10policy_hubIiiijN4cuda3std3__44plusIvEEE10Policy1000EPiSC_NS0_13ScanTileStateIiLb1EEES9_NS0_8NullTypeEjiLb0ESF_EEvT0_T1_T2_iT3_T4_T5_E12temp_storage+32];
	add.s32 	%r324, %r318, %r320;
	setp.eq.s32 	%p30, %r141, 5;
	selp.b32 	%r325, %r324, %r319, %p30;
	add.s32 	%r326, %r324, %r321;
	setp.eq.s32 	%p31, %r141, 6;
	selp.b32 	%r327, %r326, %r325, %p31;
	add.s32 	%r328, %r326, %r322;
	setp.eq.s32 	%p32, %r141, 7;
	selp.b32 	%r329, %r328, %r327, %p32;
	add.s32 	%r330, %r328, %r323;
	setp.eq.s32 	%p33, %r141, 8;
	selp.b32 	%r331, %r330, %r329, %p33;
	ld.shared.v4.u32 	{%r332, %r333, %r334, %r335}, [_ZZN3cub18CUB_300001_SM_10006detail4scan16DeviceScanKernelINS2_10policy_hubIiiijN4cuda3std3__44plusIvEEE10Policy1000EPiSC_NS0_13ScanTileStateIiLb1EEES9_NS0_8NullTypeEjiLb0ESF_EEvT0_T1_T2_iT3_T4_T5_E12temp_storage+48];
	add.s32 	%r336, %r330, %r332;
	setp.eq.s32 	%p34, %r141, 9;
	selp.b32 	%r337, %r336, %r331, %p34;
	add.s32 	%r338, %r336, %r333;
	setp.eq.s32 	%p35, %r141, 10;
	selp.b32 	%r339, %r338, %r337, %p35;
	add.s32 	%r340, %r338, %r334;
	setp.eq.s32 	%p36, %r141, 11;
	selp.b32 	%r341, %r340, %r339, %p36;
	add.s32 	%r171, %r340, %r335;
	setp.gt.u32 	%p37, %r82, 31;
	setp.lt.u32 	%p38, %r82, 32;
	setp.eq.s32 	%p39, %r252, 0;
	selp.b32 	%r342, 0, %r309, %p39;
	add.s32 	%r1036, %r341, %r342;
	selp.b32 	%r173, %r309, %r1036, %p38;
	@%p37 bra 	$L__BB5_93;
	setp.ne.s32 	%p40, %r82, 0;
	mul.wide.s32 	%rd17, %r986, 8;
	add.s64 	%rd9, %rd2, %rd17;
	@%p40 bra 	$L__BB5_80;
	st.shared.u32 	[_ZZN3cub18CUB_300001_SM_10006detail4scan16DeviceScanKernelINS2_10policy_hubIiiijN4cuda3std3__44plusIvEEE10Policy1000EPiSC_NS0_13ScanTileStateIiLb1EEES9_NS0_8NullTypeEjiLb0ESF_EEvT0_T1_T2_iT3_T4_T5_E12temp_storage+12], %r171;
	add.s64 	%rd18, %rd9, 256;
	mov.b32 	%r343, 100;
	// begin inline asm
	st.relaxed.gpu.v2.u32 [%rd18], {%r343, %r171};
	// end inline asm
$L__BB5_80:
	not.b32 	%r349, %r82;
	add.s32 	%r1031, %r986, %r349;
	mov.b32 	%r345, 830;
	// begin inline asm
	nanosleep.u32 %r345;
	// end inline asm
	mul.wide.s32 	%rd20, %r1031, 8;
	add.s64 	%rd21, %rd2, %rd20;
	add.s64 	%rd19, %rd21, 256;
	// begin inline asm
	ld.relaxed.gpu.v2.u32 {%r1033, %r1025}, [%rd19];
	// end inline asm
	mov.b32 	%r1026, 952;
$L__BB5_81:
	setp.eq.s32 	%p41, %r1033, 99;
	mov.b32 	%r350, -1;
	vote.sync.any.pred 	%p42, %p41, %r350;
	not.pred 	%p43, %p42;
	@%p43 bra 	$L__BB5_83;
	mul.lo.s32 	%r453, %r986, 16807;
	and.b32  	%r986, %r453, 2147483647;
	add.s32 	%r454, %r1026, 1;
	rem.u32 	%r450, %r986, %r454;
	// begin inline asm
	nanosleep.u32 %r450;
	// end inline asm
	shr.u32 	%r1026, %r1026, 1;
	// begin inline asm
	ld.relaxed.gpu.v2.u32 {%r1033, %r1025}, [%rd19];
	// end inline asm
	bra.uni 	$L__BB5_81;
$L__BB5_83:
	setp.eq.s32 	%p44, %r1033, 101;
	mov.b32 	%r377, -1;
	vote.sync.ballot.b32 	%r379, %p44, %r377;
	// begin inline asm
	mov.u32 %r352, %lanemask_ge;
	// end inline asm
	and.b32  	%r380, %r379, %r352;
	or.b32  	%r381, %r380, -2147483648;
	add.s32 	%r382, %r381, -1;
	not.b32 	%r383, %r381;
	and.b32  	%r384, %r383, %r382;
	popc.b32 	%r356, %r384;
	mov.b32 	%r355, 1;
	// begin inline asm
	shfl.sync.down.b32 %r353, %r1025, %r355, %r356, %r377;
	// end inline asm
	setp.lt.s32 	%p46, %r252, %r356;
	selp.b32 	%r385, %r353, 0, %p46;
	add.s32 	%r359, %r385, %r1025;
	mov.b32 	%r360, 2;
	// begin inline asm
	shfl.sync.down.b32 %r358, %r359, %r360, %r356, %r377;
	// end inline asm
	add.s32 	%r386, %r252, 2;
	setp.gt.s32 	%p47, %r386, %r356;
	selp.b32 	%r387, 0, %r358, %p47;
	add.s32 	%r364, %r359, %r387;
	mov.b32 	%r365, 4;
	// begin inline asm
	shfl.sync.down.b32 %r363, %r364, %r365, %r356, %r377;
	// end inline asm
	add.s32 	%r388, %r252, 4;
	setp.gt.s32 	%p48, %r388, %r356;
	selp.b32 	%r389, 0, %r363, %p48;
	add.s32 	%r369, %r364, %r389;
	mov.b32 	%r370, 8;
	// begin inline asm
	shfl.sync.down.b32 %r368, %r369, %r370, %r356, %r377;
	// end inline asm
	add.s32 	%r390, %r252, 8;
	setp.gt.s32 	%p49, %r390, %r356;
	selp.b32 	%r391, 0, %r368, %p49;
	add.s32 	%r374, %r369, %r391;
	mov.b32 	%r375, 16;
	// begin inline asm
	shfl.sync.down.b32 %r373, %r374, %r375, %r356, %r377;
	// end inline asm
	add.s32 	%r392, %r252, 16;
	setp.gt.s32 	%p50, %r392, %r356;
	selp.b32 	%r393, 0, %r373, %p50;
	add.s32 	%r1029, %r374, %r393;
	add.s64 	%rd10, %rd2, 256;
	mov.b32 	%r1027, 952;
$L__BB5_84:
	setp.ne.s32 	%p51, %r1033, 101;
	mov.b32 	%r394, -1;
	vote.sync.all.pred 	%p52, %p51, %r394;
	not.pred 	%p53, %p52;
	@%p53 bra 	$L__BB5_89;
	shr.u32 	%r1027, %r1027, 1;
	mul.wide.s32 	%rd24, %r1031, 8;
	add.s64 	%rd25, %rd10, %rd24;
	add.s64 	%rd23, %rd25, -256;
	// begin inline asm
	ld.relaxed.gpu.v2.u32 {%r1033, %r1034}, [%rd23];
	// end inline asm
	mov.u32 	%r1035, %r1027;
$L__BB5_86:
	setp.eq.s32 	%p57, %r1033, 99;
	mov.b32 	%r402, -1;
	vote.sync.any.pred 	%p58, %p57, %r402;
	not.pred 	%p59, %p58;
	@%p59 bra 	$L__BB5_88;
	mul.lo.s32 	%r448, %r986, 16807;
	and.b32  	%r986, %r448, 2147483647;
	add.s32 	%r449, %r1035, 1;
	rem.u32 	%r445, %r986, %r449;
	// begin inline asm
	nanosleep.u32 %r445;
	// end inline asm
	shr.u32 	%r1035, %r1035, 1;
	// begin inline asm
	ld.relaxed.gpu.v2.u32 {%r1033, %r1034}, [%rd23];
	// end inline asm
	bra.uni 	$L__BB5_86;
$L__BB5_88:
	setp.eq.s32 	%p60, %r1033, 101;
	mov.b32 	%r428, -1;
	vote.sync.ballot.b32 	%r429, %p60, %r428;
	and.b32  	%r430, %r429, %r352;
	or.b32  	%r431, %r430, -2147483648;
	add.s32 	%r432, %r431, -1;
	not.b32 	%r433, %r431;
	and.b32  	%r434, %r433, %r432;
	popc.b32 	%r407, %r434;
	mov.b32 	%r406, 1;
	// begin inline asm
	shfl.sync.down.b32 %r404, %r1034, %r406, %r407, %r428;
	// end inline asm
	setp.lt.s32 	%p62, %r252, %r407;
	selp.b32 	%r435, %r404, 0, %p62;
	add.s32 	%r410, %r435, %r1034;
	mov.b32 	%r411, 2;
	// begin inline asm
	shfl.sync.down.b32 %r409, %r410, %r411, %r407, %r428;
	// end inline asm
	add.s32 	%r436, %r252, 2;
	setp.gt.s32 	%p63, %r436, %r407;
	selp.b32 	%r437, 0, %r409, %p63;
	add.s32 	%r415, %r410, %r437;
	mov.b32 	%r416, 4;
	// begin inline asm
	shfl.sync.down.b32 %r414, %r415, %r416, %r407, %r428;
	// end inline asm
	add.s32 	%r438, %r252, 4;
	setp.gt.s32 	%p64, %r438, %r407;
	selp.b32 	%r439, 0, %r414, %p64;
	add.s32 	%r420, %r415, %r439;
	mov.b32 	%r421, 8;
	// begin inline asm
	shfl.sync.down.b32 %r419, %r420, %r421, %r407, %r428;
	// end inline asm
	add.s32 	%r440, %r252, 8;
	setp.gt.s32 	%p65, %r440, %r407;
	selp.b32 	%r441, 0, %r419, %p65;
	add.s32 	%r425, %r420, %r441;
	mov.b32 	%r426, 16;
	// begin inline asm
	shfl.sync.down.b32 %r424, %r425, %r426, %r407, %r428;
	// end inline asm
	add.s32 	%r442, %r252, 16;
	setp.gt.s32 	%p66, %r442, %r407;
	selp.b32 	%r443, 0, %r424, %p66;
	add.s32 	%r444, %r443, %r1029;
	add.s32 	%r1029, %r444, %r425;
	add.s32 	%r1031, %r1031, -32;
	bra.uni 	$L__BB5_84;
$L__BB5_89:
	@%p40 bra 	$L__BB5_91;
	add.s32 	%r397, %r1029, %r171;
	add.s64 	%rd22, %rd9, 256;
	mov.b32 	%r396, 101;
	// begin inline asm
	st.relaxed.gpu.v2.u32 [%rd22], {%r396, %r397};
	// end inline asm
	st.shared.u32 	[_ZZN3cub18CUB_300001_SM_10006detail4scan16DeviceScanKernelINS2_10policy_hubIiiijN4cuda3std3__44plusIvEEE10Policy1000EPiSC_NS0_13ScanTileStateIiLb1EEES9_NS0_8NullTypeEjiLb0ESF_EEvT0_T1_T2_iT3_T4_T5_E12temp_storage+4], %r1029;
	st.shared.u32 	[_ZZN3cub18CUB_300001_SM_10006detail4scan16DeviceScanKernelINS2_10policy_hubIiiijN4cuda3std3__44plusIvEEE10Policy1000EPiSC_NS0_13ScanTileStateIiLb1EEES9_NS0_8NullTypeEjiLb0ESF_EEvT0_T1_T2_iT3_T4_T5_E12temp_storage+8], %r397;
$L__BB5_91:
	setp.ne.s32 	%p55, %r252, 0;
	mov.u32 	%r1036, %r173;
	@%p55 bra 	$L__BB5_93;
	st.shared.u32 	[_ZZN3cub18CUB_300001_SM_10006detail4scan16DeviceScanKernelINS2_10policy_hubIiiijN4cuda3std3__44plusIvEEE10Policy1000EPiSC_NS0_13ScanTileStateIiLb1EEES9_NS0_8NullTypeEjiLb0ESF_EEvT0_T1_T2_iT3_T4_T5_E12temp_storage+76], %r1029;
	mov.u32 	%r1036, %r1029;
$L__BB5_93:
	bar.sync 	0;
	setp.eq.s32 	%p56, %r82, 0;
	ld.shared.u32 	%r398, [_ZZN3cub18CUB_300001_SM_10006detail4scan16DeviceScanKernelINS2_10policy_hubIiiijN4cuda3std3__44plusIvEEE10Policy1000EPiSC_NS0_13ScanTileStateIiLb1EEES9_NS0_8NullTypeEjiLb0ESF_EEvT0_T1_T2_iT3_T4_T5_E12temp_storage+76];
	selp.b32 	%r399, 0, %r398, %p56;
	add.s32 	%r1037, %r399, %r1036;
$L__BB5_94:
	add.s32 	%r544, %r1037, %r144;
	add.s32 	%r545, %r145, %r544;
	add.s32 	%r546, %r146, %r545;
	add.s32 	%r547, %r147, %r546;
	add.s32 	%r548, %r148, %r547;
	add.s32 	%r549, %r149, %r548;
	add.s32 	%r550, %r150, %r549;
	add.s32 	%r551, %r151, %r550;
	add.s32 	%r552, %r152, %r551;
	add.s32 	%r553, %r153, %r552;
	add.s32 	%r554, %r154, %r553;
	add.s32 	%r555, %r155, %r554;
	add.s32 	%r556, %r156, %r555;
	add.s32 	%r557, %r157, %r556;
	add.s32 	%r558, %r158, %r557;
	add.s32 	%r559, %r159, %r558;
	add.s32 	%r560, %r160, %r559;
	add.s32 	%r561, %r161, %r560;
	add.s32 	%r562, %r162, %r561;
	add.s32 	%r563, %r163, %r562;
	add.s32 	%r564, %r164, %r563;
	add.s32 	%r565, %r165, %r564;
	bar.sync 	0;
	st.shared.v2.u32 	[%r143], {%r544, %r545};
	st.shared.v2.u32 	[%r143+8], {%r546, %r547};
	st.shared.v2.u32 	[%r143+16], {%r548, %r549};
	st.shared.v2.u32 	[%r143+24], {%r550, %r551};
	st.shared.v2.u32 	[%r143+32], {%r552, %r553};
	st.shared.v2.u32 	[%r143+40], {%r554, %r555};
	st.shared.v2.u32 	[%r143+48], {%r556, %r557};
	st.shared.v2.u32 	[%r143+56], {%r558, %r559};
	st.shared.v2.u32 	[%r143+64], {%r560, %r561};
	st.shared.v2.u32 	[%r143+72], {%r562, %r563};
	st.shared.v2.u32 	[%r143+80], {%r564, %r565};
	bar.warp.sync 	-1;
	ld.shared.u32 	%r212, [%r142];
	ld.shared.u32 	%r213, [%r142+128];
	ld.shared.u32 	%r214, [%r142+256];
	ld.shared.u32 	%r215, [%r142+384];
	ld.shared.u32 	%r216, [%r142+512];
	ld.shared.u32 	%r217, [%r142+640];
	ld.shared.u32 	%r218, [%r142+768];
	ld.shared.u32 	%r219, [%r142+896];
	ld.shared.u32 	%r220, [%r142+1024];
	ld.shared.u32 	%r221, [%r142+1152];
	ld.shared.u32 	%r222, [%r142+1280];
	ld.shared.u32 	%r223, [%r142+1408];
	ld.shared.u32 	%r224, [%r142+1536];
	ld.shared.u32 	%r225, [%r142+1664];
	ld.shared.u32 	%r226, [%r142+1792];
	ld.shared.u32 	%r227, [%r142+1920];
	ld.shared.u32 	%r228, [%r142+2048];
	ld.shared.u32 	%r229, [%r142+2176];
	ld.shared.u32 	%r230, [%r142+2304];
	ld.shared.u32 	%r231, [%r142+2432];
	ld.shared.u32 	%r232, [%r142+2560];
	ld.shared.u32 	%r233, [%r142+2688];
	setp.ne.s32 	%p81, %r82, 0;
	@%p81 bra 	$L__BB5_96;
	st.volatile.shared.u32 	[_ZZN3cub18CUB_300001_SM_10006detail4scan16DeviceScanKernelINS2_10policy_hubIiiijN4cuda3std3__44plusIvEEE10Policy1000EPiSC_NS0_13ScanTileStateIiLb1EEES9_NS0_8NullTypeEjiLb0ESF_EEvT0_T1_T2_iT3_T4_T5_E12temp_storage+33792], %r3;
$L__BB5_96:
	ld.param.u32 	%r985, [_ZN3cub18CUB_300001_SM_10006detail4scan16DeviceScanKernelINS2_10policy_hubIiiijN4cuda3std3__44plusIvEEE10Policy1000EPiSC_NS0_13ScanTileStateIiLb1EEES9_NS0_8NullTypeEjiLb0ESF_EEvT0_T1_T2_iT3_T4_T5__param_3];
	ld.param.u64 	%rd56, [_ZN3cub18CUB_300001_SM_10006detail4scan16DeviceScanKernelINS2_10policy_hubIiiijN4cuda3std3__44plusIvEEE10Policy1000EPiSC_NS0_13ScanTileStateIiLb1EEES9_NS0_8NullTypeEjiLb0ESF_EEvT0_T1_T2_iT3_T4_T5__param_1];
	bar.sync 	0;
	ld.volatile.shared.u32 	%r234, [_ZZN3cub18CUB_300001_SM_10006detail4scan16DeviceScanKernelINS2_10policy_hubIiiijN4cuda3std3__44plusIvEEE10Policy1000EPiSC_NS0_13ScanTileStateIiLb1EEES9_NS0_8NullTypeEjiLb0ESF_EEvT0_T1_T2_iT3_T4_T5_E12temp_storage+33792];
	setp.ge.s32 	%p82, %r84, %r234;
	cvt.u64.u32 	%rd32, %r84;
	mov.u32 	%r566, %ctaid.x;
	add.s32 	%r567, %r985, %r566;
	mul.lo.s32 	%r568, %r567, 8448;
	cvt.u64.u32 	%rd33, %r568;
	add.s64 	%rd34, %rd32, %rd33;
	cvta.to.global.u64 	%rd35, %rd56;
	shl.b64 	%rd36, %rd34, 2;
	add.s64 	%rd11, %rd35, %rd36;
	@%p82 bra 	$L__BB5_98;
	st.global.u32 	[%rd11], %r212;
$L__BB5_98:
	mov.u32 	%r569, %tid.x;
	and.b32  	%r570, %r569, 992;
	mul.lo.s32 	%r571, %r570, 22;
	and.b32  	%r572, %r569, 31;
	or.b32  	%r573, %r571, %r572;
	or.b32  	%r574, %r573, 32;
	setp.ge.s32 	%p83, %r574, %r234;
	@%p83 bra 	$L__BB5_100;
	st.global.u32 	[%rd11+128], %r213;
$L__BB5_100:
	setp.ge.s32 	%p84, %r89, %r234;
	@%p84 bra 	$L__BB5_102;
	st.global.u32 	[%rd11+256], %r214;
$L__BB5_102:
	setp.ge.s32 	%p85, %r92, %r234;
	@%p85 bra 	$L__BB5_104;
	st.global.u32 	[%rd11+384], %r215;
$L__BB5_104:
	setp.ge.s32 	%p86, %r95, %r234;
	@%p86 bra 	$L__BB5_106;
	st.global.u32 	[%rd11+512], %r216;
$L__BB5_106:
	add.s32 	%r580, %r573, 160;
	setp.ge.s32 	%p87, %r580, %r234;
	@%p87 bra 	$L__BB5_108;
	st.global.u32 	[%rd11+640], %r217;
$L__BB5_108:
	add.s32 	%r586, %r573, 192;
	setp.ge.s32 	%p88, %r586, %r234;
	@%p88 bra 	$L__BB5_110;
	st.global.u32 	[%rd11+768], %r218;
$L__BB5_110:
	setp.ge.s32 	%p89, %r102, %r234;
	@%p89 bra 	$L__BB5_112;
	st.global.u32 	[%rd11+896], %r219;
$L__BB5_112:
	add.s32 	%r592, %r573, 256;
	setp.ge.s32 	%p90, %r592, %r234;
	@%p90 bra 	$L__BB5_114;
	st.global.u32 	[%rd11+1024], %r220;
$L__BB5_114:
	add.s32 	%r598, %r573, 288;
	setp.ge.s32 	%p91, %r598, %r234;
	@%p91 bra 	$L__BB5_116;
	st.global.u32 	[%rd11+1152], %r221;
$L__BB5_116:
	add.s32 	%r604, %r573, 320;
	setp.ge.s32 	%p92, %r604, %r234;
	@%p92 bra 	$L__BB5_118;
	st.global.u32 	[%rd11+1280], %r222;
$L__BB5_118:
	setp.ge.s32 	%p93, %r111, %r234;
	@%p93 bra 	$L__BB5_120;
	st.global.u32 	[%rd11+1408], %r223;
$L__BB5_120:
	setp.ge.s32 	%p94, %r114, %r234;
	@%p94 bra 	$L__BB5_122;
	st.global.u32 	[%rd11+1536], %r224;
$L__BB5_122:
	setp.ge.s32 	%p95, %r117, %r234;
	@%p95 bra 	$L__BB5_124;
	st.global.u32 	[%rd11+1664], %r225;
$L__BB5_124:
	setp.ge.s32 	%p96, %r120, %r234;
	@%p96 bra 	$L__BB5_126;
	st.global.u32 	[%rd11+1792], %r226;
$L__BB5_126:
	add.s32 	%r610, %r573, 480;
	setp.ge.s32 	%p97, %r610, %r234;
	@%p97 bra 	$L__BB5_128;
	st.global.u32 	[%rd11+1920], %r227;
$L__BB5_128:
	setp.ge.s32 	%p98, %r125, %r234;
	@%p98 bra 	$L__BB5_130;
	st.global.u32 	[%rd11+2048], %r228;
$L__BB5_130:
	add.s32 	%r616, %r573, 544;
	setp.ge.s32 	%p99, %r616, %r234;
	@%p99 bra 	$L__BB5_132;
	st.global.u32 	[%rd11+2176], %r229;
$L__BB5_132:
	add.s32 	%r622, %r573, 576;
	setp.ge.s32 	%p100, %r622, %r234;
	@%p100 bra 	$L__BB5_134;
	st.global.u32 	[%rd11+2304], %r230;
$L__BB5_134:
	setp.ge.s32 	%p101, %r132, %r234;
	@%p101 bra 	$L__BB5_136;
	st.global.u32 	[%rd11+2432], %r231;
$L__BB5_136:
	add.s32 	%r628, %r573, 640;
	setp.ge.s32 	%p102, %r628, %r234;
	@%p102 bra 	$L__BB5_138;
	st.global.u32 	[%rd11+2560], %r232;
$L__BB5_138:
	setp.ge.s32 	%p103, %r137, %r234;
	@%p103 bra 	$L__BB5_140;
	st.global.u32 	[%rd11+2688], %r233;
$L__BB5_140:
	ret;

}
	// .globl	_ZN3cub18CUB_300001_SM_10006detail4scan16DeviceScanKernelINS2_10policy_hubIiiimN4cuda3std3__44plusIvEEE10Policy1000EPiSC_NS0_13ScanTileStateIiLb1EEES9_NS0_8NullTypeEmiLb0ESF_EEvT0_T1_T2_iT3_T4_T5_
.visible .entry _ZN3cub18CUB_300001_SM_10006detail4scan16DeviceScanKernelINS2_10policy_hubIiiimN4cuda3std3__44plusIvEEE10Policy1000EPiSC_NS0_13ScanTileStateIiLb1EEES9_NS0_8NullTypeEmiLb0ESF_EEvT0_T1_T2_iT3_T4_T5_(
	.param .u64 .ptr .align 1 _ZN3cub18CUB_300001_SM_10006detail4scan16DeviceScanKernelINS2_10policy_hubIiiimN4cuda3std3__44plusIvEEE10Policy1000EPiSC_NS0_13ScanTileStateIiLb1EEES9_NS0_8NullTypeEmiLb0ESF_EEvT0_T1_T2_iT3_T4_T5__param_0,
	.param .u64 .ptr .align 1 _ZN3cub18CUB_300001_SM_10006detail4scan16DeviceScanKernelINS2_10policy_hubIiiimN4cuda3std3__44plusIvEEE10Policy1000EPiSC_NS0_13ScanTileStateIiLb1EEES9_NS0_8NullTypeEmiLb0ESF_EEvT0_T1_T2_iT3_T4_T5__param_1,
	.param .align 8 .b8 _ZN3cub18CUB_300001_SM_10006detail4scan16DeviceScanKernelINS2_10policy_hubIiiimN4cuda3std3__44plusIvEEE10Policy1000EPiSC_NS0_13ScanTileStateIiLb1EEES9_NS0_8NullTypeEmiLb0ESF_EEvT0_T1_T2_iT3_T4_T5__param_2[8],
	.param .u32 _ZN3cub18CUB_300001_SM_10006detail4scan16DeviceScanKernelINS2_10policy_hubIiiimN4cuda3std3__44plusIvEEE10Policy1000EPiSC_NS0_13ScanTileStateIiLb1EEES9_NS0_8NullTypeEmiLb0ESF_EEvT0_T1_T2_iT3_T4_T5__param_3,
	.param .align 1 .b8 _ZN3cub18CUB_300001_SM_10006detail4scan16DeviceScanKernelINS2_10policy_hubIiiimN4cuda3std3__44plusIvEEE10Policy1000EPiSC_NS0_13ScanTileStateIiLb1EEES9_NS0_8NullTypeEmiLb0ESF_EEvT0_T1_T2_iT3_T4_T5__param_4[1],
	.param .align 1 .b8 _ZN3cub18CUB_300001_SM_10006detail4scan16DeviceScanKernelINS2_10policy_hubIiiimN4cuda3std3__44plusIvEEE10Policy1000EPiSC_NS0_13ScanTileStateIiLb1EEES9_NS0_8NullTypeEmiLb0ESF_EEvT0_T1_T2_iT3_T4_T5__param_5[1],
	.param .u64 _ZN3cub18CUB_300001_SM_10006detail4scan16DeviceScanKernelINS2_10policy_hubIiiimN4cuda3std3__44plusIvEEE10Policy1000EPiSC_NS0_13ScanTileStateIiLb1EEES9_NS0_8NullTypeEmiLb0ESF_EEvT0_T1_T2_iT3_T4_T5__param_6
)
.maxntid 416
{
	.reg .pred 	%p<158>;
	.reg .b32 	%r<1017>;
	.reg .b64 	%rd<94>;
	// demoted variable
	.shared .align 16 .b8 _ZZN3cub18CUB_300001_SM_10006detail4scan16DeviceScanKernelINS2_10policy_hubIiiimN4cuda3std3__44plusIvEEE10Policy1000EPiSC_NS0_13ScanTileStateIiLb1EEES9_NS0_8NullTypeEmiLb0ESF_EEvT0_T1_T2_iT3_T4_T5_E12temp_storage[31632];
	ld.param.u64 	%rd14, [_ZN3cub18CUB_300001_SM_10006detail4scan16DeviceScanKernelINS2_10policy_hubIiiimN4cuda3std3__44plusIvEEE10Policy1000EPiSC_NS0_13ScanTileStateIiLb1EEES9_NS0_8NullTypeEmiLb0ESF_EEvT0_T1_T2_iT3_T4_T5__param_0];
	ld.param.u64 	%rd1, [_ZN3cub18CUB_300001_SM_10006detail4scan16DeviceScanKernelINS2_10policy_hubIiiimN4cuda3std3__44plusIvEEE10Policy1000EPiSC_NS0_13ScanTileStateIiLb1EEES9_NS0_8NullTypeEmiLb0ESF_EEvT0_T1_T2_iT3_T4_T5__param_2];
	ld.param.u32 	%r202, [_ZN3cub18CUB_300001_SM_10006detail4scan16DeviceScanKernelINS2_10policy_hubIiiimN4cuda3std3__44plusIvEEE10Policy1000EPiSC_NS0_13ScanTileStateIiLb1EEES9_NS0_8NullTypeEmiLb0ESF_EEvT0_T1_T2_iT3_T4_T5__param_3];
	ld.param.u64 	%rd16, [_ZN3cub18CUB_300001_SM_10006detail4scan16DeviceScanKernelINS2_10policy_hubIiiimN4cuda3std3__44plusIvEEE10Policy1000EPiSC_NS0_13ScanTileStateIiLb1EEES9_NS0_8NullTypeEmiLb0ESF_EEvT0_T1_T2_iT3_T4_T5__param_6];
	mov.u32 	%r203, %ctaid.x;
	add.s32 	%r1, %r202, %r203;
	mul.wide.s32 	%rd2, %r1, 7904;
	sub.s64 	%rd3, %rd16, %rd2;
	setp.lt.u64 	%p1, %rd3, 7905;
	@%p1 bra 	$L__BB6_26;
	mov.u32 	%r2, %tid.x;
	and.b32  	%r652, %r2, 31;
	and.b32  	%r653, %r2, 992;
	mul.lo.s32 	%r654, %r653, 19;
	or.b32  	%r655, %r654, %r652;
	cvt.u64.u32 	%rd75, %r655;
	add.s64 	%rd4, %rd2, %rd75;
	shl.b64 	%rd76, %rd4, 2;
	add.s64 	%rd56, %rd14, %rd76;
	// begin inline asm
	ld.ca.u32 %r632, [%rd56];
	// end inline asm
	add.s64 	%rd57, %rd56, 128;
	// begin inline asm
	ld.ca.u32 %r633, [%rd57];
	// end inline asm
	add.s64 	%rd58, %rd56, 256;
	// begin inline asm
	ld.ca.u32 %r634, [%rd58];
	// end inline asm
	add.s64 	%rd59, %rd56, 384;
	// begin inline asm
	ld.ca.u32 %r635, [%rd59];
	// end inline asm
	add.s64 	%rd60, %rd56, 512;
	// begin inline asm
	ld.ca.u32 %r636, [%rd60];
	// end inline asm
	add.s64 	%rd61, %rd56, 640;
	// begin inline asm
	ld.ca.u32 %r637, [%rd61];
	// end inline asm
	add.s64 	%rd62, %rd56, 768;
	// begin inline asm
	ld.ca.u32 %r638, [%rd62];
	// end inline asm
	add.s64 	%rd63, %rd56, 896;
	// begin inline asm
	ld.ca.u32 %r639, [%rd63];
	// end inline asm
	add.s64 	%rd64, %rd56, 1024;
	// begin inline asm
	ld.ca.u32 %r640, [%rd64];
	// end inline asm
	add.s64 	%rd65, %rd56, 1152;
	// begin inline asm
	ld.ca.u32 %r641, [%rd65];
	// end inline asm
	add.s64 	%rd66, %rd56, 1280;
	// begin inline asm
	ld.ca.u32 %r642, [%rd66];
	// end inline asm
	add.s64 	%rd67, %rd56, 1408;
	// begin inline asm
	ld.ca.u32 %r643, [%rd67];
	// end inline asm
	add.s64 	%rd68, %rd56, 1536;
	// begin inline asm
	ld.ca.u32 %r644, [%rd68];
	// end inline asm
	add.s64 	%rd69, %rd56, 1664;
	// begin inline asm
	ld.ca.u32 %r645, [%rd69];
	// end inline asm
	add.s64 	%rd70, %rd56, 1792;
	// begin inline asm
	ld.ca.u32 %r646, [%rd70];
	// end inline asm
	add.s64 	%rd71, %rd56, 1920;
	// begin inline asm
	ld.ca.u32 %r647, [%rd71];
	// end inline asm
	add.s64 	%rd72, %rd56, 2048;
	// begin inline asm
	ld.ca.u32 %r648, [%rd72];
	// end inline asm
	add.s64 	%rd73, %rd56, 2176;
	// begin inline asm
	ld.ca.u32 %r649, [%rd73];
	// end inline asm
	add.s64 	%rd74, %rd56, 2304;
	// begin inline asm
	ld.ca.u32 %r650, [%rd74];
	// end inline asm
	// begin inline asm
	mov.u32 %r651, %laneid;
	// end inline asm
	shr.u32 	%r4, %r2, 5;
	mad.lo.s32 	%r656, %r4, 608, %r651;
	shl.b32 	%r657, %r656, 2;
	mov.u32 	%r658, _ZZN3cub18CUB_300001_SM_10006detail4scan16DeviceScanKernelINS2_10policy_hubIiiimN4cuda3std3__44plusIvEEE10Policy1000EPiSC_NS0_13ScanTileStateIiLb1EEES9_NS0_8NullTypeEmiLb0ESF_EEvT0_T1_T2_iT3_T4_T5_E12temp_storage;
	add.s32 	%r5, %r658, %r657;
	st.shared.u32 	[%r5], %r632;
	st.shared.u32 	[%r5+128], %r633;
	st.shared.u32 	[%r5+256], %r634;
	st.shared.u32 	[%r5+384], %r635;
	st.shared.u32 	[%r5+512], %r636;
	st.shared.u32 	[%r5+640], %r637;
	st.shared.u32 	[%r5+768], %r638;
	st.shared.u32 	[%r5+896], %r639;
	st.shared.u32 	[%r5+1024], %r640;
	st.shared.u32 	[%r5+1152], %r641;
	st.shared.u32 	[%r5+1280], %r642;
	st.shared.u32 	[%r5+1408], %r643;
	st.shared.u32 	[%r5+1536], %r644;
	st.shared.u32 	[%r5+1664], %r645;
	st.shared.u32 	[%r5+1792], %r646;
	st.shared.u32 	[%r5+1920], %r647;
	st.shared.u32 	[%r5+2048], %r648;
	st.shared.u32 	[%r5+2176], %r649;
	st.shared.u32 	[%r5+2304], %r650;
	bar.warp.sync 	-1;
	mad.lo.s32 	%r6, %r651, 72, %r5;
	ld.shared.u32 	%r7, [%r6];
	ld.shared.u32 	%r8, [%r6+4];
	ld.shared.u32 	%r9, [%r6+8];
	ld.shared.u32 	%r10, [%r6+12];
	ld.shared.u32 	%r11, [%r6+16];
	ld.shared.u32 	%r12, [%r6+20];
	ld.shared.u32 	%r13, [%r6+24];
	ld.shared.u32 	%r14, [%r6+28];
	ld.shared.u32 	%r15, [%r6+32];
	ld.shared.u32 	%r16, [%r6+36];
	ld.shared.u32 	%r17, [%r6+40];
	ld.shared.u32 	%r18, [%r6+44];
	ld.shared.u32 	%r19, [%r6+48];
	ld.shared.u32 	%r20, [%r6+52];
	ld.shared.u32 	%r21, [%r6+56];
	ld.shared.u32 	%r22, [%r6+60];
	ld.shared.u32 	%r23, [%r6+64];
	ld.shared.u32 	%r24, [%r6+68];
	ld.shared.u32 	%r25, [%r6+72];
	bar.sync 	0;
	setp.ne.s32 	%p100, %r1, 0;
	@%p100 bra 	$L__BB6_6;
	add.s32 	%r876, %r8, %r7;
	add.s32 	%r877, %r9, %r876;
	add.s32 	%r878, %r10, %r877;
	add.s32 	%r879, %r11, %r878;
	add.s32 	%r880, %r12, %r879;
	add.s32 	%r881, %r13, %r880;
	add.s32 	%r882, %r14, %r881;
	add.s32 	%r883, %r15, %r882;
	add.s32 	%r884, %r16, %r883;
	add.s32 	%r885, %r17, %r884;
	add.s32 	%r886, %r18, %r885;
	add.s32 	%r887, %r19, %r886;
	add.s32 	%r888, %r20, %r887;
	add.s32 	%r889, %r21, %r888;
	add.s32 	%r890, %r22, %r889;
	add.s32 	%r891, %r23, %r890;
	add.s32 	%r892, %r24, %r891;
	add.s32 	%r850, %r25, %r892;
	mov.b32 	%r848, 1;
	mov.b32 	%r873, 0;
	mov.b32 	%r875, -1;
	// begin inline asm
	{  .reg .s32 r0;  .reg .pred p;  shfl.sync.up.b32 r0|p, %r850, %r848, %r873, %r875;  @p add.s32 r0, r0, %r850;  mov.s32 %r846, r0;}
	// end inline asm
	mov.b32 	%r854, 2;
	// begin inline asm
	{  .reg .s32 r0;  .reg .pred p;  shfl.sync.up.b32 r0|p, %r846, %r854, %r873, %r875;  @p add.s32 r0, r0, %r846;  mov.s32 %r852, r0;}
	// end inline asm
	mov.b32 	%r860, 4;
	// begin inline asm
	{  .reg .s32 r0;  .reg .pred p;  shfl.sync.up.b32 r0|p, %r852, %r860, %r873, %r875;  @p add.s32 r0, r0, %r852;  mov.s32 %r858, r0;}
	// end inline asm
	mov.b32 	%r866, 8;
	// begin inline asm
	{  .reg .s32 r0;  .reg .pred p;  shfl.sync.up.b32 r0|p, %r858, %r866, %r873, %r875;  @p add.s32 r0, r0, %r858;  mov.s32 %r864, r0;}
	// end inline asm
	mov.b32 	%r872, 16;
	// begin inline asm
	{  .reg .s32 r0;  .reg .pred p;  shfl.sync.up.b32 r0|p, %r864, %r872, %r873, %r875;  @p add.s32 r0, r0, %r864;  mov.s32 %r870, r0;}
	// end inline asm
	setp.ne.s32 	%p143, %r651, 31;
	@%p143 bra 	$L__BB6_4;
	shl.b32 	%r893, %r4, 2;
	mov.u32 	%r894, _ZZN3cub18CUB_300001_SM_10006detail4scan16DeviceScanKernelINS2_10policy_hubIiiimN4cuda3std3__44plusIvEEE10Policy1000EPiSC_NS0_13ScanTileStateIiLb1EEES9_NS0_8NullTypeEmiLb0ESF_EEvT0_T1_T2_iT3_T4_T5_E12temp_storage;
	add.s32 	%r895, %r894, %r893;
	st.shared.u32 	[%r895+16], %r870;
$L__BB6_4:
	sub.s32 	%r896, %r870, %r850;
	bar.sync 	0;
	ld.shared.v4.u32 	{%r897, %r898, %r899, %r900}, [_ZZN3cub18CUB_300001_SM_10006detail4scan16DeviceScanKernelINS2_10policy_hubIiiimN4cuda3std3__44plusIvEEE10Policy1000EPiSC_NS0_13ScanTileStateIiLb1EEES9_NS0_8NullTypeEmiLb0ESF_EEvT0_T1_T2_iT3_T4_T5_E12temp_storage+16];
	add.s32 	%r901, %r898, %r897;
	setp.eq.s32 	%p144, %r4, 2;
	selp.b32 	%r902, %r901, %r897, %p144;
	add.s32 	%r903, %r901, %r899;
	setp.eq.s32 	%p145, %r4, 3;
	selp.b32 	%r904, %r903, %r902, %p145;
	add.s32 	%r905, %r903, %r900;
	setp.eq.s32 	%p146, %r4, 4;
	selp.b32 	%r906, %r905, %r904, %p146;
	ld.shared.v4.u32 	{%r907, %r908, %r909, %r910}, [_ZZN3cub18CUB_300001_SM_10006detail4scan16DeviceScanKernelINS2_10policy_hubIiiimN4cuda3std3__44plusIvEEE10Policy1000EPiSC_NS0_13ScanTileStateIiLb1EEES9_NS0_8NullTypeEmiLb0ESF_EEvT0_T1_T2_iT3_T4_T5_E12temp_storage+32];
	add.s32 	%r911, %r905, %r907;
	setp.eq.s32 	%p147, %r4, 5;
	selp.b32 	%r912, %r911, %r906, %p147;
	add.s32 	%r913, %r911, %r908;
	setp.eq.s32 	%p148, %r4, 6;
	selp.b32 	%r914, %r913, %r912, %p148;
	add.s32 	%r915, %r913, %r909;
	setp.eq.s32 	%p149, %r4, 7;
	selp.b32 	%r916, %r915, %r914, %p149;
	add.s32 	%r917, %r915, %r910;
	setp.eq.s32 	%p150, %r4, 8;
	selp.b32 	%r918, %r917, %r916, %p150;
	ld.shared.v4.u32 	{%r919, %r920, %r921, %r922}, [_ZZN3cub18CUB_300001_SM_10006detail4scan16DeviceScanKernelINS2_10policy_hubIiiimN4cuda3std3__44plusIvEEE10Policy1000EPiSC_NS0_13ScanTileStateIiLb1EEES9_NS0_8NullTypeEmiLb0ESF_EEvT0_T1_T2_iT3_T4_T5_E12temp_storage+48];
	add.s32 	%r923, %r917, %r919;
	setp.eq.s32 	%p151, %r4, 9;
	selp.b32 	%r924, %r923, %r918, %p151;
	add.s32 	%r925, %r923, %r920;
	setp.eq.s32 	%p152, %r4, 10;
	selp.b32 	%r926, %r925, %r924, %p152;
	add.s32 	%r927, %r925, %r921;
	setp.eq.s32 	%p153, %r4, 11;
	selp.b32 	%r928, %r927, %r926, %p153;
	add.s32 	%r28, %r927, %r922;
	setp.eq.s32 	%p154, %r4, 12;
	selp.b32 	%r929, %r28, %r928, %p154;
	setp.lt.u32 	%p155, %r2, 32;
	setp.eq.s32 	%p156, %r651, 0;
	selp.b32 	%r930, 0, %r896, %p156;
	add.s32 	%r931, %r929, %r930;
	selp.b32 	%r985, %r896, %r931, %p155;
	setp.ne.s32 	%p157, %r2, 0;
	@%p157 bra 	$L__BB6_25;
	ld.shared.u32 	%r935, [_ZZN3cub18CUB_300001_SM_10006detail4scan16DeviceScanKernelINS2_10policy_hubIiiimN4cuda3std3__44plusIvEEE10Policy1000EPiSC_NS0_13ScanTileStateIiLb1EEES9_NS0_8NullTypeEmiLb0ESF_EEvT0_T1_T2_iT3_T4_T5_E12temp_storage+64];
	add.s64 	%rd88, %rd1, 256;
	add.s32 	%r933, %r28, %r935;
	mov.b32 	%r932, 101;
	// begin inline asm
	st.relaxed.gpu.v2.u32 [%rd88], {%r932, %r933};
	// end inline asm
	mov.b32 	%r985, 0;
	bra.uni 	$L__BB6_25;
$L__BB6_6:
	add.s32 	%r689, %r8, %r7;
	add.s32 	%r690, %r9, %r689;
	add.s32 	%r691, %r10, %r690;
	add.s32 	%r692, %r11, %r691;
	add.s32 	%r693, %r12, %r692;
	add.s32 	%r694, %r13, %r693;
	add.s32 	%r695, %r14, %r694;
	add.s32 	%r696, %r15, %r695;
	add.s32 	%r697, %r16, %r696;
	add.s32 	%r698, %r17, %r697;
	add.s32 	%r699, %r18, %r698;
	add.s32 	%r700, %r19, %r699;
	add.s32 	%r701, %r20, %r700;
	add.s32 	%r702, %r21, %r701;
	add.s32 	%r703, %r22, %r702;
	add.s32 	%r704, %r23, %r703;
	add.s32 	%r705, %r24, %r704;
	add.s32 	%r663, %r25, %r705;
	mov.b32 	%r661, 1;
	mov.b32 	%r686, 0;
	mov.b32 	%r688, -1;
	// begin inline asm
	{  .reg .s32 r0;  .reg .pred p;  shfl.sync.up.b32 r0|p, %r663, %r661, %r686, %r688;  @p add.s32 r0, r0, %r663;  mov.s32 %r659, r0;}
	// end inline asm
	mov.b32 	%r667, 2;
	// begin inline asm
	{  .reg .s32 r0;  .reg .pred p;  shfl.sync.up.b32 r0|p, %r659, %r667, %r686, %r688;  @p add.s32 r0, r0, %r659;  mov.s32 %r665, r0;}
	// end inline asm
	mov.b32 	%r673, 4;
	// begin inline asm
	{  .reg .s32 r0;  .reg .pred p;  shfl.sync.up.b32 r0|p, %r665, %r673, %r686, %r688;  @p add.s32 r0, r0, %r665;  mov.s32 %r671, r0;}
	// end inline asm
	mov.b32 	%r679, 8;
	// begin inline asm
	{  .reg .s32 r0;  .reg .pred p;  shfl.sync.up.b32 r0|p, %r671, %r679, %r686, %r688;  @p add.s32 r0, r0, %r671;  mov.s32 %r677, r0;}
	// end inline asm
	mov.b32 	%r685, 16;
	// begin inline asm
	{  .reg .s32 r0;  .reg .pred p;  shfl.sync.up.b32 r0|p, %r677, %r685, %r686, %r688;  @p add.s32 r0, r0, %r677;  mov.s32 %r683, r0;}
	// end inline asm
	setp.ne.s32 	%p101, %r651, 31;
	@%p101 bra 	$L__BB6_8;
	shl.b32 	%r706, %r4, 2;
	mov.u32 	%r707, _ZZN3cub18CUB_300001_SM_10006detail4scan16DeviceScanKernelINS2_10policy_hubIiiimN4cuda3std3__44plusIvEEE10Policy1000EPiSC_NS0_13ScanTileStateIiLb1EEES9_NS0_8NullTypeEmiLb0ESF_EEvT0_T1_T2_iT3_T4_T5_E12temp_storage;
	add.s32 	%r708, %r707, %r706;
	st.shared.u32 	[%r708+16], %r683;
$L__BB6_8:
	sub.s32 	%r709, %r683, %r663;
	bar.sync 	0;
	ld.shared.v4.u32 	{%r710, %r711, %r712, %r713}, [_ZZN3cub18CUB_300001_SM_10006detail4scan16DeviceScanKernelINS2_10policy_hubIiiimN4cuda3std3__44plusIvEEE10Policy1000EPiSC_NS0_13ScanTileStateIiLb1EEES9_NS0_8NullTypeEmiLb0ESF_EEvT0_T1_T2_iT3_T4_T5_E12temp_storage+16];
	add.s32 	%r714, %r711, %r710;
	setp.eq.s32 	%p102, %r4, 2;
	selp.b32 	%r715, %r714, %r710, %p102;
	add.s32 	%r716, %r714, %r712;
	setp.eq.s32 	%p103, %r4, 3;
	selp.b32 	%r717, %r716, %r715, %p103;
	add.s32 	%r718, %r716, %r713;
	setp.eq.s32 	%p104, %r4, 4;
	selp.b32 	%r719, %r718, %r717, %p104;
	ld.shared.v4.u32 	{%r720, %r721, %r722, %r723}, [_ZZN3cub18CUB_300001_SM_10006detail4scan16DeviceScanKernelINS2_10policy_hubIiiimN4cuda3std3__44plusIvEEE10Policy1000EPiSC_NS0_13ScanTileStateIiLb1EEES9_NS0_8NullTypeEmiLb0ESF_EEvT0_T1_T2_iT3_T4_T5_E12temp_storage+32];
	add.s32 	%r724, %r718, %r720;
	setp.eq.s32 	%p105, %r4, 5;
	selp.b32 	%r725, %r724, %r719, %p105;
	add.s32 	%r726, %r724, %r721;
	setp.eq.s32 	%p106, %r4, 6;
	selp.b32 	%r727, %r726, %r725, %p106;
	add.s32 	%r728, %r726, %r722;
	setp.eq.s32 	%p107, %r4, 7;
	selp.b32 	%r729, %r728, %r727, %p107;
	add.s32 	%r730, %r728, %r723;
	setp.eq.s32 	%p108, %r4, 8;
	selp.b32 	%r731, %r730, %r729, %p108;
	ld.shared.v4.u32 	{%r732, %r733, %r734, %r735}, [_ZZN3cub18CUB_300001_SM_10006detail4scan16DeviceScanKernelINS2_10policy_hubIiiimN4cuda3std3__44plusIvEEE10Policy1000EPiSC_NS0_13ScanTileStateIiLb1EEES9_NS0_8NullTypeEmiLb0ESF_EEvT0_T1_T2_iT3_T4_T5_E12temp_storage+48];
	add.s32 	%r736, %r730, %r732;
	setp.eq.s32 	%p109, %r4, 9;
	selp.b32 	%r737, %r736, %r731, %p109;
	add.s32 	%r738, %r736, %r733;
	setp.eq.s32 	%p110, %r4, 10;
	selp.b32 	%r739, %r738, %r737, %p110;
	add.s32 	%r740, %r738, %r734;
	setp.eq.s32 	%p111, %r4, 11;
	selp.b32 	%r741, %r740, %r739, %p111;
	add.s32 	%r742, %r740, %r735;
	setp.eq.s32 	%p112, %r4, 12;
	selp.b32 	%r743, %r742, %r741, %p112;
	ld.shared.u32 	%r744, [_ZZN3cub18CUB_300001_SM_10006detail4scan16DeviceScanKernelINS2_10policy_hubIiiimN4cuda3std3__44plusIvEEE10Policy1000EPiSC_NS0_13ScanTileStateIiLb1EEES9_NS0_8NullTypeEmiLb0ESF_EEvT0_T1_T2_iT3_T4_T5_E12temp_storage+64];
	add.s32 	%r32, %r742, %r744;
	setp.gt.u32 	%p113, %r2, 31;
	setp.lt.u32 	%p114, %r2, 32;
	setp.eq.s32 	%p115, %r651, 0;
	selp.b32 	%r745, 0, %r709, %p115;
	add.s32 	%r984, %r743, %r745;
	selp.b32 	%r34, %r709, %r984, %p114;
	@%p113 bra 	$L__BB6_24;
	setp.ne.s32 	%p116, %r2, 0;
	mul.wide.s32 	%rd77, %r1, 8;
	add.s64 	%rd5, %rd1, %rd77;
	@%p116 bra 	$L__BB6_11;
	st.shared.u32 	[_ZZN3cub18CUB_300001_SM_10006detail4scan16DeviceScanKernelINS2_10policy_hubIiiimN4cuda3std3__44plusIvEEE10Policy1000EPiSC_NS0_13ScanTileStateIiLb1EEES9_NS0_8NullTypeEmiLb0ESF_EEvT0_T1_T2_iT3_T4_T5_E12temp_storage+12], %r32;
	add.s64 	%rd78, %rd5, 256;
	mov.b32 	%r746, 100;
	// begin inline asm
	st.relaxed.gpu.v2.u32 [%rd78], {%r746, %r32};
	// end inline asm
$L__BB6_11:
	not.b32 	%r752, %r2;
	add.s32 	%r980, %r1, %r752;
	mov.b32 	%r748, 550;
	// begin inline asm
	nanosleep.u32 %r748;
	// end inline asm
	mul.wide.s32 	%rd80, %r980, 8;
	add.s64 	%rd81, %rd1, %rd80;
	add.s64 	%rd79, %rd81, 256;
	// begin inline asm
	ld.relaxed.gpu.v2.u32 {%r981, %r975}, [%rd79];
	// end inline asm
	mov.b32 	%r976, 478;
$L__BB6_12:
	setp.eq.s32 	%p117, %r981, 99;
	mov.b32 	%r753, -1;
	vote.sync.any.pred 	%p118, %p117, %r753;
	not.pred 	%p119, %p118;
	@%p119 bra 	$L__BB6_14;
	// begin inline asm
	nanosleep.u32 %r976;
	// end inline asm
	shr.u32 	%r976, %r976, 1;
	// begin inline asm
	ld.relaxed.gpu.v2.u32 {%r981, %r975}, [%rd79];
	// end inline asm
	bra.uni 	$L__BB6_12;
$L__BB6_14:
	setp.eq.s32 	%p120, %r981, 101;
	mov.b32 	%r780, -1;
	vote.sync.ballot.b32 	%r782, %p120, %r780;
	// begin inline asm
	mov.u32 %r755, %lanemask_ge;
	// end inline asm
	and.b32  	%r783, %r782, %r755;
	or.b32  	%r784, %r783, -2147483648;
	add.s32 	%r785, %r784, -1;
	not.b32 	%r786, %r784;
	and.b32  	%r787, %r786, %r785;
	popc.b32 	%r759, %r787;
	mov.b32 	%r758, 1;
	// begin inline asm
	shfl.sync.down.b32 %r756, %r975, %r758, %r759, %r780;
	// end inline asm
	setp.lt.s32 	%p122, %r651, %r759;
	selp.b32 	%r788, %r756, 0, %p122;
	add.s32 	%r762, %r788, %r975;
	mov.b32 	%r763, 2;
	// begin inline asm
	shfl.sync.down.b32 %r761, %r762, %r763, %r759, %r780;
	// end inline asm
	add.s32 	%r47, %r651, 2;
	setp.gt.s32 	%p123, %r47, %r759;
	selp.b32 	%r789, 0, %r761, %p123;
	add.s32 	%r767, %r762, %r789;
	mov.b32 	%r768, 4;
	// begin inline asm
	shfl.sync.down.b32 %r766, %r767, %r768, %r759, %r780;
	// end inline asm
	add.s32 	%r48, %r651, 4;
	setp.gt.s32 	%p124, %r48, %r759;
	selp.b32 	%r790, 0, %r766, %p124;
	add.s32 	%r772, %r767, %r790;
	mov.b32 	%r773, 8;
	// begin inline asm
	shfl.sync.down.b32 %r771, %r772, %r773, %r759, %r780;
	// end inline asm
	add.s32 	%r49, %r651, 8;
	setp.gt.s32 	%p125, %r49, %r759;
	selp.b32 	%r791, 0, %r771, %p125;
	add.s32 	%r777, %r772, %r791;
	mov.b32 	%r778, 16;
	// begin inline asm
	shfl.sync.down.b32 %r776, %r777, %r778, %r759, %r780;
	// end inline asm
	add.s32 	%r50, %r651, 16;
	setp.gt.s32 	%p126, %r50, %r759;
	selp.b32 	%r792, 0, %r776, %p126;
	add.s32 	%r979, %r777, %r792;
	add.s64 	%rd7, %rd1, 256;
	mov.b32 	%r977, 478;
$L__BB6_15:
	setp.ne.s32 	%p127, %r981, 101;
	mov.b32 	%r793, -1;
	vote.sync.all.pred 	%p128, %p127, %r793;
	not.pred 	%p129, %p128;
	@%p129 bra 	$L__BB6_20;
	shr.u32 	%r977, %r977, 1;
	mul.wide.s32 	%rd84, %r980, 8;
	add.s64 	%rd85, %rd7, %rd84;
	add.s64 	%rd83, %rd85, -256;
	// begin inline asm
	ld.relaxed.gpu.v2.u32 {%r981, %r982}, [%rd83];
	// end inline asm
	mov.u32 	%r983, %r977;
$L__BB6_17:
	setp.eq.s32 	%p133, %r981, 99;
	mov.b32 	%r801, -1;
	vote.sync.any.pred 	%p134, %p133, %r801;
	not.pred 	%p135, %p134;
	@%p135 bra 	$L__BB6_19;
	// begin inline asm
	nanosleep.u32 %r983;
	// end inline asm
	shr.u32 	%r983, %r983, 1;
	// begin inline asm
	ld.relaxed.gpu.v2.u32 {%r981, %r982}, [%rd83];
	// end inline asm
	bra.uni 	$L__BB6_17;
$L__BB6_19:
	setp.eq.s32 	%p136, %r981, 101;
	mov.b32 	%r827, -1;
	vote.sync.ballot.b32 	%r828, %p136, %r827;
	and.b32  	%r829, %r828, %r755;
	or.b32  	%r830, %r829, -2147483648;
	add.s32 	%r831, %r830, -1;
	not.b32 	%r832, %r830;
	and.b32  	%r833, %r832, %r831;
	popc.b32 	%r806, %r833;
	mov.b32 	%r805, 1;
	// begin inline asm
	shfl.sync.down.b32 %r803, %r982, %r805, %r806, %r827;
	// end inline asm
	setp.lt.s32 	%p138, %r651, %r806;
	selp.b32 	%r834, %r803, 0, %p138;
	add.s32 	%r809, %r834, %r982;
	mov.b32 	%r810, 2;
	// begin inline asm
	shfl.sync.down.b32 %r808, %r809, %r810, %r806, %r827;
	// end inline asm
	setp.gt.s32 	%p139, %r47, %r806;
	selp.b32 	%r835, 0, %r808, %p139;
	add.s32 	%r814, %r809, %r835;
	mov.b32 	%r815, 4;
	// begin inline asm
	shfl.sync.down.b32 %r813, %r814, %r815, %r806, %r827;
	// end inline asm
	setp.gt.s32 	%p140, %r48, %r806;
	selp.b32 	%r836, 0, %r813, %p140;
	add.s32 	%r819, %r814, %r836;
	mov.b32 	%r820, 8;
	// begin inline asm
	shfl.sync.down.b32 %r818, %r819, %r820, %r806, %r827;
	// end inline asm
	setp.gt.s32 	%p141, %r49, %r806;
	selp.b32 	%r837, 0, %r818, %p141;
	add.s32 	%r824, %r819, %r837;
	mov.b32 	%r825, 16;
	// begin inline asm
	shfl.sync.down.b32 %r823, %r824, %r825, %r806, %r827;
	// end inline asm
	setp.gt.s32 	%p142, %r50, %r806;
	selp.b32 	%r838, 0, %r823, %p142;
	add.s32 	%r839, %r838, %r979;
	add.s32 	%r979, %r839, %r824;
	add.s32 	%r980, %r980, -32;
	bra.uni 	$L__BB6_15;
$L__BB6_20:
	@%p116 bra 	$L__BB6_22;
	add.s32 	%r796, %r979, %r32;
	add.s64 	%rd82, %rd5, 256;
	mov.b32 	%r795, 101;
	// begin inline asm
	st.relaxed.gpu.v2.u32 [%rd82], {%r795, %r796};
	// end inline asm
	st.shared.u32 	[_ZZN3cub18CUB_300001_SM_10006detail4scan16DeviceScanKernelINS2_10policy_hubIiiimN4cuda3std3__44plusIvEEE10Policy1000EPiSC_NS0_13ScanTileStateIiLb1EEES9_NS0_8NullTypeEmiLb0ESF_EEvT0_T1_T2_iT3_T4_T5_E12temp_storage+4], %r979;
	st.shared.u32 	[_ZZN3cub18CUB_300001_SM_10006detail4scan16DeviceScanKernelINS2_10policy_hubIiiimN4cuda3std3__44plusIvEEE10Policy1000EPiSC_NS0_13ScanTileStateIiLb1EEES9_NS0_8NullTypeEmiLb0ESF_EEvT0_T1_T2_iT3_T4_T5_E12temp_storage+8], %r796;
$L__BB6_22:
	setp.ne.s32 	%p131, %r651, 0;
	mov.u32 	%r984, %r34;
	@%p131 bra 	$L__BB6_24;
	st.shared.u32 	[_ZZN3cub18CUB_300001_SM_10006detail4scan16DeviceScanKernelINS2_10policy_hubIiiimN4cuda3std3__44plusIvEEE10Policy1000EPiSC_NS0_13ScanTileStateIiLb1EEES9_NS0_8NullTypeEmiLb0ESF_EEvT0_T1_T2_iT3_T4_T5_E12temp_storage+84], %r979;
	mov.u32 	%r984, %r979;
$L__BB6_24:
	bar.sync 	0;
	setp.eq.s32 	%p132, %r2, 0;
	ld.shared.u32 	%r797, [_ZZN3cub18CUB_300001_SM_10006detail4scan16DeviceScanKernelINS2_10policy_hubIiiimN4cuda3std3__44plusIvEEE10Policy1000EPiSC_NS0_13ScanTileStateIiLb1EEES9_NS0_8NullTypeEmiLb0ESF_EEvT0_T1_T2_iT3_T4_T5_E12temp_storage+84];
	selp.b32 	%r798, 0, %r797, %p132;
	add.s32 	%r985, %r798, %r984;
$L__BB6_25:
	ld.param.u64 	%rd93, [_ZN3cub18CUB_300001_SM_10006detail4scan16DeviceScanKernelINS2_10policy_hubIiiimN4cuda3std3__44plusIvEEE10Policy1000EPiSC_NS0_13ScanTileStateIiLb1EEES9_NS0_8NullTypeEmiLb0ESF_EEvT0_T1_T2_iT3_T4_T5__param_1];
	add.s32 	%r936, %r985, %r7;
	add.s32 	%r937, %r8, %r936;
	add.s32 	%r938, %r9, %r937;
	add.s32 	%r939, %r10, %r938;
	add.s32 	%r940, %r11, %r939;
	add.s32 	%r941, %r12, %r940;
	add.s32 	%r942, %r13, %r941;
	add.s32 	%r943, %r14, %r942;
	add.s32 	%r944, %r15, %r943;
	add.s32 	%r945, %r16, %r944;
	add.s32 	%r946, %r17, %r945;
	add.s32 	%r947, %r18, %r946;
	add.s32 	%r948, %r19, %r947;
	add.s32 	%r949, %r20, %r948;
	add.s32 	%r950, %r21, %r949;
	add.s32 	%r951, %r22, %r950;
	add.s32 	%r952, %r23, %r951;
	add.s32 	%r953, %r24, %r952;
	add.s32 	%r954, %r25, %r953;
	bar.sync 	0;
	st.shared.u32 	[%r6], %r936;
	st.shared.u32 	[%r6+4], %r937;
	st.shared.u32 	[%r6+8], %r938;
	st.shared.u32 	[%r6+12], %r939;
	st.shared.u32 	[%r6+16], %r940;
	st.shared.u32 	[%r6+20], %r941;
	st.shared.u32 	[%r6+24], %r942;
	st.shared.u32 	[%r6+28], %r943;
	st.shared.u32 	[%r6+32], %r944;
	st.shared.u32 	[%r6+36], %r945;
	st.shared.u32 	[%r6+40], %r946;
	st.shared.u32 	[%r6+44], %r947;
	st.shared.u32 	[%r6+48], %r948;
	st.shared.u32 	[%r6+52], %r949;
	st.shared.u32 	[%r6+56], %r950;
	st.shared.u32 	[%r6+60], %r951;
	st.shared.u32 	[%r6+64], %r952;
	st.shared.u32 	[%r6+68], %r953;
	st.shared.u32 	[%r6+72], %r954;
	bar.warp.sync 	-1;
	ld.shared.u32 	%r955, [%r5];
	ld.shared.u32 	%r956, [%r5+128];
	ld.shared.u32 	%r957, [%r5+256];
	ld.shared.u32 	%r958, [%r5+384];
	ld.shared.u32 	%r959, [%r5+512];
	ld.shared.u32 	%r960, [%r5+640];
	ld.shared.u32 	%r961, [%r5+768];
	ld.shared.u32 	%r962, [%r5+896];
	ld.shared.u32 	%r963, [%r5+1024];
	ld.shared.u32 	%r964, [%r5+1152];
	ld.shared.u32 	%r965, [%r5+1280];
	ld.shared.u32 	%r966, [%r5+1408];
	ld.shared.u32 	%r967, [%r5+1536];
	ld.shared.u32 	%r968, [%r5+1664];
	ld.shared.u32 	%r969, [%r5+1792];
	ld.shared.u32 	%r970, [%r5+1920];
	ld.shared.u32 	%r971, [%r5+2048];
	ld.shared.u32 	%r972, [%r5+2176];
	ld.shared.u32 	%r973, [%r5+2304];
	cvta.to.global.u64 	%rd89, %rd93;
	add.s64 	%rd91, %rd89, %rd76;
	st.global.u32 	[%rd91], %r955;
	st.global.u32 	[%rd91+128], %r956;
	st.global.u32 	[%rd91+256], %r957;
	st.global.u32 	[%rd91+384], %r958;
	st.global.u32 	[%rd91+512], %r959;
	st.global.u32 	[%rd91+640], %r960;
	st.global.u32 	[%rd91+768], %r961;
	st.global.u32 	[%rd91+896], %r962;
	st.global.u32 	[%rd91+1024], %r963;
	st.global.u32 	[%rd91+1152], %r964;
	st.global.u32 	[%rd91+1280], %r965;
	st.global.u32 	[%rd91+1408], %r966;
	st.global.u32 	[%rd91+1536], %r967;
	st.global.u32 	[%rd91+1664], %r968;
	st.global.u32 	[%rd91+1792], %r969;
	st.global.u32 	[%rd91+1920], %r970;
	st.global.u32 	[%rd91+2048], %r971;
	st.global.u32 	[%rd91+2176], %r972;
	st.global.u32 	[%rd91+2304], %r973;
	bra.uni 	$L__BB6_128;
$L__BB6_26:
	setp.eq.s64 	%p2, %rd3, 0;
	@%p2 bra 	$L__BB6_128;
	cvt.u32.u64 	%r72, %rd3;
	shl.b64 	%rd18, %rd2, 2;
	add.s64 	%rd17, %rd14, %rd18;
	// begin inline asm
	ld.ca.u32 %r1004, [%rd17];
	// end inline asm
	mov.u32 	%r74, %tid.x;
	and.b32  	%r205, %r74, 31;
	and.b32  	%r206, %r74, 992;
	mul.lo.s32 	%r207, %r206, 19;
	or.b32  	%r75, %r207, %r205;
	setp.ge.u32 	%p3, %r75, %r72;
	shl.b32 	%r208, %r75, 2;
	cvt.u64.u32 	%rd19, %r208;
	add.s64 	%rd9, %rd17, %rd19;
	mov.u32 	%r986, %r1004;
	@%p3 bra 	$L__BB6_29;
	// begin inline asm
	ld.ca.u32 %r986, [%rd9];
	// end inline asm
$L__BB6_29:
	add.s32 	%r78, %r75, 32;
	setp.ge.u32 	%p4, %r78, %r72;
	mov.u32 	%r987, %r1004;
	@%p4 bra 	$L__BB6_31;
	add.s64 	%rd21, %rd9, 128;
	// begin inline asm
	ld.ca.u32 %r987, [%rd21];
	// end inline asm
$L__BB6_31:
	add.s32 	%r211, %r75, 64;
	setp.ge.u32 	%p5, %r211, %r72;
	mov.u32 	%r988, %r1004;
	@%p5 bra 	$L__BB6_33;
	add.s64 	%rd22, %rd9, 256;
	// begin inline asm
	ld.ca.u32 %r988, [%rd22];
	// end inline asm
$L__BB6_33:
	add.s32 	%r213, %r75, 96;
	setp.ge.u32 	%p6, %r213, %r72;
	mov.u32 	%r989, %r1004;
	@%p6 bra 	$L__BB6_35;
	add.s64 	%rd23, %rd9, 384;
	// begin inline asm
	ld.ca.u32 %r989, [%rd23];
	// end inline asm
$L__BB6_35:
	add.s32 	%r215, %r75, 128;
	setp.ge.u32 	%p7, %r215, %r72;
	mov.u32 	%r990, %r1004;
	@%p7 bra 	$L__BB6_37;
	add.s64 	%rd24, %rd9, 512;
	// begin inline asm
	ld.ca.u32 %r990, [%rd24];
	// end inline asm
$L__BB6_37:
	add.s32 	%r217, %r75, 160;
	setp.ge.u32 	%p8, %r217, %r72;
	mov.u32 	%r991, %r1004;
	@%p8 bra 	$L__BB6_39;
	add.s64 	%rd25, %rd9, 640;
	// begin inline asm
	ld.ca.u32 %r991, [%rd25];
	// end inline asm
$L__BB6_39:
	add.s32 	%r219, %r75, 192;
	setp.ge.u32 	%p9, %r219, %r72;
	mov.u32 	%r992, %r1004;
	@%p9 bra 	$L__BB6_41;
	add.s64 	%rd26, %rd9, 768;
	// begin inline asm
	ld.ca.u32 %r992, [%rd26];
	// end inline asm
$L__BB6_41:
	add.s32 	%r221, %r75, 224;
	setp.ge.u32 	%p10, %r221, %r72;
	mov.u32 	%r993, %r1004;
	@%p10 bra 	$L__BB6_43;
	add.s64 	%rd27, %rd9, 896;
	// begin inline asm
	ld.ca.u32 %r993, [%rd27];
	// end inline asm
$L__BB6_43:
	add.s32 	%r93, %r75, 256;
	setp.ge.u32 	%p11, %r93, %r72;
	mov.u32 	%r994, %r1004;
	@%p11 bra 	$L__BB6_45;
	add.s64 	%rd28, %rd9, 1024;
	// begin inline asm
	ld.ca.u32 %r994, [%rd28];
	// end inline asm
$L__BB6_45:
	add.s32 	%r96, %r75, 288;
	setp.ge.u32 	%p12, %r96, %r72;
	mov.u32 	%r995, %r1004;
	@%p12 bra 	$L__BB6_47;
	add.s64 	%rd29, %rd9, 1152;
	// begin inline asm
	ld.ca.u32 %r995, [%rd29];
	// end inline asm
$L__BB6_47:
	add.s32 	%r225, %r75, 320;
	setp.ge.u32 	%p13, %r225, %r72;
	mov.u32 	%r996, %r1004;
	@%p13 bra 	$L__BB6_49;
	add.s64 	%rd30, %rd9, 1280;
	// begin inline asm
	ld.ca.u32 %r996, [%rd30];
	// end inline asm
$L__BB6_49:
	add.s32 	%r227, %r75, 352;
	setp.ge.u32 	%p14, %r227, %r72;
	mov.u32 	%r997, %r1004;
	@%p14 bra 	$L__BB6_51;
	add.s64 	%rd31, %rd9, 1408;
	// begin inline asm
	ld.ca.u32 %r997, [%rd31];
	// end inline asm
$L__BB6_51:
	add.s32 	%r229, %r75, 384;
	setp.ge.u32 	%p15, %r229, %r72;
	mov.u32 	%r998, %r1004;
	@%p15 bra 	$L__BB6_53;
	add.s64 	%rd32, %rd9, 1536;
	// begin inline asm
	ld.ca.u32 %r998, [%rd32];
	// end inline asm
$L__BB6_53:
	add.s32 	%r231, %r75, 416;
	setp.ge.u32 	%p16, %r231, %r72;
	mov.u32 	%r999, %r1004;
	@%p16 bra 	$L__BB6_55;
	add.s64 	%rd33, %rd9, 1664;
	// begin inline asm
	ld.ca.u32 %r999, [%rd33];
	// end inline asm
$L__BB6_55:
	add.s32 	%r233, %r75, 448;
	setp.ge.u32 	%p17, %r233, %r72;
	mov.u32 	%r1000, %r1004;
	@%p17 bra 	$L__BB6_57;
	add.s64 	%rd34, %rd9, 1792;
	// begin inline asm
	ld.ca.u32 %r1000, [%rd34];
	// end inline asm
$L__BB6_57:
	add.s32 	%r235, %r75, 480;
	setp.ge.u32 	%p18, %r235, %r72;
	mov.u32 	%r1001, %r1004;
	@%p18 bra 	$L__BB6_59;
	add.s64 	%rd35, %rd9, 1920;
	// begin inline asm
	ld.ca.u32 %r1001, [%rd35];
	// end inline asm
$L__BB6_59:
	add.s32 	%r237, %r75, 512;
	setp.ge.u32 	%p19, %r237, %r72;
	mov.u32 	%r1002, %r1004;
	@%p19 bra 	$L__BB6_61;
	add.s64 	%rd36, %rd9, 2048;
	// begin inline asm
	ld.ca.u32 %r1002, [%rd36];
	// end inline asm
$L__BB6_61:
	add.s32 	%r239, %r75, 544;
	setp.ge.u32 	%p20, %r239, %r72;
	mov.u32 	%r1003, %r1004;
	@%p20 bra 	$L__BB6_63;
	add.s64 	%rd37, %rd9, 2176;
	// begin inline asm
	ld.ca.u32 %r1003, [%rd37];
	// end inline asm
$L__BB6_63:
	add.s32 	%r115, %r75, 576;
	setp.ge.u32 	%p21, %r115, %r72;
	@%p21 bra 	$L__BB6_65;
	add.s64 	%rd38, %rd9, 2304;
	// begin inline asm
	ld.ca.u32 %r1004, [%rd38];
	// end inline asm
$L__BB6_65:
	// begin inline asm
	mov.u32 %r242, %laneid;
	// end inline asm
	shr.u32 	%r119, %r74, 5;
	mad.lo.s32 	%r243, %r119, 608, %r242;
	shl.b32 	%r244, %r243, 2;
	mov.u32 	%r245, _ZZN3cub18CUB_300001_SM_10006detail4scan16DeviceScanKernelINS2_10policy_hubIiiimN4cuda3std3__44plusIvEEE10Policy1000EPiSC_NS0_13ScanTileStateIiLb1EEES9_NS0_8NullTypeEmiLb0ESF_EEvT0_T1_T2_iT3_T4_T5_E12temp_storage;
	add.s32 	%r120, %r245, %r244;
	st.shared.u32 	[%r120], %r986;
	st.shared.u32 	[%r120+128], %r987;
	st.shared.u32 	[%r120+256], %r988;
	st.shared.u32 	[%r120+384], %r989;
	st.shared.u32 	[%r120+512], %r990;
	st.shared.u32 	[%r120+640], %r991;
	st.shared.u32 	[%r120+768], %r992;
	st.shared.u32 	[%r120+896], %r993;
	st.shared.u32 	[%r120+1024], %r994;
	st.shared.u32 	[%r120+1152], %r995;
	st.shared.u32 	[%r120+1280], %r996;
	st.shared.u32 	[%r120+1408], %r997;
	st.shared.u32 	[%r120+1536], %r998;
	st.shared.u32 	[%r120+1664], %r999;
	st.shared.u32 	[%r120+1792], %r1000;
	st.shared.u32 	[%r120+1920], %r1001;
	st.shared.u32 	[%r120+2048], %r1002;
	st.shared.u32 	[%r120+2176], %r1003;
	st.shared.u32 	[%r120+2304], %r1004;
	bar.warp.sync 	-1;
	mad.lo.s32 	%r121, %r242, 72, %r120;
	ld.shared.u32 	%r122, [%r121];
	ld.shared.u32 	%r123, [%r121+4];
	ld.shared.u32 	%r124, [%r121+8];
	ld.shared.u32 	%r125, [%r121+12];
	ld.shared.u32 	%r126, [%r121+16];
	ld.shared.u32 	%r127, [%r121+20];
	ld.shared.u32 	%r128, [%r121+24];
	ld.shared.u32 	%r129, [%r121+28];
	ld.shared.u32 	%r130, [%r121+32];
	ld.shared.u32 	%r131, [%r121+36];
	ld.shared.u32 	%r132, [%r121+40];
	ld.shared.u32 	%r133, [%r121+44];
	ld.shared.u32 	%r134, [%r121+48];
	ld.shared.u32 	%r135, [%r121+52];
	ld.shared.u32 	%r136, [%r121+56];
	ld.shared.u32 	%r137, [%r121+60];
	ld.shared.u32 	%r138, [%r121+64];
	ld.shared.u32 	%r139, [%r121+68];
	ld.shared.u32 	%r140, [%r121+72];
	bar.sync 	0;
	setp.ne.s32 	%p22, %r1, 0;
	@%p22 bra 	$L__BB6_69;
	add.s32 	%r471, %r123, %r122;
	add.s32 	%r472, %r124, %r471;
	add.s32 	%r473, %r125, %r472;
	add.s32 	%r474, %r126, %r473;
	add.s32 	%r475, %r127, %r474;
	add.s32 	%r476, %r128, %r475;
	add.s32 	%r477, %r129, %r476;
	add.s32 	%r478, %r130, %r477;
	add.s32 	%r479, %r131, %r478;
	add.s32 	%r480, %r132, %r479;
	add.s32 	%r481, %r133, %r480;
	add.s32 	%r482, %r134, %r481;
	add.s32 	%r483, %r135, %r482;
	add.s32 	%r484, %r136, %r483;
	add.s32 	%r485, %r137, %r484;
	add.s32 	%r486, %r138, %r485;
	add.s32 	%r487, %r139, %r486;
	add.s32 	%r445, %r140, %r487;
	mov.b32 	%r443, 1;
	mov.b32 	%r468, 0;
	mov.b32 	%r470, -1;
	// begin inline asm
	{  .reg .s32 r0;  .reg .pred p;  shfl.sync.up.b32 r0|p, %r445, %r443, %r468, %r470;  @p add.s32 r0, r0, %r445;  mov.s32 %r441, r0;}
	// end inline asm
	mov.b32 	%r449, 2;
	// begin inline asm
	{  .reg .s32 r0;  .reg .pred p;  shfl.sync.up.b32 r0|p, %r441, %r449, %r468, %r470;  @p add.s32 r0, r0, %r441;  mov.s32 %r447, r0;}
	// end inline asm
	mov.b32 	%r455, 4;
	// begin inline asm
	{  .reg .s32 r0;  .reg .pred p;  shfl.sync.up.b32 r0|p, %r447, %r455, %r468, %r470;  @p add.s32 r0, r0, %r447;  mov.s32 %r453, r0;}
	// end inline asm
	mov.b32 	%r461, 8;
	// begin inline asm
	{  .reg .s32 r0;  .reg .pred p;  shfl.sync.up.b32 r0|p, %r453, %r461, %r468, %r470;  @p add.s32 r0, r0, %r453;  mov.s32 %r459, r0;}
	// end inline asm
	mov.b32 	%r467, 16;
	// begin inline asm
	{  .reg .s32 r0;  .reg .pred p;  shfl.sync.up.b32 r0|p, %r459, %r467, %r468, %r470;  @p add.s32 r0, r0, %r459;  mov.s32 %r465, r0;}
	// end inline asm
	setp.ne.s32 	%p65, %r242, 31;
	@%p65 bra 	$L__BB6_68;
	shl.b32 	%r488, %r119, 2;
	mov.u32 	%r489, _ZZN3cub18CUB_300001_SM_10006detail4scan16DeviceScanKernelINS2_10policy_hubIiiimN4cuda3std3__44plusIvEEE10Policy1000EPiSC_NS0_13ScanTileStateIiLb1EEES9_NS0_8NullTypeEmiLb0ESF_EEvT0_T1_T2_iT3_T4_T5_E12temp_storage;
	add.s32 	%r490, %r489, %r488;
	st.shared.u32 	[%r490+16], %r465;
$L__BB6_68:
	sub.s32 	%r491, %r465, %r445;
	bar.sync 	0;
	ld.shared.v4.u32 	{%r492, %r493, %r494, %r495}, [_ZZN3cub18CUB_300001_SM_10006detail4scan16DeviceScanKernelINS2_10policy_hubIiiimN4cuda3std3__44plusIvEEE10Policy1000EPiSC_NS0_13ScanTileStateIiLb1EEES9_NS0_8NullTypeEmiLb0ESF_EEvT0_T1_T2_iT3_T4_T5_E12temp_storage+16];
	add.s32 	%r496, %r493, %r492;
	setp.eq.s32 	%p66, %r119, 2;
	selp.b32 	%r497, %r496, %r492, %p66;
	add.s32 	%r498, %r496, %r494;
	setp.eq.s32 	%p67, %r119, 3;
	selp.b32 	%r499, %r498, %r497, %p67;
	add.s32 	%r500, %r498, %r495;
	setp.eq.s32 	%p68, %r119, 4;
	selp.b32 	%r501, %r500, %r499, %p68;
	ld.shared.v4.u32 	{%r502, %r503, %r504, %r505}, [_ZZN3cub18CUB_300001_SM_10006detail4scan16DeviceScanKernelINS2_10policy_hubIiiimN4cuda3std3__44plusIvEEE10Policy1000EPiSC_NS0_13ScanTileStateIiLb1EEES9_NS0_8NullTypeEmiLb0ESF_EEvT0_T1_T2_iT3_T4_T5_E12temp_storage+32];
	add.s32 	%r506, %r500, %r502;
	setp.eq.s32 	%p69, %r119, 5;
	selp.b32 	%r507, %r506, %r501, %p69;
	add.s32 	%r508, %r506, %r503;
	setp.eq.s32 	%p70, %r119, 6;
	selp.b32 	%r509, %r508, %r507, %p70;
	add.s32 	%r510, %r508, %r504;
	setp.eq.s32 	%p71, %r119, 7;
	selp.b32 	%r511, %r510, %r509, %p71;
	add.s32 	%r512, %r510, %r505;
	setp.eq.s32 	%p72, %r119, 8;
	selp.b32 	%r513, %r512, %r511, %p72;
	ld.shared.v4.u32 	{%r514, %r515, %r516, %r517}, [_ZZN3cub18CUB_300001_SM_10006detail4scan16DeviceScanKernelINS2_10policy_hubIiiimN4cuda3std3__44plusIvEEE10Policy1000EPiSC_NS0_13ScanTileStateIiLb1EEES9_NS0_8NullTypeEmiLb0ESF_EEvT0_T1_T2_iT3_T4_T5_E12temp_storage+48];
	add.s32 	%r518, %r512, %r514;
	setp.eq.s32 	%p73, %r119, 9;
	selp.b32 	%r519, %r518, %r513, %p73;
	add.s32 	%r520, %r518, %r515;
	setp.eq.s32 	%p74, %r119, 10;
	selp.b32 	%r521, %r520, %r519, %p74;
	add.s32 	%r522, %r520, %r516;
	setp.eq.s32 	%p75, %r119, 11;
	selp.b32 	%r523, %r522, %r521, %p75;
	add.s32 	%r524, %r522, %r517;
	setp.eq.s32 	%p76, %r119, 12;
	selp.b32 	%r525, %r524, %r523, %p76;
	setp.lt.u32 	%p77, %r74, 32;
	setp.eq.s32 	%p78, %r242, 0;
	selp.b32 	%r526, 0, %r491, %p78;
	add.s32 	%r527, %r525, %r526;
	selp.b32 	%r528, %r491, %r527, %p77;
	setp.eq.s32 	%p79, %r74, 0;
	selp.b32 	%r1016, 0, %r528, %p79;
	bra.uni 	$L__BB6_88;
$L__BB6_69:
	add.s32 	%r276, %r123, %r122;
	add.s32 	%r277, %r124, %r276;
	add.s32 	%r278, %r125, %r277;
	add.s32 	%r279, %r126, %r278;
	add.s32 	%r280, %r127, %r279;
	add.s32 	%r281, %r128, %r280;
	add.s32 	%r282, %r129, %r281;
	add.s32 	%r283, %r130, %r282;
	add.s32 	%r284, %r131, %r283;
	add.s32 	%r285, %r132, %r284;
	add.s32 	%r286, %r133, %r285;
	add.s32 	%r287, %r134, %r286;
	add.s32 	%r288, %r135, %r287;
	add.s32 	%r289, %r136, %r288;
	add.s32 	%r290, %r137, %r289;
	add.s32 	%r291, %r138, %r290;
	add.s32 	%r292, %r139, %r291;
	add.s32 	%r250, %r140, %r292;
	mov.b32 	%r248, 1;
	mov.b32 	%r273, 0;
	mov.b32 	%r275, -1;
	// begin inline asm
	{  .reg .s32 r0;  .reg .pred p;  shfl.sync.up.b32 r0|p, %r250, %r248, %r273, %r275;  @p add.s32 r0, r0, %r250;  mov.s32 %r246, r0;}
	// end inline asm
	mov.b32 	%r254, 2;
	// begin inline asm
	{  .reg .s32 r0;  .reg .pred p;  shfl.sync.up.b32 r0|p, %r246, %r254, %r273, %r275;  @p add.s32 r0, r0, %r246;  mov.s32 %r252, r0;}
	// end inline asm
	mov.b32 	%r260, 4;
	// begin inline asm
	{  .reg .s32 r0;  .reg .pred p;  shfl.sync.up.b32 r0|p, %r252, %r260, %r273, %r275;  @p add.s32 r0, r0, %r252;  mov.s32 %r258, r0;}
	// end inline asm
	mov.b32 	%r266, 8;
	// begin inline asm
	{  .reg .s32 r0;  .reg .pred p;  shfl.sync.up.b32 r0|p, %r258, %r266, %r273, %r275;  @p add.s32 r0, r0, %r258;  mov.s32 %r264, r0;}
	// end inline asm
	mov.b32 	%r272, 16;
	// begin inline asm
	{  .reg .s32 r0;  .reg .pred p;  shfl.sync.up.b32 r0|p, %r264, %r272, %r273, %r275;  @p add.s32 r0, r0, %r264;  mov.s32 %r270, r0;}
	// end inline asm
	setp.ne.s32 	%p23, %r242, 31;
	@%p23 bra 	$L__BB6_71;
	shl.b32 	%r293, %r119, 2;
	mov.u32 	%r294, _ZZN3cub18CUB_300001_SM_10006detail4scan16DeviceScanKernelINS2_10policy_hubIiiimN4cuda3std3__44plusIvEEE10Policy1000EPiSC_NS0_13ScanTileStateIiLb1EEES9_NS0_8NullTypeEmiLb0ESF_EEvT0_T1_T2_iT3_T4_T5_E12temp_storage;
	add.s32 	%r295, %r294, %r293;
	st.shared.u32 	[%r295+16], %r270;
$L__BB6_71:
	sub.s32 	%r296, %r270, %r250;
	bar.sync 	0;
	ld.shared.v4.u32 	{%r297, %r298, %r299, %r300}, [_ZZN3cub18CUB_300001_SM_10006detail4scan16DeviceScanKernelINS2_10policy_hubIiiimN4cuda3std3__44plusIvEEE10Policy1000EPiSC_NS0_13ScanTileStateIiLb1EEES9_NS0_8NullTypeEmiLb0ESF_EEvT0_T1_T2_iT3_T4_T5_E12temp_storage+16];
	add.s32 	%r301, %r298, %r297;
	setp.eq.s32 	%p24, %r119, 2;
	selp.b32 	%r302, %r301, %r297, %p24;
	add.s32 	%r303, %r301, %r299;
	setp.eq.s32 	%p25, %r119, 3;
	selp.b32 	%r304, %r303, %r302, %p25;
	add.s32 	%r305, %r303, %r300;
	setp.eq.s32 	%p26, %r119, 4;
	selp.b32 	%r306, %r305, %r304, %p26;
	ld.shared.v4.u32 	{%r307, %r308, %r309, %r310}, [_ZZN3cub18CUB_300001_SM_10006detail4scan16DeviceScanKernelINS2_10policy_hubIiiimN4cuda3std3__44plusIvEEE10Policy1000EPiSC_NS0_13ScanTileStateIiLb1EEES9_NS0_8NullTypeEmiLb0ESF_EEvT0_T1_T2_iT3_T4_T5_E12temp_storage+32];
	add.s32 	%r311, %r305, %r307;
	setp.eq.s32 	%p27, %r119, 5;
	selp.b32 	%r312, %r311, %r306, %p27;
	add.s32 	%r313, %r311, %r308;
	setp.eq.s32 	%p28, %r119, 6;
	selp.b32 	%r314, %r313, %r312, %p28;
	add.s32 	%r315, %r313, %r309;
	setp.eq.s32 	%p29, %r119, 7;
	selp.b32 	%r316, %r315, %r314, %p29;
	add.s32 	%r317, %r315, %r310;
	setp.eq.s32 	%p30, %r119, 8;
	selp.b32 	%r318, %r317, %r316, %p30;
	ld.shared.v4.u32 	{%r319, %r320, %r321, %r322}, [_ZZN3cub18CUB_300001_SM_10006detail4scan16DeviceScanKernelINS2_10policy_hubIiiimN4cuda3std3__44plusIvEEE10Policy1000EPiSC_NS0_13ScanTileStateIiLb1EEES9_NS0_8NullTypeEmiLb0ESF_EEvT0_T1_T2_iT3_T4_T5_E12temp_storage+48];
	add.s32 	%r323, %r317, %r319;
	setp.eq.s32 	%p31, %r119, 9;
	selp.b32 	%r324, %r323, %r318, %p31;
	add.s32 	%r325, %r323, %r320;
	setp.eq.s32 	%p32, %r119, 10;
	selp.b32 	%r326, %r325, %r324, %p32;
	add.s32 	%r327, %r325, %r321;
	setp.eq.s32 	%p33, %r119, 11;
	selp.b32 	%r328, %r327, %r326, %p33;
	add.s32 	%r329, %r327, %r322;
	setp.eq.s32 	%p34, %r119, 12;
	selp.b32 	%r330, %r329, %r328, %p34;
	ld.shared.u32 	%r331, [_ZZN3cub18CUB_300001_SM_10006detail4scan16DeviceScanKernelINS2_10policy_hubIiiimN4cuda3std3__44plusIvEEE10Policy1000EPiSC_NS0_13ScanTileStateIiLb1EEES9_NS0_8NullTypeEmiLb0ESF_EEvT0_T1_T2_iT3_T4_T5_E12temp_storage+64];
	add.s32 	%r146, %r329, %r331;
	setp.gt.u32 	%p35, %r74, 31;
	setp.lt.u32 	%p36, %r74, 32;
	setp.eq.s32 	%p37, %r242, 0;
	selp.b32 	%r332, 0, %r296, %p37;
	add.s32 	%r1015, %r330, %r332;
	selp.b32 	%r148, %r296, %r1015, %p36;
	@%p35 bra 	$L__BB6_87;
	setp.ne.s32 	%p38, %r74, 0;
	mul.wide.s32 	%rd39, %r1, 8;
	add.s64 	%rd10, %rd1, %rd39;
	@%p38 bra 	$L__BB6_74;
	st.shared.u32 	[_ZZN3cub18CUB_300001_SM_10006detail4scan16DeviceScanKernelINS2_10policy_hubIiiimN4cuda3std3__44plusIvEEE10Policy1000EPiSC_NS0_13ScanTileStateIiLb1EEES9_NS0_8NullTypeEmiLb0ESF_EEvT0_T1_T2_iT3_T4_T5_E12temp_storage+12], %r146;
	add.s64 	%rd40, %rd10, 256;
	mov.b32 	%r333, 100;
	// begin inline asm
	st.relaxed.gpu.v2.u32 [%rd40], {%r333, %r146};
	// end inline asm
$L__BB6_74:
	not.b32 	%r339, %r74;
	add.s32 	%r1011, %r1, %r339;
	mov.b32 	%r335, 550;
	// begin inline asm
	nanosleep.u32 %r335;
	// end inline asm
	mul.wide.s32 	%rd42, %r1011, 8;
	add.s64 	%rd43, %rd1, %rd42;
	add.s64 	%rd41, %rd43, 256;
	// begin inline asm
	ld.relaxed.gpu.v2.u32 {%r1012, %r1006}, [%rd41];
	// end inline asm
	mov.b32 	%r1007, 478;
$L__BB6_75:
	setp.eq.s32 	%p39, %r1012, 99;
	mov.b32 	%r340, -1;
	vote.sync.any.pred 	%p40, %p39, %r340;
	not.pred 	%p41, %p40;
	@%p41 bra 	$L__BB6_77;
	// begin inline asm
	nanosleep.u32 %r1007;
	// end inline asm
	shr.u32 	%r1007, %r1007, 1;
	// begin inline asm
	ld.relaxed.gpu.v2.u32 {%r1012, %r1006}, [%rd41];
	// end inline asm
	bra.uni 	$L__BB6_75;
$L__BB6_77:
	setp.eq.s32 	%p42, %r1012, 101;
	mov.b32 	%r367, -1;
	vote.sync.ballot.b32 	%r369, %p42, %r367;
	// begin inline asm
	mov.u32 %r342, %lanemask_ge;
	// end inline asm
	and.b32  	%r370, %r369, %r342;
	or.b32  	%r371, %r370, -2147483648;
	add.s32 	%r372, %r371, -1;
	not.b32 	%r373, %r371;
	and.b32  	%r374, %r373, %r372;
	popc.b32 	%r346, %r374;
	mov.b32 	%r345, 1;
	// begin inline asm
	shfl.sync.down.b32 %r343, %r1006, %r345, %r346, %r367;
	// end inline asm
	setp.lt.s32 	%p44, %r242, %r346;
	selp.b32 	%r375, %r343, 0, %p44;
	add.s32 	%r349, %r375, %r1006;
	mov.b32 	%r350, 2;
	// begin inline asm
	shfl.sync.down.b32 %r348, %r349, %r350, %r346, %r367;
	// end inline asm
	add.s32 	%r376, %r242, 2;
	setp.gt.s32 	%p45, %r376, %r346;
	selp.b32 	%r377, 0, %r348, %p45;
	add.s32 	%r354, %r349, %r377;
	mov.b32 	%r355, 4;
	// begin inline asm
	shfl.sync.down.b32 %r353, %r354, %r355, %r346, %r367;
	// end inline asm
	add.s32 	%r378, %r242, 4;
	setp.gt.s32 	%p46, %r378, %r346;
	selp.b32 	%r379, 0, %r353, %p46;
	add.s32 	%r359, %r354, %r379;
	mov.b32 	%r360, 8;
	// begin inline asm
	shfl.sync.down.b32 %r358, %r359, %r360, %r346, %r367;
	// end inline asm
	add.s32 	%r380, %r242, 8;
	setp.gt.s32 	%p47, %r380, %r346;
	selp.b32 	%r381, 0, %r358, %p47;
	add.s32 	%r364, %r359, %r381;
	mov.b32 	%r365, 16;
	// begin inline asm
	shfl.sync.down.b32 %r363, %r364, %r365, %r346, %r367;
	// end inline asm
	add.s32 	%r382, %r242, 16;
	setp.gt.s32 	%p48, %r382, %r346;
	selp.b32 	%r383, 0, %r363, %p48;
	add.s32 	%r1008, %r364, %r383;
	add.s64 	%rd11, %rd1, 256;
	mov.b32 	%r1009, 478;
$L__BB6_78:
	setp.ne.s32 	%p49, %r1012, 101;
	mov.b32 	%r384, -1;
	vote.sync.all.pred 	%p50, %p49, %r384;
	not.pred 	%p51, %p50;
	@%p51 bra 	$L__BB6_83;
	shr.u32 	%r1009, %r1009, 1;
	mul.wide.s32 	%rd46, %r1011, 8;
	add.s64 	%rd47, %rd11, %rd46;
	add.s64 	%rd45, %rd47, -256;
	// begin inline asm
	ld.relaxed.gpu.v2.u32 {%r1012, %r1013}, [%rd45];
	// end inline asm
	mov.u32 	%r1014, %r1009;
$L__BB6_80:
	setp.eq.s32 	%p55, %r1012, 99;
	mov.b32 	%r392, -1;
	vote.sync.any.pred 	%p56, %p55, %r392;
	not.pred 	%p57, %p56;
	@%p57 bra 	$L__BB6_82;
	// begin inline asm
	nanosleep.u32 %r1014;
	// end inline asm
	shr.u32 	%r1014, %r1014, 1;
	// begin inline asm
	ld.relaxed.gpu.v2.u32 {%r1012, %r1013}, [%rd45];
	// end inline asm
	bra.uni 	$L__BB6_80;
$L__BB6_82:
	setp.eq.s32 	%p58, %r1012, 101;
	mov.b32 	%r418, -1;
	vote.sync.ballot.b32 	%r419, %p58, %r418;
	and.b32  	%r420, %r419, %r342;
	or.b32  	%r421, %r420, -2147483648;
	add.s32 	%r422, %r421, -1;
	not.b32 	%r423, %r421;
	and.b32  	%r424, %r423, %r422;
	popc.b32 	%r397, %r424;
	mov.b32 	%r396, 1;
	// begin inline asm
	shfl.sync.down.b32 %r394, %r1013, %r396, %r397, %r418;
	// end inline asm
	setp.lt.s32 	%p60, %r242, %r397;
	selp.b32 	%r425, %r394, 0, %p60;
	add.s32 	%r400, %r425, %r1013;
	mov.b32 	%r401, 2;
	// begin inline asm
	shfl.sync.down.b32 %r399, %r400, %r401, %r397, %r418;
	// end inline asm
	add.s32 	%r426, %r242, 2;
	setp.gt.s32 	%p61, %r426, %r397;
	selp.b32 	%r427, 0, %r399, %p61;
	add.s32 	%r405, %r400, %r427;
	mov.b32 	%r406, 4;
	// begin inline asm
	shfl.sync.down.b32 %r404, %r405, %r406, %r397, %r418;
	// end inline asm
	add.s32 	%r428, %r242, 4;
	setp.gt.s32 	%p62, %r428, %r397;
	selp.b32 	%r429, 0, %r404, %p62;
	add.s32 	%r410, %r405, %r429;
	mov.b32 	%r411, 8;
	// begin inline asm
	shfl.sync.down.b32 %r409, %r410, %r411, %r397, %r418;
	// end inline asm
	add.s32 	%r430, %r242, 8;
	setp.gt.s32 	%p63, %r430, %r397;
	selp.b32 	%r431, 0, %r409, %p63;
	add.s32 	%r415, %r410, %r431;
	mov.b32 	%r416, 16;
	// begin inline asm
	shfl.sync.down.b32 %r414, %r415, %r416, %r397, %r418;
	// end inline asm
	add.s32 	%r432, %r242, 16;
	setp.gt.s32 	%p64, %r432, %r397;
	selp.b32 	%r433, 0, %r414, %p64;
	add.s32 	%r434, %r433, %r1008;
	add.s32 	%r1008, %r434, %r415;
	add.s32 	%r1011, %r1011, -32;
	bra.uni 	$L__BB6_78;
$L__BB6_83:
	@%p38 bra 	$L__BB6_85;
	add.s32 	%r387, %r1008, %r146;
	add.s64 	%rd44, %rd10, 256;
	mov.b32 	%r386, 101;
	// begin inline asm
	st.relaxed.gpu.v2.u32 [%rd44], {%r386, %r387};
	// end inline asm
	st.shared.u32 	[_ZZN3cub18CUB_300001_SM_10006detail4scan16DeviceScanKernelINS2_10policy_hubIiiimN4cuda3std3__44plusIvEEE10Policy1000EPiSC_NS0_13ScanTileStateIiLb1EEES9_NS0_8NullTypeEmiLb0ESF_EEvT0_T1_T2_iT3_T4_T5_E12temp_storage+4], %r1008;
	st.shared.u32 	[_ZZN3cub18CUB_300001_SM_10006detail4scan16DeviceScanKernelINS2_10policy_hubIiiimN4cuda3std3__44plusIvEEE10Policy1000EPiSC_NS0_13ScanTileStateIiLb1EEES9_NS0_8NullTypeEmiLb0ESF_EEvT0_T1_T2_iT3_T4_T5_E12temp_storage+8], %r387;
$L__BB6_85:
	setp.ne.s32 	%p53, %r242, 0;
	mov.u32 	%r1015, %r148;
	@%p53 bra 	$L__BB6_87;
	st.shared.u32 	[_ZZN3cub18CUB_300001_SM_10006detail4scan16DeviceScanKernelINS2_10policy_hubIiiimN4cuda3std3__44plusIvEEE10Policy1000EPiSC_NS0_13ScanTileStateIiLb1EEES9_NS0_8NullTypeEmiLb0ESF_EEvT0_T1_T2_iT3_T4_T5_E12temp_storage+84], %r1008;
	mov.u32 	%r1015, %r1008;
$L__BB6_87:
	bar.sync 	0;
	setp.eq.s32 	%p54, %r74, 0;
	ld.shared.u32 	%r388, [_ZZN3cub18CUB_300001_SM_10006detail4scan16DeviceScanKernelINS2_10policy_hubIiiimN4cuda3std3__44plusIvEEE10Policy1000EPiSC_NS0_13ScanTileStateIiLb1EEES9_NS0_8NullTypeEmiLb0ESF_EEvT0_T1_T2_iT3_T4_T5_E12temp_storage+84];
	selp.b32 	%r389, 0, %r388, %p54;
	add.s32 	%r1016, %r389, %r1015;
$L__BB6_88:
	add.s32 	%r529, %r1016, %r122;
	add.s32 	%r530, %r123, %r529;
	add.s32 	%r531, %r124, %r530;
	add.s32 	%r532, %r125, %r531;
	add.s32 	%r533, %r126, %r532;
	add.s32 	%r534, %r127, %r533;
	add.s32 	%r535, %r128, %r534;
	add.s32 	%r536, %r129, %r535;
	add.s32 	%r537, %r130, %r536;
	add.s32 	%r538, %r131, %r537;
	add.s32 	%r539, %r132, %r538;
	add.s32 	%r540, %r133, %r539;
	add.s32 	%r541, %r134, %r540;
	add.s32 	%r542, %r135, %r541;
	add.s32 	%r543, %r136, %r542;
	add.s32 	%r544, %r137, %r543;
	add.s32 	%r545, %r138, %r544;
	add.s32 	%r546, %r139, %r545;
	add.s32 	%r547, %r140, %r546;
	bar.sync 	0;
	st.shared.u32 	[%r121], %r529;
	st.shared.u32 	[%r121+4], %r530;
	st.shared.u32 	[%r121+8], %r531;
	st.shared.u32 	[%r121+12], %r532;
	st.shared.u32 	[%r121+16], %r533;
	st.shared.u32 	[%r121+20], %r534;
	st.shared.u32 	[%r121+24], %r535;
	st.shared.u32 	[%r121+28], %r536;
	st.shared.u32 	[%r121+32], %r537;
	st.shared.u32 	[%r121+36], %r538;
	st.shared.u32 	[%r121+40], %r539;
	st.shared.u32 	[%r121+44], %r540;
	st.shared.u32 	[%r121+48], %r541;
	st.shared.u32 	[%r121+52], %r542;
	st.shared.u32 	[%r121+56], %r543;
	st.shared.u32 	[%r121+60], %r544;
	st.shared.u32 	[%r121+64], %r545;
	st.shared.u32 	[%r121+68], %r546;
	st.shared.u32 	[%r121+72], %r547;
	bar.warp.sync 	-1;
	ld.shared.u32 	%r182, [%r120];
	ld.shared.u32 	%r183, [%r120+128];
	ld.shared.u32 	%r184, [%r120+256];
	ld.shared.u32 	%r185, [%r120+384];
	ld.shared.u32 	%r186, [%r120+512];
	ld.shared.u32 	%r187, [%r120+640];
	ld.shared.u32 	%r188, [%r120+768];
	ld.shared.u32 	%r189, [%r120+896];
	ld.shared.u32 	%r190, [%r120+1024];
	ld.shared.u32 	%r191, [%r120+1152];
	ld.shared.u32 	%r192, [%r120+1280];
	ld.shared.u32 	%r193, [%r120+1408];
	ld.shared.u32 	%r194, [%r120+1536];
	ld.shared.u32 	%r195, [%r120+1664];
	ld.shared.u32 	%r196, [%r120+1792];
	ld.shared.u32 	%r197, [%r120+1920];
	ld.shared.u32 	%r198, [%r120+2048];
	ld.shared.u32 	%r199, [%r120+2176];
	ld.shared.u32 	%r200, [%r120+2304];
	setp.ne.s32 	%p80, %r74, 0;
	@%p80 bra 	$L__BB6_90;
	st.volatile.shared.u32 	[_ZZN3cub18CUB_300001_SM_10006detail4scan16DeviceScanKernelINS2_10policy_hubIiiimN4cuda3std3__44plusIvEEE10Policy1000EPiSC_NS0_13ScanTileStateIiLb1EEES9_NS0_8NullTypeEmiLb0ESF_EEvT0_T1_T2_iT3_T4_T5_E12temp_storage+31616], %r72;
$L__BB6_90:
	ld.param.u64 	%rd92, [_ZN3cub18CUB_300001_SM_10006detail4scan16DeviceScanKernelINS2_10policy_hubIiiimN4cuda3std3__44plusIvEEE10Policy1000EPiSC_NS0_13ScanTileStateIiLb1EEES9_NS0_8NullTypeEmiLb0ESF_EEvT0_T1_T2_iT3_T4_T5__param_1];
	bar.sync 	0;
	ld.volatile.shared.u32 	%r201, [_ZZN3cub18CUB_300001_SM_10006detail4scan16DeviceScanKernelINS2_10policy_hubIiiimN4cuda3std3__44plusIvEEE10Policy1000EPiSC_NS0_13ScanTileStateIiLb1EEES9_NS0_8NullTypeEmiLb0ESF_EEvT0_T1_T2_iT3_T4_T5_E12temp_storage+31616];
	setp.ge.s32 	%p81, %r75, %r201;
	cvt.u64.u32 	%rd52, %r75;
	add.s64 	%rd53, %rd2, %rd52;
	cvta.to.global.u64 	%rd54, %rd92;
	shl.b64 	%rd55, %rd53, 2;
	add.s64 	%rd13, %rd54, %rd55;
	@%p81 bra 	$L__BB6_92;
	st.global.u32 	[%rd13], %r182;
$L__BB6_92:
	setp.ge.s32 	%p82, %r78, %r201;
	@%p82 bra 	$L__BB6_94;
	st.global.u32 	[%rd13+128], %r183;
$L__BB6_94:
	mov.u32 	%r548, %tid.x;
	and.b32  	%r549, %r548, 992;
	mul.lo.s32 	%r550, %r549, 19;
	and.b32  	%r551, %r548, 31;
	or.b32  	%r552, %r550, %r551;
	add.s32 	%r553, %r552, 64;
	setp.ge.s32 	%p83, %r553, %r201;
	@%p83 bra 	$L__BB6_96;
	st.global.u32 	[%rd13+256], %r184;
$L__BB6_96:
	add.s32 	%r559, %r552, 96;
	setp.ge.s32 	%p84, %r559, %r201;
	@%p84 bra 	$L__BB6_98;
	st.global.u32 	[%rd13+384], %r185;
$L__BB6_98:
	add.s32 	%r565, %r552, 128;
	setp.ge.s32 	%p85, %r565, %r201;
	@%p85 bra 	$L__BB6_100;
	st.global.u32 	[%rd13+512], %r186;
$L__BB6_100:
	add.s32 	%r571, %r552, 160;
	setp.ge.s32 	%p86, %r571, %r201;
	@%p86 bra 	$L__BB6_102;
	st.global.u32 	[%rd13+640], %r187;
$L__BB6_102:
	add.s32 	%r577, %r552, 192;
	setp.ge.s32 	%p87, %r577, %r201;
	@%p87 bra 	$L__BB6_104;
	st.global.u32 	[%rd13+768], %r188;
$L__BB6_104:
	add.s32 	%r583, %r552, 224;
	setp.ge.s32 	%p88, %r583, %r201;
	@%p88 bra 	$L__BB6_106;
	st.global.u32 	[%rd13+896], %r189;
$L__BB6_106:
	setp.ge.s32 	%p89, %r93, %r201;
	@%p89 bra 	$L__BB6_108;
	st.global.u32 	[%rd13+1024], %r190;
$L__BB6_108:
	setp.ge.s32 	%p90, %r96, %r201;
	@%p90 bra 	$L__BB6_110;
	st.global.u32 	[%rd13+1152], %r191;
$L__BB6_110:
	add.s32 	%r589, %r552, 320;
	setp.ge.s32 	%p91, %r589, %r201;
	@%p91 bra 	$L__BB6_112;
	st.global.u32 	[%rd13+1280], %r192;
$L__BB6_112:
	add.s32 	%r595, %r552, 352;
	setp.ge.s32 	%p92, %r595, %r201;
	@%p92 bra 	$L__BB6_114;
	st.global.u32 	[%rd13+1408], %r193;
$L__BB6_114:
	add.s32 	%r601, %r552, 384;
	setp.ge.s32 	%p93, %r601, %r201;
	@%p93 bra 	$L__BB6_116;
	st.global.u32 	[%rd13+1536], %r194;
$L__BB6_116:
	add.s32 	%r607, %r552, 416;
	setp.ge.s32 	%p94, %r607, %r201;
	@%p94 bra 	$L__BB6_118;
	st.global.u32 	[%rd13+1664], %r195;
$L__BB6_118:
	add.s32 	%r613, %r552, 448;
	setp.ge.s32 	%p95, %r613, %r201;
	@%p95 bra 	$L__BB6_120;
	st.global.u32 	[%rd13+1792], %r196;
$L__BB6_120:
	add.s32 	%r619, %r552, 480;
	setp.ge.s32 	%p96, %r619, %r201;
	@%p96 bra 	$L__BB6_122;
	st.global.u32 	[%rd13+1920], %r197;
$L__BB6_122:
	add.s32 	%r625, %r552, 512;
	setp.ge.s32 	%p97, %r625, %r201;
	@%p97 bra 	$L__BB6_124;
	st.global.u32 	[%rd13+2048], %r198;
$L__BB6_124:
	add.s32 	%r631, %r552, 544;
	setp.ge.s32 	%p98, %r631, %r201;
	@%p98 bra 	$L__BB6_126;
	st.global.u32 	[%rd13+2176], %r199;
$L__BB6_126:
	setp.ge.s32 	%p99, %r115, %r201;
	@%p99 bra 	$L__BB6_128;
	st.global.u32 	[%rd13+2304], %r200;
$L__BB6_128:
	ret;

}
	// .globl	_ZN3cub18CUB_300001_SM_10006detail4scan23DeviceCompactInitKernelINS0_13ScanTileStateIiLb1EEEPlEEvT_iT0_
.visible .entry _ZN3cub18CUB_300001_SM_10006detail4scan23DeviceCompactInitKernelINS0_13ScanTileStateIiLb1EEEPlEEvT_iT0_(
	.param .align 8 .b8 _ZN3cub18CUB_300001_SM_10006detail4scan23DeviceCompactInitKernelINS0_13ScanTileStateIiLb1EEEPlEEvT_iT0__param_0[8],
	.param .u32 _ZN3cub18CUB_300001_SM_10006detail4scan23DeviceCompactInitKernelINS0_13ScanTileStateIiLb1EEEPlEEvT_iT0__param_1,
	.param .u64 .ptr .align 1 _ZN3cub18CUB_300001_SM_10006detail4scan23DeviceCompactInitKernelINS0_13ScanTileStateIiLb1EEEPlEEvT_iT0__param_2
)
{
	.reg .pred 	%p<6>;
	.reg .b32 	%r<11>;
	.reg .b64 	%rd<10>;

	ld.param.u64 	%rd3, [_ZN3cub18CUB_300001_SM_10006detail4scan23DeviceCompactInitKernelINS0_13ScanTileStateIiLb1EEEPlEEvT_iT0__param_0];
	ld.param.u32 	%r4, [_ZN3cub18CUB_300001_SM_10006detail4scan23DeviceCompactInitKernelINS0_13ScanTileStateIiLb1EEEPlEEvT_iT0__param_1];
	ld.param.u64 	%rd2, [_ZN3cub18CUB_300001_SM_10006detail4scan23DeviceCompactInitKernelINS0_13ScanTileStateIiLb1EEEPlEEvT_iT0__param_2];
	cvta.to.global.u64 	%rd1, %rd3;
	mov.u32 	%r1, %ctaid.x;
	mov.u32 	%r5, %ntid.x;
	mov.u32 	%r2, %tid.x;
	mad.lo.s32 	%r3, %r1, %r5, %r2;
	setp.ge.s32 	%p1, %r3, %r4;
	@%p1 bra 	$L__BB7_2;
	mul.wide.s32 	%rd4, %r3, 8;
	add.s64 	%rd5, %rd1, %rd4;
	mov.b32 	%r6, 0;
	mov.b32 	%r7, 99;
	st.global.v2.u32 	[%rd5+256], {%r7, %r6};
$L__BB7_2:
	setp.ne.s32 	%p2, %r1, 0;
	setp.gt.u32 	%p3, %r2, 31;
	or.pred  	%p4, %p2, %p3;
	@%p4 bra 	$L__BB7_4;
	mul.wide.u32 	%rd6, %r2, 8;
	add.s64 	%rd7, %rd1, %rd6;
	mov.b32 	%r9, 0;
	st.global.v2.u32 	[%rd7], {%r9, %r9};
$L__BB7_4:
	or.b32  	%r10, %r1, %r2;
	setp.ne.s32 	%p5, %r10, 0;
	@%p5 bra 	$L__BB7_6;
	cvta.to.global.u64 	%rd8, %rd2;
	mov.b64 	%rd9, 0;
	st.global.u64 	[%rd8], %rd9;
$L__BB7_6:
	ret;

}
	// .globl	_ZN3cub18CUB_300001_SM_10006detail6select23DeviceSelectSweepKernelINS2_10policy_hubIjNS0_8NullTypeEiLb0ELNS0_10SelectImplE0EE10Policy1000EPjPS5_S9_PlNS0_13ScanTileStateIiLb1EEE17belongsToPivotBinS5_iNS2_19streaming_context_tIlLb1EEELS6_0EEEvT0_T1_T2_T3_T4_T5_T6_T7_iT8_NS1_7vsmem_tE
.visible .entry _ZN3cub18CUB_300001_SM_10006detail6select23DeviceSelectSweepKernelINS2_10policy_hubIjNS0_8NullTypeEiLb0ELNS0_10SelectImplE0EE10Policy1000EPjPS5_S9_PlNS0_13ScanTileStateIiLb1EEE17belongsToPivotBinS5_iNS2_19streaming_context_tIlLb1EEELS6_0EEEvT0_T1_T2_T3_T4_T5_T6_T7_iT8_NS1_7vsmem_tE(
	.param .u64 .ptr .align 1 _ZN3cub18CUB_300001_SM_10006detail6select23DeviceSelectSweepKernelINS2_10policy_hubIjNS0_8NullTypeEiLb0ELNS0_10SelectImplE0EE10Policy1000EPjPS5_S9_PlNS0_13ScanTileStateIiLb1EEE17belongsToPivotBinS5_iNS2_19streaming_context_tIlLb1EEELS6_0EEEvT0_T1_T2_T3_T4_T5_T6_T7_iT8_NS1_7vsmem_tE_param_0,
	.param .u64 .ptr .align 1 _ZN3cub18CUB_300001_SM_10006detail6select23DeviceSelectSweepKernelINS2_10policy_hubIjNS0_8NullTypeEiLb0ELNS0_10SelectImplE0EE10Policy1000EPjPS5_S9_PlNS0_13ScanTileStateIiLb1EEE17belongsToPivotBinS5_iNS2_19streaming_context_tIlLb1EEELS6_0EEEvT0_T1_T2_T3_T4_T5_T6_T7_iT8_NS1_7vsmem_tE_param_1,
	.param .u64 .ptr .align 1 _ZN3cub18CUB_300001_SM_10006detail6select23DeviceSelectSweepKernelINS2_10policy_hubIjNS0_8NullTypeEiLb0ELNS0_10SelectImplE0EE10Policy1000EPjPS5_S9_PlNS0_13ScanTileStateIiLb1EEE17belongsToPivotBinS5_iNS2_19streaming_context_tIlLb1EEELS6_0EEEvT0_T1_T2_T3_T4_T5_T6_T7_iT8_NS1_7vsmem_tE_param_2,
	.param .u64 .ptr .align 1 _ZN3cub18CUB_300001_SM_10006detail6select23DeviceSelectSweepKernelINS2_10policy_hubIjNS0_8NullTypeEiLb0ELNS0_10SelectImplE0EE10Policy1000EPjPS5_S9_PlNS0_13ScanTileStateIiLb1EEE17belongsToPivotBinS5_iNS2_19streaming_context_tIlLb1EEELS6_0EEEvT0_T1_T2_T3_T4_T5_T6_T7_iT8_NS1_7vsmem_tE_param_3,
	.param .align 8 .b8 _ZN3cub18CUB_300001_SM_10006detail6select23DeviceSelectSweepKernelINS2_10policy_hubIjNS0_8NullTypeEiLb0ELNS0_10SelectImplE0EE10Policy1000EPjPS5_S9_PlNS0_13ScanTileStateIiLb1EEE17belongsToPivotBinS5_iNS2_19streaming_context_tIlLb1EEELS6_0EEEvT0_T1_T2_T3_T4_T5_T6_T7_iT8_NS1_7vsmem_tE_param_4[8],
	.param .align 4 .b8 _ZN3cub18CUB_300001_SM_10006detail6select23DeviceSelectSweepKernelINS2_10policy_hubIjNS0_8NullTypeEiLb0ELNS0_10SelectImplE0EE10Policy1000EPjPS5_S9_PlNS0_13ScanTileStateIiLb1EEE17belongsToPivotBinS5_iNS2_19streaming_context_tIlLb1EEELS6_0EEEvT0_T1_T2_T3_T4_T5_T6_T7_iT8_NS1_7vsmem_tE_param_5[8],
	.param .align 1 .b8 _ZN3cub18CUB_300001_SM_10006detail6select23DeviceSelectSweepKernelINS2_10policy_hubIjNS0_8NullTypeEiLb0ELNS0_10SelectImplE0EE10Policy1000EPjPS5_S9_PlNS0_13ScanTileStateIiLb1EEE17belongsToPivotBinS5_iNS2_19streaming_context_tIlLb1EEELS6_0EEEvT0_T1_T2_T3_T4_T5_T6_T7_iT8_NS1_7vsmem_tE_param_6[1],
	.param .u32 _ZN3cub18CUB_300001_SM_10006detail6select23DeviceSelectSweepKernelINS2_10policy_hubIjNS0_8NullTypeEiLb0ELNS0_10SelectImplE0EE10Policy1000EPjPS5_S9_PlNS0_13ScanTileStateIiLb1EEE17belongsToPivotBinS5_iNS2_19streaming_context_tIlLb1EEELS6_0EEEvT0_T1_T2_T3_T4_T5_T6_T7_iT8_NS1_7vsmem_tE_param_7,
	.param .u32 _ZN3cub18CUB_300001_SM_10006detail6select23DeviceSelectSweepKernelINS2_10policy_hubIjNS0_8NullTypeEiLb0ELNS0_10SelectImplE0EE10Policy1000EPjPS5_S9_PlNS0_13ScanTileStateIiLb1EEE17belongsToPivotBinS5_iNS2_19streaming_context_tIlLb1EEELS6_0EEEvT0_T1_T2_T3_T4_T5_T6_T7_iT8_NS1_7vsmem_tE_param_8,
	.param .align 8 .b8 _ZN3cub18CUB_300001_SM_10006detail6select23DeviceSelectSweepKernelINS2_10policy_hubIjNS0_8NullTypeEiLb0ELNS0_10SelectImplE0EE10Policy1000EPjPS5_S9_PlNS0_13ScanTileStateIiLb1EEE17belongsToPivotBinS5_iNS2_19streaming_context_tIlLb1EEELS6_0EEEvT0_T1_T2_T3_T4_T5_T6_T7_iT8_NS1_7vsmem_tE_param_9[40],
	.param .align 8 .b8 _ZN3cub18CUB_300001_SM_10006detail6select23DeviceSelectSweepKernelINS2_10policy_hubIjNS0_8NullTypeEiLb0ELNS0_10SelectImplE0EE10Policy1000EPjPS5_S9_PlNS0_13ScanTileStateIiLb1EEE17belongsToPivotBinS5_iNS2_19streaming_context_tIlLb1EEELS6_0EEEvT0_T1_T2_T3_T4_T5_T6_T7_iT8_NS1_7vsmem_tE_param_10[8]
)
.maxntid 384
{
	.reg .pred 	%p<582>;
	.reg .b16 	%rs<96>;
	.reg .b32 	%r<1796>;
	.reg .b64 	%rd<782>;
	// demoted variable
	.shared .align 16 .b8 _ZZN3cub18CUB_300001_SM_10006detail6select23DeviceSelectSweepKernelINS2_10policy_hubIjNS0_8NullTypeEiLb0ELNS0_10SelectImplE0EE10Policy1000EPjPS5_S9_PlNS0_13ScanTileStateIiLb1EEE17belongsToPivotBinS5_iNS2_19streaming_context_tIlLb1EEELS6_0EEEvT0_T1_T2_T3_T4_T5_T6_T7_iT8_NS1_7vsmem_tEE19static_temp_storage[23040];
	ld.param.u64 	%rd4, [_ZN3cub18CUB_300001_SM_10006detail6select23DeviceSelectSweepKernelINS2_10policy_hubIjNS0_8NullTypeEiLb0ELNS0_10SelectImplE0EE10Policy1000EPjPS5_S9_PlNS0_13ScanTileStateIiLb1EEE17belongsToPivotBinS5_iNS2_19streaming_context_tIlLb1EEELS6_0EEEvT0_T1_T2_T3_T4_T5_T6_T7_iT8_NS1_7vsmem_tE_param_4];
	ld.param.u32 	%r1, [_ZN3cub18CUB_300001_SM_10006detail6select23DeviceSelectSweepKernelINS2_10policy_hubIjNS0_8NullTypeEiLb0ELNS0_10SelectImplE0EE10Policy1000EPjPS5_S9_PlNS0_13ScanTileStateIiLb1EEE17belongsToPivotBinS5_iNS2_19streaming_context_tIlLb1EEELS6_0EEEvT0_T1_T2_T3_T4_T5_T6_T7_iT8_NS1_7vsmem_tE_param_5];
	ld.param.u32 	%r2, [_ZN3cub18CUB_300001_SM_10006detail6select23DeviceSelectSweepKernelINS2_10policy_hubIjNS0_8NullTypeEiLb0ELNS0_10SelectImplE0EE10Policy1000EPjPS5_S9_PlNS0_13ScanTileStateIiLb1EEE17belongsToPivotBinS5_iNS2_19streaming_context_tIlLb1EEELS6_0EEEvT0_T1_T2_T3_T4_T5_T6_T7_iT8_NS1_7vsmem_tE_param_5+4];
	ld.param.u64 	%rd207, [_ZN3cub18CUB_300001_SM_10006detail6select23DeviceSelectSweepKernelINS2_10policy_hubIjNS0_8NullTypeEiLb0ELNS0_10SelectImplE0EE10Policy1000EPjPS5_S9_PlNS0_13ScanTileStateIiLb1EEE17belongsToPivotBinS5_iNS2_19streaming_context_tIlLb1EEELS6_0EEEvT0_T1_T2_T3_T4_T5_T6_T7_iT8_NS1_7vsmem_tE_param_0];
	ld.param.u64 	%rd208, [_ZN3cub18CUB_300001_SM_10006detail6select23DeviceSelectSweepKernelINS2_10policy_hubIjNS0_8NullTypeEiLb0ELNS0_10SelectImplE0EE10Policy1000EPjPS5_S9_PlNS0_13ScanTileStateIiLb1EEE17belongsToPivotBinS5_iNS2_19streaming_context_tIlLb1EEELS6_0EEEvT0_T1_T2_T3_T4_T5_T6_T7_iT8_NS1_7vsmem_tE_param_2];
	ld.param.u32 	%r466, [_ZN3cub18CUB_300001_SM_10006detail6select23DeviceSelectSweepKernelINS2_10policy_hubIjNS0_8NullTypeEiLb0ELNS0_10SelectImplE0EE10Policy1000EPjPS5_S9_PlNS0_13ScanTileStateIiLb1EEE17belongsToPivotBinS5_iNS2_19streaming_context_tIlLb1EEELS6_0EEEvT0_T1_T2_T3_T4_T5_T6_T7_iT8_NS1_7vsmem_tE_param_8];
	mov.b64 	%rd210, _ZN3cub18CUB_300001_SM_10006detail6select23DeviceSelectSweepKernelINS2_10policy_hubIjNS0_8NullTypeEiLb0ELNS0_10SelectImplE0EE10Policy1000EPjPS5_S9_PlNS0_13ScanTileStateIiLb1EEE17belongsToPivotBinS5_iNS2_19streaming_context_tIlLb1EEELS6_0EEEvT0_T1_T2_T3_T4_T5_T6_T7_iT8_NS1_7vsmem_tE_param_9;
	mov.u64 	%rd1, %rd210;
	cvta.to.global.u64 	%rd2, %rd207;
	cvta.to.global.u64 	%rd3, %rd208;
	mov.u32 	%r467, %ctaid.x;
	mov.u32 	%r468, %nctaid.y;
	mov.u32 	%r469, %ctaid.y;
	mad.lo.s32 	%r1774, %r467, %r468, %r469;
	mul.lo.s32 	%r4, %r1774, 5760;
	add.s32 	%r470, %r466, -1;
	setp.ge.s32 	%p31, %r1774, %r470;
	@%p31 bra 	$L__BB8_240;
	setp.ne.s32 	%p353, %r1774, 0;
	@%p353 bra 	$L__BB8_114;
	ld.param.u64 	%rd686, [_ZN3cub18CUB_300001_SM_10006detail6select23DeviceSelectSweepKernelINS2_10policy_hubIjNS0_8NullTypeEiLb0ELNS0_10SelectImplE0EE10Policy1000EPjPS5_S9_PlNS0_13ScanTileStateIiLb1EEE17belongsToPivotBinS5_iNS2_19streaming_context_tIlLb1EEELS6_0EEEvT0_T1_T2_T3_T4_T5_T6_T7_iT8_NS1_7vsmem_tE_param_0];
	mov.u64 	%rd571, %rd210;
	ld.param.u8 	%rs75, [%rd571];
	setp.eq.s16 	%p481, %rs75, 0;
	ld.param.u64 	%rd572, [%rd571+16];
	selp.b64 	%rd573, %rd572, 0, %p481;
	mad.lo.s32 	%r1482, %r467, %r468, %r469;
	mul.lo.s32 	%r1483, %r1482, 5760;
	cvt.u64.u32 	%rd574, %r1483;
	add.s64 	%rd575, %rd573, %rd574;
	mov.u32 	%r1484, %tid.x;
	and.b32  	%r1485, %r1484, 31;
	and.b32  	%r1486, %r1484, 992;
	mul.lo.s32 	%r1487, %r1486, 15;
	or.b32  	%r1488, %r1487, %r1485;
	cvt.u64.u32 	%rd576, %r1488;
	add.s64 	%rd577, %rd575, %rd576;
	cvta.to.global.u64 	%rd578, %rd686;
	shl.b64 	%rd579, %rd577, 2;
	add.s64 	%rd580, %rd578, %rd579;
	ld.global.u32 	%r1489, [%rd580];
	ld.global.u32 	%r1490, [%rd580+128];
	ld.global.u32 	%r1491, [%rd580+256];
	ld.global.u32 	%r1492, [%rd580+384];
	ld.global.u32 	%r1493, [%rd580+512];
	ld.global.u32 	%r1494, [%rd580+640];
	ld.global.u32 	%r1495, [%rd580+768];
	ld.global.u32 	%r1496, [%rd580+896];
	ld.global.u32 	%r1497, [%rd580+1024];
	ld.global.u32 	%r1498, [%rd580+1152];
	ld.global.u32 	%r1499, [%rd580+1280];
	ld.global.u32 	%r1500, [%rd580+1408];
	ld.global.u32 	%r1501, [%rd580+1536];
	ld.global.u32 	%r1502, [%rd580+1664];
	ld.global.u32 	%r1503, [%rd580+1792];
	// begin inline asm
	mov.u32 %r1448, %laneid;
	// end inline asm
	shr.u32 	%r6, %r1484, 5;
	mad.lo.s32 	%r1504, %r6, 480, %r1448;
	shl.b32 	%r1505, %r1504, 2;
	mov.u32 	%r1506, _ZZN3cub18CUB_300001_SM_10006detail6select23DeviceSelectSweepKernelINS2_10policy_hubIjNS0_8NullTypeEiLb0ELNS0_10SelectImplE0EE10Policy1000EPjPS5_S9_PlNS0_13ScanTileStateIiLb1EEE17belongsToPivotBinS5_iNS2_19streaming_context_tIlLb1EEELS6_0EEEvT0_T1_T2_T3_T4_T5_T6_T7_iT8_NS1_7vsmem_tEE19static_temp_storage;
	add.s32 	%r1507, %r1506, %r1505;
	st.shared.u32 	[%r1507], %r1489;
	st.shared.u32 	[%r1507+128], %r1490;
	st.shared.u32 	[%r1507+256], %r1491;
	st.shared.u32 	[%r1507+384], %r1492;
	st.shared.u32 	[%r1507+512], %r1493;
	st.shared.u32 	[%r1507+640], %r1494;
	st.shared.u32 	[%r1507+768], %r1495;
	st.shared.u32 	[%r1507+896], %r1496;
	st.shared.u32 	[%r1507+1024], %r1497;
	st.shared.u32 	[%r1507+1152], %r1498;
	st.shared.u32 	[%r1507+1280], %r1499;
	st.shared.u32 	[%r1507+1408], %r1500;
	st.shared.u32 	[%r1507+1536], %r1501;
	st.shared.u32 	[%r1507+1664], %r1502;
	st.shared.u32 	[%r1507+1792], %r1503;
	bar.warp.sync 	-1;
	mad.lo.s32 	%r1508, %r1448, 56, %r1507;
	ld.shared.u32 	%r7, [%r1508];
	ld.shared.u32 	%r8, [%r1508+4];
	ld.shared.u32 	%r9, [%r1508+8];
	ld.shared.u32 	%r10, [%r1508+12];
	ld.shared.u32 	%r11, [%r1508+16];
	ld.shared.u32 	%r12, [%r1508+20];
	ld.shared.u32 	%r13, [%r1508+24];
	ld.shared.u32 	%r14, [%r1508+28];
	ld.shared.u32 	%r15, [%r1508+32];
	ld.shared.u32 	%r16, [%r1508+36];
	ld.shared.u32 	%r17, [%r1508+40];
	ld.shared.u32 	%r18, [%r1508+44];
	ld.shared.u32 	%r19, [%r1508+48];
	ld.shared.u32 	%r20, [%r1508+52];
	ld.shared.u32 	%r21, [%r1508+56];
	shl.b32 	%r1509, %r1, 3;
	sub.s32 	%r1510, 32, %r1509;
	shr.u32 	%r1511, %r7, %r1510;
	and.b32  	%r22, %r1511, 255;
	setp.eq.s32 	%p482, %r22, %r2;
	selp.u32 	%r1512, 1, 0, %p482;
	shr.u32 	%r1513, %r8, %r1510;
	and.b32  	%r23, %r1513, 255;
	setp.eq.s32 	%p483, %r23, %r2;
	selp.u32 	%r1514, 1, 0, %p483;
	shr.u32 	%r1515, %r9, %r1510;
	and.b32  	%r24, %r1515, 255;
	setp.eq.s32 	%p484, %r24, %r2;
	selp.u32 	%r1516, 1, 0, %p484;
	shr.u32 	%r1517, %r10, %r1510;
	and.b32  	%r25, %r1517, 255;
	setp.eq.s32 	%p485, %r25, %r2;
	selp.u32 	%r1518, 1, 0, %p485;
	shr.u32 	%r1519, %r11, %r1510;
	and.b32  	%r26, %r1519, 255;
	setp.eq.s32 	%p486, %r26, %r2;
	selp.u32 	%r1520, 1, 0, %p486;
	shr.u32 	%r1521, %r12, %r1510;
	and.b32  	%r27, %r1521, 255;
	setp.eq.s32 	%p487, %r27, %r2;
	selp.u32 	%r1522, 1, 0, %p487;
	shr.u32 	%r1523, %r13, %r1510;
	and.b32  	%r28, %r1523, 255;
	setp.eq.s32 	%p488, %r28, %r2;
	selp.u32 	%r1524, 1, 0, %p488;
	shr.u32 	%r1525, %r14, %r1510;
	and.b32  	%r29, %r1525, 255;
	setp.eq.s32 	%p489, %r29, %r2;
	selp.u32 	%r1526, 1, 0, %p489;
	shr.u32 	%r1527, %r15, %r1510;
	and.b32  	%r30, %r1527, 255;
	setp.eq.s32 	%p490, %r30, %r2;
	selp.u32 	%r1528, 1, 0, %p490;
	shr.u32 	%r1529, %r16, %r1510;
	and.b32  	%r31, %r1529, 255;
	setp.eq.s32 	%p491, %r31, %r2;
	selp.u32 	%r1530, 1, 0, %p491;
	shr.u32 	%r1531, %r17, %r1510;
	and.b32  	%r32, %r1531, 255;
	setp.eq.s32 	%p492, %r32, %r2;
	selp.u32 	%r1532, 1, 0, %p492;
	shr.u32 	%r1533, %r18, %r1510;
	and.b32  	%r33, %r1533, 255;
	setp.eq.s32 	%p493, %r33, %r2;
	selp.u32 	%r1534, 1, 0, %p493;
	shr.u32 	%r1535, %r19, %r1510;
	and.b32  	%r34, %r1535, 255;
	setp.eq.s32 	%p494, %r34, %r2;
	selp.u32 	%r1536, 1, 0, %p494;
	shr.u32 	%r1537, %r20, %r1510;
	and.b32  	%r35, %r1537, 255;
	setp.eq.s32 	%p495, %r35, %r2;
	selp.u32 	%r1538, 1, 0, %p495;
	shr.u32 	%r1539, %r21, %r1510;
	and.b32  	%r36, %r1539, 255;
	setp.eq.s32 	%p496, %r36, %r2;
	selp.u32 	%r1540, 1, 0, %p496;
	bar.sync 	0;
	add.s32 	%r1541, %r1514, %r1512;
	add.s32 	%r1542, %r1541, %r1516;
	add.s32 	%r1543, %r1542, %r1518;
	add.s32 	%r1544, %r1543, %r1520;
	add.s32 	%r1545, %r1544, %r1522;
	add.s32 	%r1546, %r1545, %r1524;
	add.s32 	%r1547, %r1546, %r1526;
	add.s32 	%r1548, %r1547, %r1528;
	add.s32 	%r1549, %r1548, %r1530;
	add.s32 	%r1550, %r1549, %r1532;
	add.s32 	%r1551, %r1550, %r1534;
	add.s32 	%r1552, %r1551, %r1536;
	add.s32 	%r1553, %r1552, %r1538;
	add.s32 	%r1453, %r1553, %r1540;
	mov.b32 	%r1451, 1;
	mov.b32 	%r1476, 0;
	mov.b32 	%r1478, -1;
	// begin inline asm
	{  .reg .s32 r0;  .reg .pred p;  shfl.sync.up.b32 r0|p, %r1453, %r1451, %r1476, %r1478;  @p add.s32 r0, r0, %r1453;  mov.s32 %r1449, r0;}
	// end inline asm
	mov.b32 	%r1457, 2;
	// begin inline asm
	{  .reg .s32 r0;  .reg .pred p;  shfl.sync.up.b32 r0|p, %r1449, %r1457, %r1476, %r1478;  @p add.s32 r0, r0, %r1449;  mov.s32 %r1455, r0;}
	// end inline asm
	mov.b32 	%r1463, 4;
	// begin inline asm
	{  .reg .s32 r0;  .reg .pred p;  shfl.sync.up.b32 r0|p, %r1455, %r1463, %r1476, %r1478;  @p add.s32 r0, r0, %r1455;  mov.s32 %r1461, r0;}
	// end inline asm
	mov.b32 	%r1469, 8;
	// begin inline asm
	{  .reg .s32 r0;  .reg .pred p;  shfl.sync.up.b32 r0|p, %r1461, %r1469, %r1476, %r1478;  @p add.s32 r0, r0, %r1461;  mov.s32 %r1467, r0;}
	// end inline asm
	mov.b32 	%r1475, 16;
	// begin inline asm
	{  .reg .s32 r0;  .reg .pred p;  shfl.sync.up.b32 r0|p, %r1467, %r1475, %r1476, %r1478;  @p add.s32 r0, r0, %r1467;  mov.s32 %r1473, r0;}
	// end inline asm
	setp.ne.s32 	%p497, %r1448, 31;
	@%p497 bra 	$L__BB8_4;
	shl.b32 	%r1554, %r6, 2;
	add.s32 	%r1556, %r1506, %r1554;
	st.shared.u32 	[%r1556], %r1473;
$L__BB8_4:
	bar.sync 	0;
	ld.shared.v4.u32 	{%r38, %r39, %r40, %r41}, [_ZZN3cub18CUB_300001_SM_10006detail6select23DeviceSelectSweepKernelINS2_10policy_hubIjNS0_8NullTypeEiLb0ELNS0_10SelectImplE0EE10Policy1000EPjPS5_S9_PlNS0_13ScanTileStateIiLb1EEE17belongsToPivotBinS5_iNS2_19streaming_context_tIlLb1EEELS6_0EEEvT0_T1_T2_T3_T4_T5_T6_T7_iT8_NS1_7vsmem_tEE19static_temp_storage];
	mov.u32 	%r1557, %tid.x;
	shr.u32 	%r1558, %r1557, 5;
	add.s32 	%r1559, %r39, %r38;
	setp.eq.s32 	%p498, %r1558, 2;
	selp.b32 	%r1560, %r1559, %r38, %p498;
	add.s32 	%r1561, %r1559, %r40;
	setp.eq.s32 	%p499, %r1558, 3;
	selp.b32 	%r1562, %r1561, %r1560, %p499;
	add.s32 	%r1563, %r1561, %r41;
	setp.eq.s32 	%p500, %r1558, 4;
	selp.b32 	%r1564, %r1563, %r1562, %p500;
	ld.shared.v4.u32 	{%r42, %r43, %r44, %r45}, [_ZZN3cub18CUB_300001_SM_10006detail6select23DeviceSelectSweepKernelINS2_10policy_hubIjNS0_8NullTypeEiLb0ELNS0_10SelectImplE0EE10Policy1000EPjPS5_S9_PlNS0_13ScanTileStateIiLb1EEE17belongsToPivotBinS5_iNS2_19streaming_context_tIlLb1EEELS6_0EEEvT0_T1_T2_T3_T4_T5_T6_T7_iT8_NS1_7vsmem_tEE19static_temp_storage+16];
	add.s32 	%r1565, %r1563, %r42;
	setp.eq.s32 	%p501, %r1558, 5;
	selp.b32 	%r1566, %r1565, %r1564, %p501;
	add.s32 	%r1567, %r1565, %r43;
	setp.eq.s32 	%p502, %r1558, 6;
	selp.b32 	%r1568, %r1567, %r1566, %p502;
	add.s32 	%r1569, %r1567, %r44;
	setp.eq.s32 	%p503, %r1558, 7;
	selp.b32 	%r1570, %r1569, %r1568, %p503;
	add.s32 	%r1571, %r1569, %r45;
	setp.eq.s32 	%p504, %r1558, 8;
	selp.b32 	%r1572, %r1571, %r1570, %p504;
	ld.shared.v4.u32 	{%r46, %r47, %r48, %r49}, [_ZZN3cub18CUB_300001_SM_10006detail6select23DeviceSelectSweepKernelINS2_10policy_hubIjNS0_8NullTypeEiLb0ELNS0_10SelectImplE0EE10Policy1000EPjPS5_S9_PlNS0_13ScanTileStateIiLb1EEE17belongsToPivotBinS5_iNS2_19streaming_context_tIlLb1EEELS6_0EEEvT0_T1_T2_T3_T4_T5_T6_T7_iT8_NS1_7vsmem_tEE19static_temp_storage+32];
	add.s32 	%r1573, %r1571, %r46;
	setp.eq.s32 	%p505, %r1558, 9;
	selp.b32 	%r1574, %r1573, %r1572, %p505;
	add.s32 	%r1575, %r1573, %r47;
	setp.eq.s32 	%p506, %r1558, 10;
	selp.b32 	%r1576, %r1575, %r1574, %p506;
	add.s32 	%r1577, %r1575, %r48;
	setp.eq.s32 	%p507, %r1558, 11;
	selp.b32 	%r1578, %r1577, %r1576, %p507;
	setp.lt.u32 	%p508, %r1557, 32;
	selp.b32 	%r1579, 0, %r1578, %p508;
	setp.eq.s32 	%p509, %r1448, 0;
	setp.eq.s32 	%p510, %r33, %r2;
	selp.u32 	%r1580, 1, 0, %p510;
	setp.eq.s32 	%p511, %r31, %r2;
	selp.u32 	%r1581, 1, 0, %p511;
	setp.eq.s32 	%p512, %r29, %r2;
	selp.u32 	%r1582, 1, 0, %p512;
	setp.eq.s32 	%p513, %r28, %r2;
	selp.u32 	%r1583, 1, 0, %p513;
	setp.eq.s32 	%p514, %r23, %r2;
	selp.u32 	%r1584, 1, 0, %p514;
	setp.eq.s32 	%p515, %r22, %r2;
	selp.u32 	%r1585, 1, 0, %p515;
	add.s32 	%r1586, %r1584, %r1585;
	setp.eq.s32 	%p516, %r24, %r2;
	selp.u32 	%r1587, 1, 0, %p516;
	add.s32 	%r1588, %r1586, %r1587;
	setp.eq.s32 	%p517, %r25, %r2;
	selp.u32 	%r1589, 1, 0, %p517;
	add.s32 	%r1590, %r1588, %r1589;
	setp.eq.s32 	%p518, %r26, %r2;
	selp.u32 	%r1591, 1, 0, %p518;
	add.s32 	%r1592, %r1590, %r1591;
	setp.eq.s32 	%p519, %r27, %r2;
	selp.u32 	%r1593, 1, 0, %p519;
	add.s32 	%r1594, %r1592, %r1593;
	add.s32 	%r1595, %r1594, %r1583;
	add.s32 	%r1596, %r1595, %r1582;
	setp.eq.s32 	%p520, %r30, %r2;
	selp.u32 	%r1597, 1, 0, %p520;
	add.s32 	%r1598, %r1596, %r1597;
	add.s32 	%r1599, %r1598, %r1581;
	setp.eq.s32 	%p521, %r32, %r2;
	selp.u32 	%r1600, 1, 0, %p521;
	add.s32 	%r1601, %r1599, %r1600;
	add.s32 	%r1602, %r1601, %r1580;
	setp.eq.s32 	%p522, %r34, %r2;
	selp.u32 	%r1603, 1, 0, %p522;
	add.s32 	%r1604, %r1602, %r1603;
	setp.eq.s32 	%p523, %r35, %r2;
	selp.u32 	%r1605, 1, 0, %p523;
	add.s32 	%r1606, %r1604, %r1605;
	setp.eq.s32 	%p524, %r36, %r2;
	selp.u32 	%r1607, 1, 0, %p524;
	add.s32 	%r1608, %r1606, %r1607;
	sub.s32 	%r1609, %r1473, %r1608;
	selp.b32 	%r1610, 0, %r1609, %p509;
	add.s32 	%r50, %r1579, %r1610;
	add.s32 	%r51, %r50, %r1585;
	add.s32 	%r52, %r1586, %r50;
	add.s32 	%r53, %r1588, %r50;
	add.s32 	%r54, %r1590, %r50;
	add.s32 	%r55, %r1592, %r50;
	add.s32 	%r56, %r1594, %r50;
	add.s32 	%r57, %r1595, %r50;
	add.s32 	%r58, %r1596, %r50;
	add.s32 	%r59, %r1598, %r50;
	add.s32 	%r60, %r1599, %r50;
	add.s32 	%r61, %r1601, %r50;
	add.s32 	%r62, %r1602, %r50;
	add.s32 	%r63, %r1604, %r50;
	add.s32 	%r64, %r1606, %r50;
	setp.ne.s32 	%p525, %r1557, 0;
	@%p525 bra 	$L__BB8_6;
	add.s64 	%rd581, %rd4, 256;
	add.s32 	%r1613, %r39, %r38;
	add.s32 	%r1614, %r1613, %r40;
	add.s32 	%r1615, %r1614, %r41;
	add.s32 	%r1616, %r1615, %r42;
	add.s32 	%r1617, %r1616, %r43;
	add.s32 	%r1618, %r1617, %r44;
	add.s32 	%r1619, %r1618, %r45;
	add.s32 	%r1620, %r1619, %r46;
	add.s32 	%r1621, %r1620, %r47;
	add.s32 	%r1622, %r1621, %r48;
	add.s32 	%r1612, %r1622, %r49;
	mov.b32 	%r1611, 101;
	// begin inline asm
	st.relaxed.gpu.v2.u32 [%rd581], {%r1611, %r1612};
	// end inline asm
$L__BB8_6:
	add.s32 	%r1623, %r39, %r38;
	add.s32 	%r1624, %r1623, %r40;
	add.s32 	%r1625, %r1624, %r41;
	add.s32 	%r1626, %r1625, %r42;
	add.s32 	%r1627, %r1626, %r43;
	add.s32 	%r1628, %r1627, %r44;
	add.s32 	%r1629, %r1628, %r45;
	add.s32 	%r1630, %r1629, %r46;
	add.s32 	%r1631, %r1630, %r47;
	add.s32 	%r1632, %r1631, %r48;
	add.s32 	%r1633, %r1632, %r49;
	setp.gt.s32 	%p526, %r1633, 384;
	@%p526 bra 	$L__BB8_67;
	mov.u64 	%rd582, %rd210;
	ld.param.u8 	%rs1, [%rd582];
	ld.param.u64 	%rd583, [%rd582+24];
	cvta.to.global.u64 	%rd5, %rd583;
	@%p515 bra 	$L__BB8_8;
	bra.uni 	$L__BB8_11;
$L__BB8_8:
	setp.ne.s16 	%p528, %rs1, 0;
	mov.b64 	%rd703, 0;
	@%p528 bra 	$L__BB8_10;
	ld.global.u64 	%rd703, [%rd5];
$L__BB8_10:
	ld.param.u64 	%rd691, [_ZN3cub18CUB_300001_SM_10006detail6select23DeviceSelectSweepKernelINS2_10policy_hubIjNS0_8NullTypeEiLb0ELNS0_10SelectImplE0EE10Policy1000EPjPS5_S9_PlNS0_13ScanTileStateIiLb1EEE17belongsToPivotBinS5_iNS2_19streaming_context_tIlLb1EEELS6_0EEEvT0_T1_T2_T3_T4_T5_T6_T7_iT8_NS1_7vsmem_tE_param_2];
	cvt.s64.s32 	%rd585, %r50;
	add.s64 	%rd586, %rd703, %rd585;
	cvta.to.global.u64 	%rd587, %rd691;
	shl.b64 	%rd588, %rd586, 2;
	add.s64 	%rd589, %rd587, %rd588;
	st.global.u32 	[%rd589], %r7;
$L__BB8_11:
	setp.ne.s32 	%p529, %r23, %r2;
	@%p529 bra 	$L__BB8_15;
	setp.ne.s16 	%p530, %rs1, 0;
	mov.b64 	%rd704, 0;
	@%p530 bra 	$L__BB8_14;
	ld.global.u64 	%rd704, [%rd5];
$L__BB8_14:
	ld.param.u64 	%rd692, [_ZN3cub18CUB_300001_SM_10006detail6select23DeviceSelectSweepKernelINS2_10policy_hubIjNS0_8NullTypeEiLb0ELNS0_10SelectImplE0EE10Policy1000EPjPS5_S9_PlNS0_13ScanTileStateIiLb1EEE17belongsToPivotBinS5_iNS2_19streaming_context_tIlLb1EEELS6_0EEEvT0_T1_T2_T3_T4_T5_T6_T7_iT8_NS1_7vsmem_tE_param_2];
	cvt.s64.s32 	%rd591, %r51;
	add.s64 	%rd592, %rd704, %rd591;
	cvta.to.global.u64 	%rd593, %rd692;
	shl.b64 	%rd594, %rd592, 2;
	add.s64 	%rd595, %rd593, %rd594;
	st.global.u32 	[%rd595], %r8;
$L__BB8_15:
	ld.param.u64 	%rd693, [_ZN3cub18CUB_300001_SM_10006detail6select23DeviceSelectSweepKernelINS2_10policy_hubIjNS0_8NullTypeEiLb0ELNS0_10SelectImplE0EE10Policy1000EPjPS5_S9_PlNS0_13ScanTileStateIiLb1EEE17belongsToPivotBinS5_iNS2_19streaming_context_tIlLb1EEELS6_0EEEvT0_T1_T2_T3_T4_T5_T6_T7_iT8_NS1_7vsmem_tE_param_2];
	cvta.to.global.u64 	%rd28, %rd693;
	setp.ne.s32 	%p531, %r24, %r2;
	@%p531 bra 	$L__BB8_19;
	setp.ne.s16 	%p532, %rs1, 0;
	mov.b64 	%rd705, 0;
	@%p532 bra 	$L__BB8_18;
	ld.global.u64 	%rd705, [%rd5];
$L__BB8_18:
	cvt.s64.s32 	%rd597, %r52;
	add.s64 	%rd598, %rd705, %rd597;
	shl.b64 	%rd599, %rd598, 2;
	add.s64 	%rd600, %rd28, %rd599;
	st.global.u32 	[%rd600], %r9;
$L__BB8_19:
	setp.ne.s32 	%p533, %r25, %r2;
	@%p533 bra 	$L__BB8_23;
	setp.ne.s16 	%p534, %rs1, 0;
	mov.b64 	%rd706, 0;
	@%p534 bra 	$L__BB8_22;
	ld.global.u64 	%rd706, [%rd5];
$L__BB8_22:
	cvt.s64.s32 	%rd602, %r53;
	add.s64 	%rd603, %rd706, %rd602;
	shl.b64 	%rd604, %rd603, 2;
	add.s64 	%rd605, %rd28, %rd604;
	st.global.u32 	[%rd605], %r10;
$L__BB8_23:
	setp.ne.s32 	%p535, %r26, %r2;
	@%p535 bra 	$L__BB8_27;
	setp.ne.s16 	%p536, %rs1, 0;
	mov.b64 	%rd707, 0;
	@%p536 bra 	$L__BB8_26;
	ld.global.u64 	%rd707, [%rd5];
$L__BB8_26:
	cvt.s64.s32 	%rd607, %r54;
	add.s64 	%rd608, %rd707, %rd607;
	shl.b64 	%rd609, %rd608, 2;
	add.s64 	%rd610, %rd28, %rd609;
	st.global.u32 	[%rd610], %r11;
$L__BB8_27:
	setp.ne.s32 	%p537, %r27, %r2;
	@%p537 bra 	$L__BB8_31;
	setp.ne.s16 	%p538, %rs1, 0;
	mov.b64 	%rd708, 0;
	@%p538 bra 	$L__BB8_30;
	ld.global.u64 	%rd708, [%rd5];
$L__BB8_30:
	cvt.s64.s32 	%rd612, %r55;
	add.s64 	%rd613, %rd708, %rd612;
	shl.b64 	%rd614, %rd613, 2;
	add.s64 	%rd615, %rd28, %rd614;
	st.global.u32 	[%rd615], %r12;
$L__BB8_31:
	setp.ne.s32 	%p539, %r28, %r2;
	@%p539 bra 	$L__BB8_35;
	setp.ne.s16 	%p540, %rs1, 0;
	mov.b64 	%rd709, 0;
	@%p540 bra 	$L__BB8_34;
	ld.global.u64 	%rd709, [%rd5];
$L__BB8_34:
	cvt.s64.s32 	%rd617, %r56;
	add.s64 	%rd618, %rd709, %rd617;
	shl.b64 	%rd619, %rd618, 2;
	add.s64 	%rd620, %rd28, %rd619;
	st.global.u32 	[%rd620], %r13;
$L__BB8_35:
	setp.ne.s32 	%p541, %r29, %r2;
	@%p541 bra 	$L__BB8_39;
	setp.ne.s16 	%p542, %rs1, 0;
	mov.b64 	%rd710, 0;
	@%p542 bra 	$L__BB8_38;
	ld.global.u64 	%rd710, [%rd5];
$L__BB8_38:
	cvt.s64.s32 	%rd622, %r57;
	add.s64 	%rd623, %rd710, %rd622;
	shl.b64 	%rd624, %rd623, 2;
	add.s64 	%rd625, %rd28, %rd624;
	st.global.u32 	[%rd625], %r14;
$L__BB8_39:
	setp.ne.s32 	%p543, %r30, %r2;
	@%p543 bra 	$L__BB8_43;
	setp.ne.s16 	%p544, %rs1, 0;
	mov.b64 	%rd711, 0;
	@%p544 bra 	$L__BB8_42;
	ld.global.u64 	%rd711, [%rd5];
$L__BB8_42:
	cvt.s64.s32 	%rd627, %r58;
	add.s64 	%rd628, %rd711, %rd627;
	shl.b64 	%rd629, %rd628, 2;
	add.s64 	%rd630, %rd28, %rd629;
	st.global.u32 	[%rd630], %r15;
$L__BB8_43:
	setp.ne.s32 	%p545, %r31, %r2;
	@%p545 bra 	$L__BB8_47;
	setp.ne.s16 	%p546, %rs1, 0;
	mov.b64 	%rd712, 0;
	@%p546 bra 	$L__BB8_46;
	ld.global.u64 	%rd712, [%rd5];
$L__BB8_46:
	cvt.s64.s32 	%rd632, %r59;
	add.s64 	%rd633, %rd712, %rd632;
	shl.b64 	%rd634, %rd633, 2;
	add.s64 	%rd635, %rd28, %rd634;
	st.global.u32 	[%rd635], %r16;
$L__BB8_47:
	setp.ne.s32 	%p547, %r32, %r2;
	@%p547 bra 	$L__BB8_51;
	setp.ne.s16 	%p548, %rs1, 0;
	mov.b64 	%rd713, 0;
	@%p548 bra 	$L__BB8_50;
	ld.global.u64 	%rd713, [%rd5];
$L__BB8_50:
	cvt.s64.s32 	%rd637, %r60;
	add.s64 	%rd638, %rd713, %rd637;
	shl.b64 	%rd639, %rd638, 2;
	add.s64 	%rd640, %rd28, %rd639;
	st.global.u32 	[%rd640], %r17;
$L__BB8_51:
	setp.ne.s32 	%p549, %r33, %r2;
	@%p549 bra 	$L__BB8_55;
	setp.ne.s16 	%p550, %rs1, 0;
	mov.b64 	%rd714, 0;
	@%p550 bra 	$L__BB8_54;
	ld.global.u64 	%rd714, [%rd5];
$L__BB8_54:
	cvt.s64.s32 	%rd642, %r61;
	add.s64 	%rd643, %rd714, %rd642;
	shl.b64 	%rd644, %rd643, 2;
	add.s64 	%rd645, %rd28, %rd644;
	st.global.u32 	[%rd645], %r18;
$L__BB8_55:
	setp.ne.s32 	%p551, %r34, %r2;
	@%p551 bra 	$L__BB8_59;
	setp.ne.s16 	%p552, %rs1, 0;
	mov.b64 	%rd715, 0;
	@%p552 bra 	$L__BB8_58;
	ld.global.u64 	%rd715, [%rd5];
$L__BB8_58:
	cvt.s64.s32 	%rd647, %r62;
	add.s64 	%rd648, %rd715, %rd647;
	shl.b64 	%rd649, %rd648, 2;
	add.s64 	%rd650, %rd28, %rd649;
	st.global.u32 	[%rd650], %r19;
$L__BB8_59:
	setp.ne.s32 	%p553, %r35, %r2;
	@%p553 bra 	$L__BB8_63;
	setp.ne.s16 	%p554, %rs1, 0;
	mov.b64 	%rd716, 0;
	@%p554 bra 	$L__BB8_62;
	ld.global.u64 	%rd716, [%rd5];
$L__BB8_62:
	cvt.s64.s32 	%rd652, %r63;
	add.s64 	%rd653, %rd716, %rd652;
	shl.b64 	%rd654, %rd653, 2;
	add.s64 	%rd655, %rd28, %rd654;
	st.global.u32 	[%rd655], %r20;
$L__BB8_63:
	setp.ne.s32 	%p555, %r36, %r2;
	@%p555 bra 	$L__BB8_545;
	setp.ne.s16 	%p556, %rs1, 0;
	mov.b64 	%rd717, 0;
	@%p556 bra 	$L__BB8_66;
	ld.global.u64 	%rd717, [%rd5];
$L__BB8_66:
	cvt.s64.s32 	%rd657, %r64;
	add.s64 	%rd658, %rd717, %rd657;
	shl.b64 	%rd659, %rd658, 2;
	add.s64 	%rd660, %rd28, %rd659;
	st.global.u32 	[%rd660], %r21;
	bra.uni 	$L__BB8_545;
$L__BB8_67:
	setp.ne.s32 	%p557, %r22, %r2;
	bar.sync 	0;
	@%p557 bra 	$L__BB8_69;
	shl.b32 	%r1634, %r50, 2;
	mov.u32 	%r1635, _ZZN3cub18CUB_300001_SM_10006detail6select23DeviceSelectSweepKernelINS2_10policy_hubIjNS0_8NullTypeEiLb0ELNS0_10SelectImplE0EE10Policy1000EPjPS5_S9_PlNS0_13ScanTileStateIiLb1EEE17belongsToPivotBinS5_iNS2_19streaming_context_tIlLb1EEELS6_0EEEvT0_T1_T2_T3_T4_T5_T6_T7_iT8_NS1_7vsmem_tEE19static_temp_storage;
	add.s32 	%r1636, %r1635, %r1634;
	st.shared.u32 	[%r1636], %r7;
$L__BB8_69:
	setp.ne.s32 	%p558, %r23, %r2;
	@%p558 bra 	$L__BB8_71;
	shl.b32 	%r1637, %r51, 2;
	mov.u32 	%r1638, _ZZN3cub18CUB_300001_SM_10006detail6select23DeviceSelectSweepKernelINS2_10policy_hubIjNS0_8NullTypeEiLb0ELNS0_10SelectImplE0EE10Policy1000EPjPS5_S9_PlNS0_13ScanTileStateIiLb1EEE17belongsToPivotBinS5_iNS2_19streaming_context_tIlLb1EEELS6_0EEEvT0_T1_T2_T3_T4_T5_T6_T7_iT8_NS1_7vsmem_tEE19static_temp_storage;
	add.s32 	%r1639, %r1638, %r1637;
	st.shared.u32 	[%r1639], %r8;
$L__BB8_71:
	setp.ne.s32 	%p559, %r24, %r2;
	@%p559 bra 	$L__BB8_73;
	shl.b32 	%r1640, %r52, 2;
	mov.u32 	%r1641, _ZZN3cub18CUB_300001_SM_10006detail6select23DeviceSelectSweepKernelINS2_10policy_hubIjNS0_8NullTypeEiLb0ELNS0_10SelectImplE0EE10Policy1000EPjPS5_S9_PlNS0_13ScanTileStateIiLb1EEE17belongsToPivotBinS5_iNS2_19streaming_context_tIlLb1EEELS6_0EEEvT0_T1_T2_T3_T4_T5_T6_T7_iT8_NS1_7vsmem_tEE19static_temp_storage;
	add.s32 	%r1642, %r1641, %r1640;
	st.shared.u32 	[%r1642], %r9;
$L__BB8_73:
	setp.ne.s32 	%p560, %r25, %r2;
	@%p560 bra 	$L__BB8_75;
	shl.b32 	%r1643, %r53, 2;
	mov.u32 	%r1644, _ZZN3cub18CUB_300001_SM_10006detail6select23DeviceSelectSweepKernelINS2_10policy_hubIjNS0_8NullTypeEiLb0ELNS0_10SelectImplE0EE10Policy1000EPjPS5_S9_PlNS0_13ScanTileStateIiLb1EEE17belongsToPivotBinS5_iNS2_19streaming_context_tIlLb1EEELS6_0EEEvT0_T1_T2_T3_T4_T5_T6_T7_iT8_NS1_7vsmem_tEE19static_temp_storage;
	add.s32 	%r1645, %r1644, %r1643;
	st.shared.u32 	[%r1645], %r10;
$L__BB8_75:
	setp.ne.s32 	%p561, %r26, %r2;
	@%p561 bra 	$L__BB8_77;
	shl.b32 	%r1646, %r54, 2;
	mov.u32 	%r1647, _ZZN3cub18CUB_300001_SM_10006detail6select23DeviceSelectSweepKernelINS2_10policy_hubIjNS0_8NullTypeEiLb0ELNS0_10SelectImplE0EE10Policy1000EPjPS5_S9_PlNS0_13ScanTileStateIiLb1EEE17belongsToPivotBinS5_iNS2_19streaming_context_tIlLb1EEELS6_0EEEvT0_T1_T2_T3_T4_T5_T6_T7_iT8_NS1_7vsmem_tEE19static_temp_storage;
	add.s32 	%r1648, %r1647, %r1646;
	st.shared.u32 	[%r1648], %r11;
$L__BB8_77:
	setp.ne.s32 	%p562, %r27, %r2;
	@%p562 bra 	$L__BB8_79;
	shl.b32 	%r1649, %r55, 2;
	mov.u32 	%r1650, _ZZN3cub18CUB_300001_SM_10006detail6select23DeviceSelectSweepKernelINS2_10policy_hubIjNS0_8NullTypeEiLb0ELNS0_10SelectImplE0EE10Policy1000EPjPS5_S9_PlNS0_13ScanTileStateIiLb1EEE17belongsToPivotBinS5_iNS2_19streaming_context_tIlLb1EEELS6_0EEEvT0_T1_T2_T3_T4_T5_T6_T7_iT8_NS1_7vsmem_tEE19static_temp_storage;
	add.s32 	%r1651, %r1650, %r1649;
	st.shared.u32 	[%r1651], %r12;
$L__BB8_79:
	setp.ne.s32 	%p563, %r28, %r2;
	@%p563 bra 	$L__BB8_81;
	shl.b32 	%r1652, %r56, 2;
	mov.u32 	%r1653, _ZZN3cub18CUB_300001_SM_10006detail6select23DeviceSelectSweepKernelINS2_10policy_hubIjNS0_8NullTypeEiLb0ELNS0_10SelectImplE0EE10Policy1000EPjPS5_S9_PlNS0_13ScanTileStateIiLb1EEE17belongsToPivotBinS5_iNS2_19streaming_context_tIlLb1EEELS6_0EEEvT0_T1_T2_T3_T4_T5_T6_T7_iT8_NS1_7vsmem_tEE19static_temp_storage;
	add.s32 	%r1654, %r1653, %r1652;
	st.shared.u32 	[%r1654], %r13;
$L__BB8_81:
	setp.ne.s32 	%p564, %r29, %r2;
	@%p564 bra 	$L__BB8_83;
	shl.b32 	%r1655, %r57, 2;
	mov.u32 	%r1656, _ZZN3cub18CUB_300001_SM_10006detail6select23DeviceSelectSweepKernelINS2_10policy_hubIjNS0_8NullTypeEiLb0ELNS0_10SelectImplE0EE10Policy1000EPjPS5_S9_PlNS0_13ScanTileStateIiLb1EEE17belongsToPivotBinS5_iNS2_19streaming_context_tIlLb1EEELS6_0EEEvT0_T1_T2_T3_T4_T5_T6_T7_iT8_NS1_7vsmem_tEE19static_temp_storage;
	add.s32 	%r1657, %r1656, %r1655;
	st.shared.u32 	[%r1657], %r14;
$L__BB8_83:
	setp.ne.s32 	%p565, %r30, %r2;
	@%p565 bra 	$L__BB8_85;
	shl.b32 	%r1658, %r58, 2;
	mov.u32 	%r1659, _ZZN3cub18CUB_300001_SM_10006detail6select23DeviceSelectSweepKernelINS2_10policy_hubIjNS0_8NullTypeEiLb0ELNS0_10SelectImplE0EE10Policy1000EPjPS5_S9_PlNS0_13ScanTileStateIiLb1EEE17belongsToPivotBinS5_iNS2_19streaming_context_tIlLb1EEELS6_0EEEvT0_T1_T2_T3_T4_T5_T6_T7_iT8_NS1_7vsmem_tEE19static_temp_storage;
	add.s32 	%r1660, %r1659, %r1658;
	st.shared.u32 	[%r1660], %r15;
$L__BB8_85:
	setp.ne.s32 	%p566, %r31, %r2;
	@%p566 bra 	$L__BB8_87;
	shl.b32 	%r1661, %r59, 2;
	mov.u32 	%r1662, _ZZN3cub18CUB_300001_SM_10006detail6select23DeviceSelectSweepKernelINS2_10policy_hubIjNS0_8NullTypeEiLb0ELNS0_10SelectImplE0EE10Policy1000EPjPS5_S9_PlNS0_13ScanTileStateIiLb1EEE17belongsToPivotBinS5_iNS2_19streaming_context_tIlLb1EEELS6_0EEEvT0_T1_T2_T3_T4_T5_T6_T7_iT8_NS1_7vsmem_tEE19static_temp_storage;
	add.s32 	%r1663, %r1662, %r1661;
	st.shared.u32 	[%r1663], %r16;
$L__BB8_87:
	setp.ne.s32 	%p567, %r32, %r2;
	@%p567 bra 	$L__BB8_89;
	shl.b32 	%r1664, %r60, 2;
	mov.u32 	%r1665, _ZZN3cub18CUB_300001_SM_10006detail6select23DeviceSelectSweepKernelINS2_10policy_hubIjNS0_8NullTypeEiLb0ELNS0_10SelectImplE0EE10Policy1000EPjPS5_S9_PlNS0_13ScanTileStateIiLb1EEE17belongsToPivotBinS5_iNS2_19streaming_context_tIlLb1EEELS6_0EEEvT0_T1_T2_T3_T4_T5_T6_T7_iT8_NS1_7vsmem_tEE19static_temp_storage;
	add.s32 	%r1666, %r1665, %r1664;
	st.shared.u32 	[%r1666], %r17;
$L__BB8_89:
	setp.ne.s32 	%p568, %r33, %r2;
	@%p568 bra 	$L__BB8_91;
	shl.b32 	%r1667, %r61, 2;
	mov.u32 	%r1668, _ZZN3cub18CUB_300001_SM_10006detail6select23DeviceSelectSweepKernelINS2_10policy_hubIjNS0_8NullTypeEiLb0ELNS0_10SelectImplE0EE10Policy1000EPjPS5_S9_PlNS0_13ScanTileStateIiLb1EEE17belongsToPivotBinS5_iNS2_19streaming_context_tIlLb1EEELS6_0EEEvT0_T1_T2_T3_T4_T5_T6_T7_iT8_NS1_7vsmem_tEE19static_temp_storage;
	add.s32 	%r1669, %r1668, %r1667;
	st.shared.u32 	[%r1669], %r18;
$L__BB8_91:
	setp.ne.s32 	%p569, %r34, %r2;
	@%p569 bra 	$L__BB8_93;
	shl.b32 	%r1670, %r62, 2;
	mov.u32 	%r1671, _ZZN3cub18CUB_300001_SM_10006detail6select23DeviceSelectSweepKernelINS2_10policy_hubIjNS0_8NullTypeEiLb0ELNS0_10SelectImplE0EE10Policy1000EPjPS5_S9_PlNS0_13ScanTileStateIiLb1EEE17belongsToPivotBinS5_iNS2_19streaming_context_tIlLb1EEELS6_0EEEvT0_T1_T2_T3_T4_T5_T6_T7_iT8_NS1_7vsmem_tEE19static_temp_storage;
	add.s32 	%r1672, %r1671, %r1670;
	st.shared.u32 	[%r1672], %r19;
$L__BB8_93:
	setp.ne.s32 	%p570, %r35, %r2;
	@%p570 bra 	$L__BB8_95;
	shl.b32 	%r1673, %r63, 2;
	mov.u32 	%r1674, _ZZN3cub18CUB_300001_SM_10006detail6select23DeviceSelectSweepKernelINS2_10policy_hubIjNS0_8NullTypeEiLb0ELNS0_10SelectImplE0EE10Policy1000EPjPS5_S9_PlNS0_13ScanTileStateIiLb1EEE17belongsToPivotBinS5_iNS2_19streaming_context_tIlLb1EEELS6_0EEEvT0_T1_T2_T3_T4_T5_T6_T7_iT8_NS1_7vsmem_tEE19static_temp_storage;
	add.s32 	%r1675, %r1674, %r1673;
	st.shared.u32 	[%r1675], %r20;
$L__BB8_95:
	setp.ne.s32 	%p571, %r36, %r2;
	@%p571 bra 	$L__BB8_97;
	shl.b32 	%r1676, %r64, 2;
	mov.u32 	%r1677, _ZZN3cub18CUB_300001_SM_10006detail6select23DeviceSelectSweepKernelINS2_10policy_hubIjNS0_8NullTypeEiLb0ELNS0_10SelectImplE0EE10Policy1000EPjPS5_S9_PlNS0_13ScanTileStateIiLb1EEE17belongsToPivotBinS5_iNS2_19streaming_context_tIlLb1EEELS6_0EEEvT0_T1_T2_T3_T4_T5_T6_T7_iT8_NS1_7vsmem_tEE19static_temp_storage;
	add.s32 	%r1678, %r1677, %r1676;
	st.shared.u32 	[%r1678], %r21;
$L__BB8_97:
	bar.sync 	0;
	add.s32 	%r1679, %r39, %r38;
	add.s32 	%r1680, %r1679, %r40;
	add.s32 	%r1681, %r1680, %r41;
	add.s32 	%r1682, %r1681, %r42;
	add.s32 	%r1683, %r1682, %r43;
	add.s32 	%r1684, %r1683, %r44;
	add.s32 	%r1685, %r1684, %r45;
	add.s32 	%r1686, %r1685, %r46;
	add.s32 	%r1687, %r1686, %r47;
	add.s32 	%r1688, %r1687, %r48;
	add.s32 	%r65, %r1688, %r49;
	mov.u32 	%r1717, %tid.x;
	setp.ge.u32 	%p572, %r1717, %r65;
	@%p572 bra 	$L__BB8_545;
	ld.param.u64 	%rd694, [_ZN3cub18CUB_300001_SM_10006detail6select23DeviceSelectSweepKernelINS2_10policy_hubIjNS0_8NullTypeEiLb0ELNS0_10SelectImplE0EE10Policy1000EPjPS5_S9_PlNS0_13ScanTileStateIiLb1EEE17belongsToPivotBinS5_iNS2_19streaming_context_tIlLb1EEELS6_0EEEvT0_T1_T2_T3_T4_T5_T6_T7_iT8_NS1_7vsmem_tE_param_2];
	cvta.to.global.u64 	%rd6, %rd694;
	mov.u64 	%rd661, %rd210;
	ld.param.u8 	%rs2, [%rd661];
	ld.param.u64 	%rd662, [%rd661+24];
	cvta.to.global.u64 	%rd7, %rd662;
	add.s32 	%r1689, %r39, %r40;
	add.s32 	%r1690, %r1689, %r41;
	add.s32 	%r1691, %r1690, %r42;
	add.s32 	%r1692, %r1691, %r43;
	add.s32 	%r1693, %r1692, %r44;
	add.s32 	%r1694, %r1693, %r45;
	add.s32 	%r1695, %r1694, %r46;
	add.s32 	%r1696, %r1695, %r47;
	add.s32 	%r1697, %r1696, %r48;
	add.s32 	%r1698, %r1697, %r49;
	add.s32 	%r1699, %r1698, %r38;
	not.b32 	%r1700, %r1717;
	add.s32 	%r67, %r1699, %r1700;
	mul.hi.u32 	%r1701, %r67, -1431655765;
	shr.u32 	%r1702, %r1701, 8;
	add.s32 	%r68, %r1702, 1;
	and.b32  	%r1703, %r1702, 3;
	setp.eq.s32 	%p573, %r1703, 3;
	@%p573 bra 	$L__BB8_103;
	cvt.u64.u32 	%rd696, %r1717;
	shl.b32 	%r1704, %r1717, 2;
	mov.u32 	%r1705, _ZZN3cub18CUB_300001_SM_10006detail6select23DeviceSelectSweepKernelINS2_10policy_hubIjNS0_8NullTypeEiLb0ELNS0_10SelectImplE0EE10Policy1000EPjPS5_S9_PlNS0_13ScanTileStateIiLb1EEE17belongsToPivotBinS5_iNS2_19streaming_context_tIlLb1EEELS6_0EEEvT0_T1_T2_T3_T4_T5_T6_T7_iT8_NS1_7vsmem_tEE19static_temp_storage;
	add.s32 	%r1714, %r1705, %r1704;
	and.b32  	%r1706, %r68, 3;
	neg.s32 	%r1713, %r1706;
$L__BB8_100:
	.pragma "nounroll";
	setp.ne.s16 	%p574, %rs2, 0;
	ld.shared.u32 	%r73, [%r1714];
	mov.b64 	%rd697, 0;
	@%p574 bra 	$L__BB8_102;
	ld.global.u64 	%rd697, [%rd7];
$L__BB8_102:
	add.s64 	%rd664, %rd697, %rd696;
	shl.b64 	%rd665, %rd664, 2;
	add.s64 	%rd666, %rd6, %rd665;
	st.global.u32 	[%rd666], %r73;
	add.s64 	%rd696, %rd696, 384;
	cvt.u32.u64 	%r1717, %rd696;
	add.s32 	%r1714, %r1714, 1536;
	add.s32 	%r1713, %r1713, 1;
	setp.ne.s32 	%p575, %r1713, 0;
	@%p575 bra 	$L__BB8_100;
$L__BB8_103:
	setp.lt.u32 	%p576, %r67, 1152;
	@%p576 bra 	$L__BB8_545;
	mul.wide.u32 	%rd668, %r1717, 4;
	add.s64 	%rd13, %rd6, %rd668;
	shl.b32 	%r1707, %r1717, 2;
	mov.u32 	%r1708, _ZZN3cub18CUB_300001_SM_10006detail6select23DeviceSelectSweepKernelINS2_10policy_hubIjNS0_8NullTypeEiLb0ELNS0_10SelectImplE0EE10Policy1000EPjPS5_S9_PlNS0_13ScanTileStateIiLb1EEE17belongsToPivotBinS5_iNS2_19streaming_context_tIlLb1EEELS6_0EEEvT0_T1_T2_T3_T4_T5_T6_T7_iT8_NS1_7vsmem_tEE19static_temp_storage;
	add.s32 	%r1709, %r1707, %r1708;
	add.s32 	%r1716, %r1709, 3072;
	mov.b64 	%rd698, 0;
$L__BB8_105:
	setp.ne.s16 	%p577, %rs2, 0;
	ld.shared.u32 	%r81, [%r1716+-3072];
	mov.b64 	%rd699, 0;
	@%p577 bra 	$L__BB8_107;
	ld.global.u64 	%rd699, [%rd7];
$L__BB8_107:
	setp.ne.s16 	%p578, %rs2, 0;
	shl.b64 	%rd671, %rd699, 2;
	add.s64 	%rd672, %rd698, %rd671;
	add.s64 	%rd673, %rd13, %rd672;
	st.global.u32 	[%rd673], %r81;
	ld.shared.u32 	%r82, [%r1716+-1536];
	mov.b64 	%rd700, 0;
	@%p578 bra 	$L__BB8_109;
	ld.global.u64 	%rd700, [%rd7];
$L__BB8_109:
	setp.ne.s16 	%p579, %rs2, 0;
	shl.b64 	%rd675, %rd700, 2;
	add.s64 	%rd676, %rd698, %rd675;
	add.s64 	%rd677, %rd13, %rd676;
	st.global.u32 	[%rd677+1536], %r82;
	ld.shared.u32 	%r83, [%r1716];
	mov.b64 	%rd701, 0;
	@%p579 bra 	$L__BB8_111;
	ld.global.u64 	%rd701, [%rd7];
$L__BB8_111:
	setp.ne.s16 	%p580, %rs2, 0;
	shl.b64 	%rd679, %rd701, 2;
	add.s64 	%rd680, %rd698, %rd679;
	add.s64 	%rd681, %rd13, %rd680;
	st.global.u32 	[%rd681+3072], %r83;
	ld.shared.u32 	%r84, [%r1716+1536];
	mov.b64 	%rd702, 0;
	@%p580 bra 	$L__BB8_113;
	ld.global.u64 	%rd702, [%rd7];
$L__BB8_113:
	shl.b64 	%rd682, %rd702, 2;
	add.s64 	%rd683, %rd698, %rd682;
	add.s64 	%rd684, %rd13, %rd683;
	st.global.u32 	[%rd684+4608], %r84;
	add.s32 	%r1717, %r1717, 1536;
	add.s64 	%rd698, %rd698, 6144;
	add.s32 	%r1716, %r1716, 6144;
	setp.lt.s32 	%p581, %r1717, %r65;
	@%p581 bra 	$L__BB8_105;
	bra.uni 	$L__BB8_545;
$L__BB8_114:
	ld.param.u64 	%rd685, [_ZN3cub18CUB_300001_SM_10006detail6select23DeviceSelectSweepKernelINS2_10policy_hubIjNS0_8NullTypeEiLb0ELNS0_10SelectImplE0EE10Policy1000EPjPS5_S9_PlNS0_13ScanTileStateIiLb1EEE17belongsToPivotBinS5_iNS2_19streaming_context_tIlLb1EEELS6_0EEEvT0_T1_T2_T3_T4_T5_T6_T7_iT8_NS1_7vsmem_tE_param_0];
	mov.u64 	%rd446, %rd210;
	ld.param.u8 	%rs54, [%rd446];
	setp.eq.s16 	%p354, %rs54, 0;
	ld.param.u64 	%rd447, [%rd446+16];
	selp.b64 	%rd448, %rd447, 0, %p354;
	mov.u32 	%r1127, %ctaid.y;
	mad.lo.s32 	%r1727, %r467, %r468, %r1127;
	mul.lo.s32 	%r1128, %r1727, 5760;
	cvt.s64.s32 	%rd449, %r1128;
	add.s64 	%rd450, %rd448, %rd449;
	mov.u32 	%r1735, %tid.x;
	and.b32  	%r1129, %r1735, 31;
	and.b32  	%r1130, %r1735, 992;
	mul.lo.s32 	%r1131, %r1130, 15;
	or.b32  	%r1132, %r1131, %r1129;
	cvt.u64.u32 	%rd451, %r1132;
	add.s64 	%rd452, %rd450, %rd451;
	cvta.to.global.u64 	%rd453, %rd685;
	shl.b64 	%rd454, %rd452, 2;
	add.s64 	%rd455, %rd453, %rd454;
	ld.global.u32 	%r1133, [%rd455];
	ld.global.u32 	%r1134, [%rd455+128];
	ld.global.u32 	%r1135, [%rd455+256];
	ld.global.u32 	%r1136, [%rd455+384];
	ld.global.u32 	%r1137, [%rd455+512];
	ld.global.u32 	%r1138, [%rd455+640];
	ld.global.u32 	%r1139, [%rd455+768];
	ld.global.u32 	%r1140, [%rd455+896];
	ld.global.u32 	%r1141, [%rd455+1024];
	ld.global.u32 	%r1142, [%rd455+1152];
	ld.global.u32 	%r1143, [%rd455+1280];
	ld.global.u32 	%r1144, [%rd455+1408];
	ld.global.u32 	%r1145, [%rd455+1536];
	ld.global.u32 	%r1146, [%rd455+1664];
	ld.global.u32 	%r1147, [%rd455+1792];
	// begin inline asm
	mov.u32 %r1094, %laneid;
	// end inline asm
	shr.u32 	%r90, %r1735, 5;
	mad.lo.s32 	%r1148, %r90, 480, %r1094;
	shl.b32 	%r1149, %r1148, 2;
	mov.u32 	%r1150, _ZZN3cub18CUB_300001_SM_10006detail6select23DeviceSelectSweepKernelINS2_10policy_hubIjNS0_8NullTypeEiLb0ELNS0_10SelectImplE0EE10Policy1000EPjPS5_S9_PlNS0_13ScanTileStateIiLb1EEE17belongsToPivotBinS5_iNS2_19streaming_context_tIlLb1EEELS6_0EEEvT0_T1_T2_T3_T4_T5_T6_T7_iT8_NS1_7vsmem_tEE19static_temp_storage;
	add.s32 	%r1151, %r1150, %r1149;
	st.shared.u32 	[%r1151], %r1133;
	st.shared.u32 	[%r1151+128], %r1134;
	st.shared.u32 	[%r1151+256], %r1135;
	st.shared.u32 	[%r1151+384], %r1136;
	st.shared.u32 	[%r1151+512], %r1137;
	st.shared.u32 	[%r1151+640], %r1138;
	st.shared.u32 	[%r1151+768], %r1139;
	st.shared.u32 	[%r1151+896], %r1140;
	st.shared.u32 	[%r1151+1024], %r1141;
	st.shared.u32 	[%r1151+1152], %r1142;
	st.shared.u32 	[%r1151+1280], %r1143;
	st.shared.u32 	[%r1151+1408], %r1144;
	st.shared.u32 	[%r1151+1536], %r1145;
	st.shared.u32 	[%r1151+1664], %r1146;
	st.shared.u32 	[%r1151+1792], %r1147;
	bar.warp.sync 	-1;
	mad.lo.s32 	%r1152, %r1094, 56, %r1151;
	ld.shared.u32 	%r91, [%r1152];
	ld.shared.u32 	%r92, [%r1152+4];
	ld.shared.u32 	%r93, [%r1152+8];
	ld.shared.u32 	%r94, [%r1152+12];
	ld.shared.u32 	%r95, [%r1152+16];
	ld.shared.u32 	%r96, [%r1152+20];
	ld.shared.u32 	%r97, [%r1152+24];
	ld.shared.u32 	%r98, [%r1152+28];
	ld.shared.u32 	%r99, [%r1152+32];
	ld.shared.u32 	%r100, [%r1152+36];
	ld.shared.u32 	%r101, [%r1152+40];
	ld.shared.u32 	%r102, [%r1152+44];
	ld.shared.u32 	%r103, [%r1152+48];
	ld.shared.u32 	%r104, [%r1152+52];
	ld.shared.u32 	%r105, [%r1152+56];
	shl.b32 	%r1153, %r1, 3;
	sub.s32 	%r1154, 32, %r1153;
	shr.u32 	%r1155, %r91, %r1154;
	and.b32  	%r106, %r1155, 255;
	setp.eq.s32 	%p355, %r106, %r2;
	selp.u32 	%r1156, 1, 0, %p355;
	shr.u32 	%r1157, %r92, %r1154;
	and.b32  	%r107, %r1157, 255;
	setp.eq.s32 	%p356, %r107, %r2;
	selp.u32 	%r1158, 1, 0, %p356;
	shr.u32 	%r1159, %r93, %r1154;
	and.b32  	%r108, %r1159, 255;
	setp.eq.s32 	%p357, %r108, %r2;
	selp.u32 	%r1160, 1, 0, %p357;
	shr.u32 	%r1161, %r94, %r1154;
	and.b32  	%r109, %r1161, 255;
	setp.eq.s32 	%p358, %r109, %r2;
	selp.u32 	%r1162, 1, 0, %p358;
	shr.u32 	%r1163, %r95, %r1154;
	and.b32  	%r110, %r1163, 255;
	setp.eq.s32 	%p359, %r110, %r2;
	selp.u32 	%r1164, 1, 0, %p359;
	shr.u32 	%r1165, %r96, %r1154;
	and.b32  	%r111, %r1165, 255;
	setp.eq.s32 	%p360, %r111, %r2;
	selp.u32 	%r1166, 1, 0, %p360;
	shr.u32 	%r1167, %r97, %r1154;
	and.b32  	%r112, %r1167, 255;
	setp.eq.s32 	%p361, %r112, %r2;
	selp.u32 	%r1168, 1, 0, %p361;
	shr.u32 	%r1169, %r98, %r1154;
	and.b32  	%r113, %r1169, 255;
	setp.eq.s32 	%p362, %r113, %r2;
	selp.u32 	%r1170, 1, 0, %p362;
	shr.u32 	%r1171, %r99, %r1154;
	and.b32  	%r114, %r1171, 255;
	setp.eq.s32 	%p363, %r114, %r2;
	selp.u32 	%r1172, 1, 0, %p363;
	shr.u32 	%r1173, %r100, %r1154;
	and.b32  	%r115, %r1173, 255;
	setp.eq.s32 	%p364, %r115, %r2;
	selp.u32 	%r1174, 1, 0, %p364;
	shr.u32 	%r1175, %r101, %r1154;
	and.b32  	%r116, %r1175, 255;
	setp.eq.s32 	%p365, %r116, %r2;
	selp.u32 	%r1176, 1, 0, %p365;
	shr.u32 	%r1177, %r102, %r1154;
	and.b32  	%r117, %r1177, 255;
	setp.eq.s32 	%p366, %r117, %r2;
	selp.u32 	%r1178, 1, 0, %p366;
	shr.u32 	%r1179, %r103, %r1154;
	and.b32  	%r118, %r1179, 255;
	setp.eq.s32 	%p367, %r118, %r2;
	selp.u32 	%r1180, 1, 0, %p367;
	shr.u32 	%r1181, %r104, %r1154;
	and.b32  	%r119, %r1181, 255;
	setp.eq.s32 	%p368, %r119, %r2;
	selp.u32 	%r1182, 1, 0, %p368;
	shr.u32 	%r1183, %r105, %r1154;
	and.b32  	%r120, %r1183, 255;
	setp.eq.s32 	%p369, %r120, %r2;
	selp.u32 	%r1184, 1, 0, %p369;
	bar.sync 	0;
	add.s32 	%r1185, %r1158, %r1156;
	add.s32 	%r1186, %r1185, %r1160;
	add.s32 	%r1187, %r1186, %r1162;
	add.s32 	%r1188, %r1187, %r1164;
	add.s32 	%r1189, %r1188, %r1166;
	add.s32 	%r1190, %r1189, %r1168;
	add.s32 	%r1191, %r1190, %r1170;
	add.s32 	%r1192, %r1191, %r1172;
	add.s32 	%r1193, %r1192, %r1174;
	add.s32 	%r1194, %r1193, %r1176;
	add.s32 	%r1195, %r1194, %r1178;
	add.s32 	%r1196, %r1195, %r1180;
	add.s32 	%r1197, %r1196, %r1182;
	add.s32 	%r1099, %r1197, %r1184;
	mov.b32 	%r1097, 1;
	mov.b32 	%r1122, 0;
	mov.b32 	%r1124, -1;
	// begin inline asm
	{  .reg .s32 r0;  .reg .pred p;  shfl.sync.up.b32 r0|p, %r1099, %r1097, %r1122, %r1124;  @p add.s32 r0, r0, %r1099;  mov.s32 %r1095, r0;}
	// end inline asm
	mov.b32 	%r1103, 2;
	// begin inline asm
	{  .reg .s32 r0;  .reg .pred p;  shfl.sync.up.b32 r0|p, %r1095, %r1103, %r1122, %r1124;  @p add.s32 r0, r0, %r1095;  mov.s32 %r1101, r0;}
	// end inline asm
	mov.b32 	%r1109, 4;
	// begin inline asm
	{  .reg .s32 r0;  .reg .pred p;  shfl.sync.up.b32 r0|p, %r1101, %r1109, %r1122, %r1124;  @p add.s32 r0, r0, %r1101;  mov.s32 %r1107, r0;}
	// end inline asm
	mov.b32 	%r1115, 8;
	// begin inline asm
	{  .reg .s32 r0;  .reg .pred p;  shfl.sync.up.b32 r0|p, %r1107, %r1115, %r1122, %r1124;  @p add.s32 r0, r0, %r1107;  mov.s32 %r1113, r0;}
	// end inline asm
	mov.b32 	%r1121, 16;
	// begin inline asm
	{  .reg .s32 r0;  .reg .pred p;  shfl.sync.up.b32 r0|p, %r1113, %r1121, %r1122, %r1124;  @p add.s32 r0, r0, %r1113;  mov.s32 %r1119, r0;}
	// end inline asm
	setp.ne.s32 	%p370, %r1094, 31;
	@%p370 bra 	$L__BB8_116;
	shl.b32 	%r1198, %r90, 2;
	add.s32 	%r1200, %r1150, %r1198;
	st.shared.u32 	[%r1200], %r1119;
$L__BB8_116:
	sub.s32 	%r1201, %r1119, %r1099;
	bar.sync 	0;
	ld.shared.v4.u32 	{%r1202, %r1203, %r1204, %r1205}, [_ZZN3cub18CUB_300001_SM_10006detail6select23DeviceSelectSweepKernelINS2_10policy_hubIjNS0_8NullTypeEiLb0ELNS0_10SelectImplE0EE10Policy1000EPjPS5_S9_PlNS0_13ScanTileStateIiLb1EEE17belongsToPivotBinS5_iNS2_19streaming_context_tIlLb1EEELS6_0EEEvT0_T1_T2_T3_T4_T5_T6_T7_iT8_NS1_7vsmem_tEE19static_temp_storage];
	add.s32 	%r1206, %r1203, %r1202;
	setp.eq.s32 	%p371, %r90, 2;
	selp.b32 	%r1207, %r1206, %r1202, %p371;
	add.s32 	%r1208, %r1206, %r1204;
	setp.eq.s32 	%p372, %r90, 3;
	selp.b32 	%r1209, %r1208, %r1207, %p372;
	add.s32 	%r1210, %r1208, %r1205;
	setp.eq.s32 	%p373, %r90, 4;
	selp.b32 	%r1211, %r1210, %r1209, %p373;
	ld.shared.v4.u32 	{%r1212, %r1213, %r1214, %r1215}, [_ZZN3cub18CUB_300001_SM_10006detail6select23DeviceSelectSweepKernelINS2_10policy_hubIjNS0_8NullTypeEiLb0ELNS0_10SelectImplE0EE10Policy1000EPjPS5_S9_PlNS0_13ScanTileStateIiLb1EEE17belongsToPivotBinS5_iNS2_19streaming_context_tIlLb1EEELS6_0EEEvT0_T1_T2_T3_T4_T5_T6_T7_iT8_NS1_7vsmem_tEE19static_temp_storage+16];
	add.s32 	%r1216, %r1210, %r1212;
	setp.eq.s32 	%p374, %r90, 5;
	selp.b32 	%r1217, %r1216, %r1211, %p374;
	add.s32 	%r1218, %r1216, %r1213;
	setp.eq.s32 	%p375, %r90, 6;
	selp.b32 	%r1219, %r1218, %r1217, %p375;
	add.s32 	%r1220, %r1218, %r1214;
	setp.eq.s32 	%p376, %r90, 7;
	selp.b32 	%r1221, %r1220, %r1219, %p376;
	add.s32 	%r1222, %r1220, %r1215;
	setp.eq.s32 	%p377, %r90, 8;
	selp.b32 	%r1223, %r1222, %r1221, %p377;
	ld.shared.v4.u32 	{%r1224, %r1225, %r1226, %r1227}, [_ZZN3cub18CUB_300001_SM_10006detail6select23DeviceSelectSweepKernelINS2_10policy_hubIjNS0_8NullTypeEiLb0ELNS0_10SelectImplE0EE10Policy1000EPjPS5_S9_PlNS0_13ScanTileStateIiLb1EEE17belongsToPivotBinS5_iNS2_19streaming_context_tIlLb1EEELS6_0EEEvT0_T1_T2_T3_T4_T5_T6_T7_iT8_NS1_7vsmem_tEE19static_temp_storage+32];
	add.s32 	%r1228, %r1222, %r1224;
	setp.eq.s32 	%p378, %r90, 9;
	selp.b32 	%r1229, %r1228, %r1223, %p378;
	add.s32 	%r1230, %r1228, %r1225;
	setp.eq.s32 	%p379, %r90, 10;
	selp.b32 	%r1231, %r1230, %r1229, %p379;
	add.s32 	%r1232, %r1230, %r1226;
	setp.eq.s32 	%p380, %r90, 11;
	selp.b32 	%r1233, %r1232, %r1231, %p380;
	add.s32 	%r123, %r1232, %r1227;
	setp.gt.u32 	%p381, %r1735, 31;
	setp.lt.u32 	%p382, %r1735, 32;
	setp.eq.s32 	%p383, %r1094, 0;
	selp.b32 	%r1234, 0, %r1201, %p383;
	add.s32 	%r1731, %r1233, %r1234;
	selp.b32 	%r125, %r1201, %r1731, %p382;
	@%p381 bra 	$L__BB8_132;
	setp.ne.s32 	%p384, %r1735, 0;
	mul.wide.s32 	%rd456, %r1727, 8;
	add.s64 	%rd55, %rd4, %rd456;
	@%p384 bra 	$L__BB8_119;
	st.shared.u32 	[_ZZN3cub18CUB_300001_SM_10006detail6select23DeviceSelectSweepKernelINS2_10policy_hubIjNS0_8NullTypeEiLb0ELNS0_10SelectImplE0EE10Policy1000EPjPS5_S9_PlNS0_13ScanTileStateIiLb1EEE17belongsToPivotBinS5_iNS2_19streaming_context_tIlLb1EEELS6_0EEEvT0_T1_T2_T3_T4_T5_T6_T7_iT8_NS1_7vsmem_tEE19static_temp_storage+76], %r123;
	add.s64 	%rd457, %rd55, 256;
	mov.b32 	%r1235, 100;
	// begin inline asm
	st.relaxed.gpu.v2.u32 [%rd457], {%r1235, %r123};
	// end inline asm
$L__BB8_119:
	not.b32 	%r1241, %r1735;
	add.s32 	%r1242, %r1727, %r1241;
	mov.b32 	%r1237, 585;
	// begin inline asm
	nanosleep.u32 %r1237;
	// end inline asm
	mul.wide.s32 	%rd459, %r1242, 8;
	add.s64 	%rd460, %rd4, %rd459;
	add.s64 	%rd458, %rd460, 256;
	// begin inline asm
	ld.relaxed.gpu.v2.u32 {%r1728, %r1720}, [%rd458];
	// end inline asm
	mov.b32 	%r1721, 754;
$L__BB8_120:
	setp.eq.s32 	%p385, %r1728, 99;
	mov.b32 	%r1243, -1;
	vote.sync.any.pred 	%p386, %p385, %r1243;
	not.pred 	%p387, %p386;
	@%p387 bra 	$L__BB8_122;
	shr.u32 	%r134, %r1721, 1;
	mul.lo.s32 	%r1444, %r1727, 16807;
	and.b32  	%r1727, %r1444, 2147483647;
	sub.s32 	%r1445, %r1721, %r134;
	add.s32 	%r1446, %r1445, 1;
	rem.u32 	%r1447, %r1727, %r1446;
	add.s32 	%r1441, %r1447, %r134;
	// begin inline asm
	nanosleep.u32 %r1441;
	// end inline asm
	// begin inline asm
	ld.relaxed.gpu.v2.u32 {%r1728, %r1720}, [%rd458];
	// end inline asm
	mov.u32 	%r1721, %r134;
	bra.uni 	$L__BB8_120;
$L__BB8_122:
	mov.u32 	%r1273, %nctaid.y;
	mad.lo.s32 	%r1275, %r467, %r1273, %r1127;
	mov.u32 	%r1276, %tid.x;
	not.b32 	%r1277, %r1276;
	add.s32 	%r1726, %r1275, %r1277;
	setp.eq.s32 	%p388, %r1728, 101;
	mov.b32 	%r1270, -1;
	vote.sync.ballot.b32 	%r1278, %p388, %r1270;
	// begin inline asm
	mov.u32 %r1245, %lanemask_ge;
	// end inline asm
	and.b32  	%r1279, %r1278, %r1245;
	or.b32  	%r1280, %r1279, -2147483648;
	add.s32 	%r1281, %r1280, -1;
	not.b32 	%r1282, %r1280;
	and.b32  	%r1283, %r1282, %r1281;
	popc.b32 	%r1249, %r1283;
	mov.b32 	%r1248, 1;
	// begin inline asm
	shfl.sync.down.b32 %r1246, %r1720, %r1248, %r1249, %r1270;
	// end inline asm
	setp.lt.s32 	%p390, %r1094, %r1249;
	selp.b32 	%r1284, %r1246, 0, %p390;
	add.s32 	%r1252, %r1284, %r1720;
	mov.b32 	%r1253, 2;
	// begin inline asm
	shfl.sync.down.b32 %r1251, %r1252, %r1253, %r1249, %r1270;
	// end inline asm
	add.s32 	%r1285, %r1094, 2;
	setp.gt.s32 	%p391, %r1285, %r1249;
	selp.b32 	%r1286, 0, %r1251, %p391;
	add.s32 	%r1257, %r1252, %r1286;
	mov.b32 	%r1258, 4;
	// begin inline asm
	shfl.sync.down.b32 %r1256, %r1257, %r1258, %r1249, %r1270;
	// end inline asm
	add.s32 	%r1287, %r1094, 4;
	setp.gt.s32 	%p392, %r1287, %r1249;
	selp.b32 	%r1288, 0, %r1256, %p392;
	add.s32 	%r1262, %r1257, %r1288;
	mov.b32 	%r1263, 8;
	// begin inline asm
	shfl.sync.down.b32 %r1261, %r1262, %r1263, %r1249, %r1270;
	// end inline asm
	add.s32 	%r1289, %r1094, 8;
	setp.gt.s32 	%p393, %r1289, %r1249;
	selp.b32 	%r1290, 0, %r1261, %p393;
	add.s32 	%r1267, %r1262, %r1290;
	mov.b32 	%r1268, 16;
	// begin inline asm
	shfl.sync.down.b32 %r1266, %r1267, %r1268, %r1249, %r1270;
	// end inline asm
	add.s32 	%r1291, %r1094, 16;
	setp.gt.s32 	%p394, %r1291, %r1249;
	selp.b32 	%r1292, 0, %r1266, %p394;
	add.s32 	%r1724, %r1267, %r1292;
	add.s64 	%rd57, %rd4, 256;
	mov.b32 	%r1722, 754;
$L__BB8_123:
	setp.ne.s32 	%p395, %r1728, 101;
	mov.b32 	%r1293, -1;
	vote.sync.all.pred 	%p396, %p395, %r1293;
	not.pred 	%p397, %p396;
	@%p397 bra 	$L__BB8_128;
	shr.u32 	%r1722, %r1722, 1;
	mul.wide.s32 	%rd565, %r1726, 8;
	add.s64 	%rd566, %rd57, %rd565;
	add.s64 	%rd564, %rd566, -256;
	// begin inline asm
	ld.relaxed.gpu.v2.u32 {%r1728, %r1729}, [%rd564];
	// end inline asm
	mov.u32 	%r1730, %r1722;
$L__BB8_125:
	setp.eq.s32 	%p471, %r1728, 99;
	mov.b32 	%r1391, -1;
	vote.sync.any.pred 	%p472, %p471, %r1391;
	not.pred 	%p473, %p472;
	@%p473 bra 	$L__BB8_127;
	shr.u32 	%r155, %r1730, 1;
	mul.lo.s32 	%r1437, %r1727, 16807;
	and.b32  	%r1727, %r1437, 2147483647;
	sub.s32 	%r1438, %r1730, %r155;
	add.s32 	%r1439, %r1438, 1;
	rem.u32 	%r1440, %r1727, %r1439;
	add.s32 	%r1434, %r1440, %r155;
	// begin inline asm
	nanosleep.u32 %r1434;
	// end inline asm
	// begin inline asm
	ld.relaxed.gpu.v2.u32 {%r1728, %r1729}, [%rd564];
	// end inline asm
	mov.u32 	%r1730, %r155;
	bra.uni 	$L__BB8_125;
$L__BB8_127:
	setp.eq.s32 	%p474, %r1728, 101;
	mov.b32 	%r1417, -1;
	vote.sync.ballot.b32 	%r1418, %p474, %r1417;
	and.b32  	%r1419, %r1418, %r1245;
	or.b32  	%r1420, %r1419, -2147483648;
	add.s32 	%r1421, %r1420, -1;
	not.b32 	%r1422, %r1420;
	and.b32  	%r1423, %r1422, %r1421;
	popc.b32 	%r1396, %r1423;
	mov.b32 	%r1395, 1;
	// begin inline asm
	shfl.sync.down.b32 %r1393, %r1729, %r1395, %r1396, %r1417;
	// end inline asm
	setp.lt.s32 	%p476, %r1094, %r1396;
	selp.b32 	%r1424, %r1393, 0, %p476;
	add.s32 	%r1399, %r1424, %r1729;
	mov.b32 	%r1400, 2;
	// begin inline asm
	shfl.sync.down.b32 %r1398, %r1399, %r1400, %r1396, %r1417;
	// end inline asm
	setp.gt.s32 	%p477, %r1285, %r1396;
	selp.b32 	%r1426, 0, %r1398, %p477;
	add.s32 	%r1404, %r1399, %r1426;
	mov.b32 	%r1405, 4;
	// begin inline asm
	shfl.sync.down.b32 %r1403, %r1404, %r1405, %r1396, %r1417;
	// end inline asm
	add.s32 	%r1427, %r1094, 4;
	setp.gt.s32 	%p478, %r1427, %r1396;
	selp.b32 	%r1428, 0, %r1403, %p478;
	add.s32 	%r1409, %r1404, %r1428;
	mov.b32 	%r1410, 8;
	// begin inline asm
	shfl.sync.down.b32 %r1408, %r1409, %r1410, %r1396, %r1417;
	// end inline asm
	add.s32 	%r1429, %r1094, 8;
	setp.gt.s32 	%p479, %r1429, %r1396;
	selp.b32 	%r1430, 0, %r1408, %p479;
	add.s32 	%r1414, %r1409, %r1430;
	mov.b32 	%r1415, 16;
	// begin inline asm
	shfl.sync.down.b32 %r1413, %r1414, %r1415, %r1396, %r1417;
	// end inline asm
	add.s32 	%r1431, %r1094, 16;
	setp.gt.s32 	%p480, %r1431, %r1396;
	selp.b32 	%r1432, 0, %r1413, %p480;
	add.s32 	%r1433, %r1432, %r1724;
	add.s32 	%r1724, %r1433, %r1414;
	add.s32 	%r1726, %r1726, -32;
	bra.uni 	$L__BB8_123;
$L__BB8_128:
	setp.ne.s32 	%p398, %r1276, 0;
	@%p398 bra 	$L__BB8_130;
	add.s32 	%r1297, %r1724, %r123;
	add.s64 	%rd461, %rd55, 256;
	mov.b32 	%r1296, 101;
	// begin inline asm
	st.relaxed.gpu.v2.u32 [%rd461], {%r1296, %r1297};
	// end inline asm
	st.shared.u32 	[_ZZN3cub18CUB_300001_SM_10006detail6select23DeviceSelectSweepKernelINS2_10policy_hubIjNS0_8NullTypeEiLb0ELNS0_10SelectImplE0EE10Policy1000EPjPS5_S9_PlNS0_13ScanTileStateIiLb1EEE17belongsToPivotBinS5_iNS2_19streaming_context_tIlLb1EEELS6_0EEEvT0_T1_T2_T3_T4_T5_T6_T7_iT8_NS1_7vsmem_tEE19static_temp_storage+68], %r1724;
	st.shared.u32 	[_ZZN3cub18CUB_300001_SM_10006detail6select23DeviceSelectSweepKernelINS2_10policy_hubIjNS0_8NullTypeEiLb0ELNS0_10SelectImplE0EE10Policy1000EPjPS5_S9_PlNS0_13ScanTileStateIiLb1EEE17belongsToPivotBinS5_iNS2_19streaming_context_tIlLb1EEELS6_0EEEvT0_T1_T2_T3_T4_T5_T6_T7_iT8_NS1_7vsmem_tEE19static_temp_storage+72], %r1297;
$L__BB8_130:
	setp.ne.s32 	%p399, %r1094, 0;
	mov.u32 	%r1731, %r125;
	@%p399 bra 	$L__BB8_132;
	st.shared.u32 	[_ZZN3cub18CUB_300001_SM_10006detail6select23DeviceSelectSweepKernelINS2_10policy_hubIjNS0_8NullTypeEiLb0ELNS0_10SelectImplE0EE10Policy1000EPjPS5_S9_PlNS0_13ScanTileStateIiLb1EEE17belongsToPivotBinS5_iNS2_19streaming_context_tIlLb1EEELS6_0EEEvT0_T1_T2_T3_T4_T5_T6_T7_iT8_NS1_7vsmem_tEE19static_temp_storage+60], %r1724;
	mov.u32 	%r1731, %r1724;
$L__BB8_132:
	bar.sync 	0;
	setp.eq.s32 	%p400, %r1735, 0;
	ld.shared.u32 	%r1299, [_ZZN3cub18CUB_300001_SM_10006detail6select23DeviceSelectSweepKernelINS2_10policy_hubIjNS0_8NullTypeEiLb0ELNS0_10SelectImplE0EE10Policy1000EPjPS5_S9_PlNS0_13ScanTileStateIiLb1EEE17belongsToPivotBinS5_iNS2_19streaming_context_tIlLb1EEELS6_0EEEvT0_T1_T2_T3_T4_T5_T6_T7_iT8_NS1_7vsmem_tEE19static_temp_storage+60];
	.pragma "used_bytes_mask 61680";
	ld.shared.v4.u32 	{%r1300, %r162, %r1301, %r163}, [_ZZN3cub18CUB_300001_SM_10006detail6select23DeviceSelectSweepKernelINS2_10policy_hubIjNS0_8NullTypeEiLb0ELNS0_10SelectImplE0EE10Policy1000EPjPS5_S9_PlNS0_13ScanTileStateIiLb1EEE17belongsToPivotBinS5_iNS2_19streaming_context_tIlLb1EEELS6_0EEEvT0_T1_T2_T3_T4_T5_T6_T7_iT8_NS1_7vsmem_tEE19static_temp_storage+64];
	selp.b32 	%r1302, 0, %r1299, %p400;
	add.s32 	%r164, %r1302, %r1731;
	setp.eq.s32 	%p401, %r106, %r2;
	selp.u32 	%r1303, 1, 0, %p401;
	add.s32 	%r165, %r164, %r1303;
	setp.eq.s32 	%p402, %r107, %r2;
	selp.u32 	%r1304, 1, 0, %p402;
	add.s32 	%r1305, %r1304, %r1303;
	add.s32 	%r166, %r1305, %r164;
	setp.eq.s32 	%p403, %r108, %r2;
	selp.u32 	%r1306, 1, 0, %p403;
	add.s32 	%r167, %r166, %r1306;
	setp.eq.s32 	%p404, %r109, %r2;
	selp.u32 	%r1307, 1, 0, %p404;
	add.s32 	%r168, %r167, %r1307;
	setp.eq.s32 	%p405, %r110, %r2;
	selp.u32 	%r1308, 1, 0, %p405;
	add.s32 	%r169, %r168, %r1308;
	setp.eq.s32 	%p406, %r111, %r2;
	selp.u32 	%r1309, 1, 0, %p406;
	add.s32 	%r170, %r169, %r1309;
	setp.eq.s32 	%p407, %r112, %r2;
	selp.u32 	%r1310, 1, 0, %p407;
	add.s32 	%r171, %r170, %r1310;
	setp.eq.s32 	%p408, %r113, %r2;
	selp.u32 	%r1311, 1, 0, %p408;
	add.s32 	%r172, %r171, %r1311;
	setp.eq.s32 	%p409, %r114, %r2;
	selp.u32 	%r1312, 1, 0, %p409;
	add.s32 	%r173, %r172, %r1312;
	setp.eq.s32 	%p410, %r115, %r2;
	selp.u32 	%r1313, 1, 0, %p410;
	add.s32 	%r174, %r173, %r1313;
	setp.eq.s32 	%p411, %r116, %r2;
	selp.u32 	%r1314, 1, 0, %p411;
	add.s32 	%r175, %r174, %r1314;
	setp.eq.s32 	%p412, %r117, %r2;
	selp.u32 	%r1315, 1, 0, %p412;
	add.s32 	%r176, %r175, %r1315;
	setp.eq.s32 	%p413, %r118, %r2;
	selp.u32 	%r1316, 1, 0, %p413;
	add.s32 	%r177, %r176, %r1316;
	setp.eq.s32 	%p414, %r119, %r2;
	selp.u32 	%r1317, 1, 0, %p414;
	add.s32 	%r178, %r177, %r1317;
	setp.gt.s32 	%p415, %r163, 384;
	@%p415 bra 	$L__BB8_193;
	mov.u64 	%rd462, %rd210;
	ld.param.u8 	%rs3, [%rd462];
	ld.param.u64 	%rd463, [%rd462+24];
	cvta.to.global.u64 	%rd58, %rd463;
	@%p401 bra 	$L__BB8_134;
	bra.uni 	$L__BB8_137;
$L__BB8_134:
	setp.ne.s16 	%p417, %rs3, 0;
	mov.b64 	%rd723, 0;
	@%p417 bra 	$L__BB8_136;
	ld.global.u64 	%rd723, [%rd58];
$L__BB8_136:
	ld.param.u64 	%rd687, [_ZN3cub18CUB_300001_SM_10006detail6select23DeviceSelectSweepKernelINS2_10policy_hubIjNS0_8NullTypeEiLb0ELNS0_10SelectImplE0EE10Policy1000EPjPS5_S9_PlNS0_13ScanTileStateIiLb1EEE17belongsToPivotBinS5_iNS2_19streaming_context_tIlLb1EEELS6_0EEEvT0_T1_T2_T3_T4_T5_T6_T7_iT8_NS1_7vsmem_tE_param_2];
	cvt.s64.s32 	%rd465, %r164;
	add.s64 	%rd466, %rd723, %rd465;
	cvta.to.global.u64 	%rd467, %rd687;
	shl.b64 	%rd468, %rd466, 2;
	add.s64 	%rd469, %rd467, %rd468;
	st.global.u32 	[%rd469], %r91;
$L__BB8_137:
	setp.ne.s32 	%p418, %r107, %r2;
	@%p418 bra 	$L__BB8_141;
	setp.ne.s16 	%p419, %rs3, 0;
	mov.b64 	%rd724, 0;
	@%p419 bra 	$L__BB8_140;
	ld.global.u64 	%rd724, [%rd58];
$L__BB8_140:
	ld.param.u64 	%rd688, [_ZN3cub18CUB_300001_SM_10006detail6select23DeviceSelectSweepKernelINS2_10policy_hubIjNS0_8NullTypeEiLb0ELNS0_10SelectImplE0EE10Policy1000EPjPS5_S9_PlNS0_13ScanTileStateIiLb1EEE17belongsToPivotBinS5_iNS2_19streaming_context_tIlLb1EEELS6_0EEEvT0_T1_T2_T3_T4_T5_T6_T7_iT8_NS1_7vsmem_tE_param_2];
	cvt.s64.s32 	%rd471, %r165;
	add.s64 	%rd472, %rd724, %rd471;
	cvta.to.global.u64 	%rd473, %rd688;
	shl.b64 	%rd474, %rd472, 2;
	add.s64 	%rd475, %rd473, %rd474;
	st.global.u32 	[%rd475], %r92;
$L__BB8_141:
	ld.param.u64 	%rd689, [_ZN3cub18CUB_300001_SM_10006detail6select23DeviceSelectSweepKernelINS2_10policy_hubIjNS0_8NullTypeEiLb0ELNS0_10SelectImplE0EE10Policy1000EPjPS5_S9_PlNS0_13ScanTileStateIiLb1EEE17belongsToPivotBinS5_iNS2_19streaming_context_tIlLb1EEELS6_0EEEvT0_T1_T2_T3_T4_T5_T6_T7_iT8_NS1_7vsmem_tE_param_2];
	cvta.to.global.u64 	%rd76, %rd689;
	setp.ne.s32 	%p420, %r108, %r2;
	@%p420 bra 	$L__BB8_145;
	setp.ne.s16 	%p421, %rs3, 0;
	mov.b64 	%rd725, 0;
	@%p421 bra 	$L__BB8_144;
	ld.global.u64 	%rd725, [%rd58];
$L__BB8_144:
	cvt.s64.s32 	%rd477, %r166;
	add.s64 	%rd478, %rd725, %rd477;
	shl.b64 	%rd479, %rd478, 2;
	add.s64 	%rd480, %rd76, %rd479;
	st.global.u32 	[%rd480], %r93;
$L__BB8_145:
	setp.ne.s32 	%p422, %r109, %r2;
	@%p422 bra 	$L__BB8_149;
	setp.ne.s16 	%p423, %rs3, 0;
	mov.b64 	%rd726, 0;
	@%p423 bra 	$L__BB8_148;
	ld.global.u64 	%rd726, [%rd58];
$L__BB8_148:
	cvt.s64.s32 	%rd482, %r167;
	add.s64 	%rd483, %rd726, %rd482;
	shl.b64 	%rd484, %rd483, 2;
	add.s64 	%rd485, %rd76, %rd484;
	st.global.u32 	[%rd485], %r94;
$L__BB8_149:
	setp.ne.s32 	%p424, %r110, %r2;
	@%p424 bra 	$L__BB8_153;
	setp.ne.s16 	%p425, %rs3, 0;
	mov.b64 	%rd727, 0;
	@%p425 bra 	$L__BB8_152;
	ld.global.u64 	%rd727, [%rd58];
$L__BB8_152:
	cvt.s64.s32 	%rd487, %r168;
	add.s64 	%rd488, %rd727, %rd487;
	shl.b64 	%rd489, %rd488, 2;
	add.s64 	%rd490, %rd76, %rd489;
	st.global.u32 	[%rd490], %r95;
$L__BB8_153:
	setp.ne.s32 	%p426, %r111, %r2;
	@%p426 bra 	$L__BB8_157;
	setp.ne.s16 	%p427, %rs3, 0;
	mov.b64 	%rd728, 0;
	@%p427 bra 	$L__BB8_156;
	ld.global.u64 	%rd728, [%rd58];
$L__BB8_156:
	cvt.s64.s32 	%rd492, %r169;
	add.s64 	%rd493, %rd728, %rd492;
	shl.b64 	%rd494, %rd493, 2;
	add.s64 	%rd495, %rd76, %rd494;
	st.global.u32 	[%rd495], %r96;
$L__BB8_157:
	setp.ne.s32 	%p428, %r112, %r2;
	@%p428 bra 	$L__BB8_161;
	setp.ne.s16 	%p429, %rs3, 0;
	mov.b64 	%rd729, 0;
	@%p429 bra 	$L__BB8_160;
	ld.global.u64 	%rd729, [%rd58];
$L__BB8_160:
	cvt.s64.s32 	%rd497, %r170;
	add.s64 	%rd498, %rd729, %rd497;
	shl.b64 	%rd499, %rd498, 2;
	add.s64 	%rd500, %rd76, %rd499;
	st.global.u32 	[%rd500], %r97;
$L__BB8_161:
	setp.ne.s32 	%p430, %r113, %r2;
	@%p430 bra 	$L__BB8_165;
	setp.ne.s16 	%p431, %rs3, 0;
	mov.b64 	%rd730, 0;
	@%p431 bra 	$L__BB8_164;
	ld.global.u64 	%rd730, [%rd58];
$L__BB8_164:
	cvt.s64.s32 	%rd502, %r171;
	add.s64 	%rd503, %rd730, %rd502;
	shl.b64 	%rd504, %rd503, 2;
	add.s64 	%rd505, %rd76, %rd504;
	st.global.u32 	[%rd505], %r98;
$L__BB8_165:
	setp.ne.s32 	%p432, %r114, %r2;
	@%p432 bra 	$L__BB8_169;
	setp.ne.s16 	%p433, %rs3, 0;
	mov.b64 	%rd731, 0;
	@%p433 bra 	$L__BB8_168;
	ld.global.u64 	%rd731, [%rd58];
$L__BB8_168:
	cvt.s64.s32 	%rd507, %r172;
	add.s64 	%rd508, %rd731, %rd507;
	shl.b64 	%rd509, %rd508, 2;
	add.s64 	%rd510, %rd76, %rd509;
	st.global.u32 	[%rd510], %r99;
$L__BB8_169:
	setp.ne.s32 	%p434, %r115, %r2;
	@%p434 bra 	$L__BB8_173;
	setp.ne.s16 	%p435, %rs3, 0;
	mov.b64 	%rd732, 0;
	@%p435 bra 	$L__BB8_172;
	ld.global.u64 	%rd732, [%rd58];
$L__BB8_172:
	cvt.s64.s32 	%rd512, %r173;
	add.s64 	%rd513, %rd732, %rd512;
	shl.b64 	%rd514, %rd513, 2;
	add.s64 	%rd515, %rd76, %rd514;
	st.global.u32 	[%rd515], %r100;
$L__BB8_173:
	setp.ne.s32 	%p436, %r116, %r2;
	@%p436 bra 	$L__BB8_177;
	setp.ne.s16 	%p437, %rs3, 0;
	mov.b64 	%rd733, 0;
	@%p437 bra 	$L__BB8_176;
	ld.global.u64 	%rd733, [%rd58];
$L__BB8_176:
	cvt.s64.s32 	%rd517, %r174;
	add.s64 	%rd518, %rd733, %rd517;
	shl.b64 	%rd519, %rd518, 2;
	add.s64 	%rd520, %rd76, %rd519;
	st.global.u32 	[%rd520], %r101;
$L__BB8_177:
	setp.ne.s32 	%p438, %r117, %r2;
	@%p438 bra 	$L__BB8_181;
	setp.ne.s16 	%p439, %rs3, 0;
	mov.b64 	%rd734, 0;
	@%p439 bra 	$L__BB8_180;
	ld.global.u64 	%rd734, [%rd58];
$L__BB8_180:
	cvt.s64.s32 	%rd522, %r175;
	add.s64 	%rd523, %rd734, %rd522;
	shl.b64 	%rd524, %rd523, 2;
	add.s64 	%rd525, %rd76, %rd524;
	st.global.u32 	[%rd525], %r102;
$L__BB8_181:
	setp.ne.s32 	%p440, %r118, %r2;
	@%p440 bra 	$L__BB8_185;
	setp.ne.s16 	%p441, %rs3, 0;
	mov.b64 	%rd735, 0;
	@%p441 bra 	$L__BB8_184;
	ld.global.u64 	%rd735, [%rd58];
$L__BB8_184:
	cvt.s64.s32 	%rd527, %r176;
	add.s64 	%rd528, %rd735, %rd527;
	shl.b64 	%rd529, %rd528, 2;
	add.s64 	%rd530, %rd76, %rd529;
	st.global.u32 	[%rd530], %r103;
$L__BB8_185:
	setp.ne.s32 	%p442, %r119, %r2;
	@%p442 bra 	$L__BB8_189;
	setp.ne.s16 	%p443, %rs3, 0;
	mov.b64 	%rd736, 0;
	@%p443 bra 	$L__BB8_188;
	ld.global.u64 	%rd736, [%rd58];
$L__BB8_188:
	cvt.s64.s32 	%rd532, %r177;
	add.s64 	%rd533, %rd736, %rd532;
	shl.b64 	%rd534, %rd533, 2;
	add.s64 	%rd535, %rd76, %rd534;
	st.global.u32 	[%rd535], %r104;
$L__BB8_189:
	setp.ne.s32 	%p444, %r120, %r2;
	@%p444 bra 	$L__BB8_545;
	setp.ne.s16 	%p445, %rs3, 0;
	mov.b64 	%rd737, 0;
	@%p445 bra 	$L__BB8_192;
	ld.global.u64 	%rd737, [%rd58];
$L__BB8_192:
	cvt.s64.s32 	%rd537, %r178;
	add.s64 	%rd538, %rd737, %rd537;
	shl.b64 	%rd539, %rd538, 2;
	add.s64 	%rd540, %rd76, %rd539;
	st.global.u32 	[%rd540], %r105;
	bra.uni 	$L__BB8_545;
$L__BB8_193:
	setp.ne.s32 	%p446, %r106, %r2;
	bar.sync 	0;
	@%p446 bra 	$L__BB8_195;
	sub.s32 	%r1318, %r164, %r162;
	shl.b32 	%r1319, %r1318, 2;
	add.s32 	%r1321, %r1150, %r1319;
	st.shared.u32 	[%r1321], %r91;
$L__BB8_195:
	setp.ne.s32 	%p447, %r107, %r2;
	@%p447 bra 	$L__BB8_197;
	sub.s32 	%r1322, %r165, %r162;
	shl.b32 	%r1323, %r1322, 2;
	add.s32 	%r1325, %r1150, %r1323;
	st.shared.u32 	[%r1325], %r92;
$L__BB8_197:
	setp.ne.s32 	%p448, %r108, %r2;
	@%p448 bra 	$L__BB8_199;
	sub.s32 	%r1326, %r166, %r162;
	shl.b32 	%r1327, %r1326, 2;
	add.s32 	%r1329, %r1150, %r1327;
	st.shared.u32 	[%r1329], %r93;
$L__BB8_199:
	setp.ne.s32 	%p449, %r109, %r2;
	@%p449 bra 	$L__BB8_201;
	sub.s32 	%r1330, %r167, %r162;
	shl.b32 	%r1331, %r1330, 2;
	add.s32 	%r1333, %r1150, %r1331;
	st.shared.u32 	[%r1333], %r94;
$L__BB8_201:
	setp.ne.s32 	%p450, %r110, %r2;
	@%p450 bra 	$L__BB8_203;
	sub.s32 	%r1334, %r168, %r162;
	shl.b32 	%r1335, %r1334, 2;
	add.s32 	%r1337, %r1150, %r1335;
	st.shared.u32 	[%r1337], %r95;
$L__BB8_203:
	setp.ne.s32 	%p451, %r111, %r2;
	@%p451 bra 	$L__BB8_205;
	sub.s32 	%r1338, %r169, %r162;
	shl.b32 	%r1339, %r1338, 2;
	add.s32 	%r1341, %r1150, %r1339;
	st.shared.u32 	[%r1341], %r96;
$L__BB8_205:
	setp.ne.s32 	%p452, %r112, %r2;
	@%p452 bra 	$L__BB8_207;
	sub.s32 	%r1342, %r170, %r162;
	shl.b32 	%r1343, %r1342, 2;
	add.s32 	%r1345, %r1150, %r1343;
	st.shared.u32 	[%r1345], %r97;
$L__BB8_207:
	setp.ne.s32 	%p453, %r113, %r2;
	@%p453 bra 	$L__BB8_209;
	sub.s32 	%r1346, %r171, %r162;
	shl.b32 	%r1347, %r1346, 2;
	add.s32 	%r1349, %r1150, %r1347;
	st.shared.u32 	[%r1349], %r98;
$L__BB8_209:
	setp.ne.s32 	%p454, %r114, %r2;
	@%p454 bra 	$L__BB8_211;
	sub.s32 	%r1350, %r172, %r162;
	shl.b32 	%r1351, %r1350, 2;
	add.s32 	%r1353, %r1150, %r1351;
	st.shared.u32 	[%r1353], %r99;
$L__BB8_211:
	setp.ne.s32 	%p455, %r115, %r2;
	@%p455 bra 	$L__BB8_213;
	sub.s32 	%r1354, %r173, %r162;
	shl.b32 	%r1355, %r1354, 2;
	add.s32 	%r1357, %r1150, %r1355;
	st.shared.u32 	[%r1357], %r100;
$L__BB8_213:
	setp.ne.s32 	%p456, %r116, %r2;
	@%p456 bra 	$L__BB8_215;
	sub.s32 	%r1358, %r174, %r162;
	shl.b32 	%r1359, %r1358, 2;
	add.s32 	%r1361, %r1150, %r1359;
	st.shared.u32 	[%r1361], %r101;
$L__BB8_215:
	setp.ne.s32 	%p457, %r117, %r2;
	@%p457 bra 	$L__BB8_217;
	sub.s32 	%r1362, %r175, %r162;
	shl.b32 	%r1363, %r1362, 2;
	add.s32 	%r1365, %r1150, %r1363;
	st.shared.u32 	[%r1365], %r102;
$L__BB8_217:
	setp.ne.s32 	%p458, %r118, %r2;
	@%p458 bra 	$L__BB8_219;
	sub.s32 	%r1366, %r176, %r162;
	shl.b32 	%r1367, %r1366, 2;
	add.s32 	%r1369, %r1150, %r1367;
	st.shared.u32 	[%r1369], %r103;
$L__BB8_219:
	setp.ne.s32 	%p459, %r119, %r2;
	@%p459 bra 	$L__BB8_221;
	sub.s32 	%r1370, %r177, %r162;
	shl.b32 	%r1371, %r1370, 2;
	add.s32 	%r1373, %r1150, %r1371;
	st.shared.u32 	[%r1373], %r104;
$L__BB8_221:
	setp.ne.s32 	%p460, %r120, %r2;
	@%p460 bra 	$L__BB8_223;
	sub.s32 	%r1374, %r178, %r162;
	shl.b32 	%r1375, %r1374, 2;
	add.s32 	%r1377, %r1150, %r1375;
	st.shared.u32 	[%r1377], %r105;
$L__BB8_223:
	bar.sync 	0;
	setp.ge.s32 	%p461, %r1735, %r163;
	@%p461 bra 	$L__BB8_545;
	ld.param.u64 	%rd690, [_ZN3cub18CUB_300001_SM_10006detail6select23DeviceSelectSweepKernelINS2_10policy_hubIjNS0_8NullTypeEiLb0ELNS0_10SelectImplE0EE10Policy1000EPjPS5_S9_PlNS0_13ScanTileStateIiLb1EEE17belongsToPivotBinS5_iNS2_19streaming_context_tIlLb1EEELS6_0EEEvT0_T1_T2_T3_T4_T5_T6_T7_iT8_NS1_7vsmem_tE_param_2];
	cvta.to.global.u64 	%rd59, %rd690;
	mov.u64 	%rd541, %rd210;
	ld.param.u8 	%rs4, [%rd541];
	ld.param.u64 	%rd542, [%rd541+24];
	cvta.to.global.u64 	%rd60, %rd542;
	not.b32 	%r1378, %r1735;
	add.s32 	%r180, %r163, %r1378;
	mul.hi.u32 	%r1379, %r180, -1431655765;
	shr.u32 	%r1380, %r1379, 8;
	add.s32 	%r181, %r1380, 1;
	and.b32  	%r1381, %r1380, 3;
	setp.eq.s32 	%p462, %r1381, 3;
	@%p462 bra 	$L__BB8_229;
	and.b32  	%r1382, %r181, 3;
	add.s32 	%r1734, %r162, %r1735;
	shl.b32 	%r1383, %r1735, 2;
	add.s32 	%r1733, %r1150, %r1383;
	neg.s32 	%r1732, %r1382;
	mad.lo.s32 	%r1735, %r1382, 384, %r1735;
$L__BB8_226:
	.pragma "nounroll";
	setp.ne.s16 	%p463, %rs4, 0;
	ld.shared.u32 	%r189, [%r1733];
	mov.b64 	%rd718, 0;
	@%p463 bra 	$L__BB8_228;
	ld.global.u64 	%rd718, [%rd60];
$L__BB8_228:
	cvt.s64.s32 	%rd544, %r1734;
	add.s64 	%rd545, %rd718, %rd544;
	shl.b64 	%rd546, %rd545, 2;
	add.s64 	%rd547, %rd59, %rd546;
	st.global.u32 	[%rd547], %r189;
	add.s32 	%r1734, %r1734, 384;
	add.s32 	%r1733, %r1733, 1536;
	add.s32 	%r1732, %r1732, 1;
	setp.ne.s32 	%p464, %r1732, 0;
	@%p464 bra 	$L__BB8_226;
$L__BB8_229:
	setp.lt.u32 	%p465, %r180, 1152;
	@%p465 bra 	$L__BB8_545;
	add.s32 	%r1737, %r162, %r1735;
	shl.b32 	%r1385, %r1735, 2;
	add.s32 	%r1387, %r1385, %r1150;
	add.s32 	%r1736, %r1387, 3072;
$L__BB8_231:
	setp.ne.s16 	%p466, %rs4, 0;
	cvt.s64.s32 	%rd63, %r1737;
	ld.shared.u32 	%r199, [%r1736+-3072];
	mov.b64 	%rd719, 0;
	@%p466 bra 	$L__BB8_233;
	ld.global.u64 	%rd719, [%rd60];
$L__BB8_233:
	setp.ne.s16 	%p467, %rs4, 0;
	add.s64 	%rd550, %rd719, %rd63;
	shl.b64 	%rd551, %rd550, 2;
	add.s64 	%rd552, %rd59, %rd551;
	st.global.u32 	[%rd552], %r199;
	ld.shared.u32 	%r200, [%r1736+-1536];
	mov.b64 	%rd720, 0;
	@%p467 bra 	$L__BB8_235;
	ld.global.u64 	%rd720, [%rd60];
$L__BB8_235:
	setp.ne.s16 	%p468, %rs4, 0;
	add.s64 	%rd554, %rd720, %rd63;
	shl.b64 	%rd555, %rd554, 2;
	add.s64 	%rd556, %rd59, %rd555;
	st.global.u32 	[%rd556+1536], %r200;
	ld.shared.u32 	%r201, [%r1736];
	mov.b64 	%rd721, 0;
	@%p468 bra 	$L__BB8_237;
	ld.global.u64 	%rd721, [%rd60];
$L__BB8_237:
	setp.ne.s16 	%p469, %rs4, 0;
	add.s64 	%rd558, %rd721, %rd63;
	shl.b64 	%rd559, %rd558, 2;
	add.s64 	%rd560, %rd59, %rd559;
	st.global.u32 	[%rd560+3072], %r201;
	ld.shared.u32 	%r202, [%r1736+1536];
	mov.b64 	%rd722, 0;
	@%p469 bra 	$L__BB8_239;
	ld.global.u64 	%rd722, [%rd60];
$L__BB8_239:
	cvt.u32.u64 	%r1388, %rd63;
	add.s64 	%rd561, %rd722, %rd63;
	shl.b64 	%rd562, %rd561, 2;
	add.s64 	%rd563, %rd59, %rd562;
	st.global.u32 	[%rd563+4608], %r202;
	add.s32 	%r1735, %r1735, 1536;
	add.s32 	%r1737, %r1388, 1536;
	add.s32 	%r1736, %r1736, 6144;
	setp.lt.s32 	%p470, %r1735, %r163;
	@%p470 bra 	$L__BB8_231;
	bra.uni 	$L__BB8_545;
$L__BB8_240:
	ld.param.u32 	%r1710, [_ZN3cub18CUB_300001_SM_10006detail6select23DeviceSelectSweepKernelINS2_10policy_hubIjNS0_8NullTypeEiLb0ELNS0_10SelectImplE0EE10Policy1000EPjPS5_S9_PlNS0_13ScanTileStateIiLb1EEE17belongsToPivotBinS5_iNS2_19streaming_context_tIlLb1EEELS6_0EEEvT0_T1_T2_T3_T4_T5_T6_T7_iT8_NS1_7vsmem_tE_param_7];
	sub.s32 	%r206, %r1710, %r4;
	setp.ne.s32 	%p32, %r1774, 0;
	@%p32 bra 	$L__BB8_381;
	ld.param.u8 	%rs30, [%rd1];
	setp.eq.s16 	%p205, %rs30, 0;
	ld.param.u64 	%rd327, [%rd1+16];
	selp.b64 	%rd328, %rd327, 0, %p205;
	cvt.u64.u32 	%rd329, %r4;
	add.s64 	%rd330, %rd328, %rd329;
	mov.u32 	%r1756, %tid.x;
	and.b32  	%r851, %r1756, 31;
	and.b32  	%r852, %r1756, 992;
	mul.lo.s32 	%r853, %r852, 15;
	or.b32  	%r208, %r853, %r851;
	setp.ge.s32 	%p206, %r208, %r206;
	cvt.u64.u32 	%rd331, %r208;
	add.s64 	%rd332, %rd330, %rd331;
	shl.b64 	%rd333, %rd332, 2;
	add.s64 	%rd103, %rd2, %rd333;
	@%p206 bra 	$L__BB8_243;
	ld.global.u32 	%r1739, [%rd103];
$L__BB8_243:
	add.s32 	%r855, %r208, 32;
	setp.ge.s32 	%p207, %r855, %r206;
	@%p207 bra 	$L__BB8_245;
	ld.global.u32 	%r1740, [%rd103+128];
$L__BB8_245:
	add.s32 	%r857, %r208, 64;
	setp.ge.s32 	%p208, %r857, %r206;
	@%p208 bra 	$L__BB8_247;
	ld.global.u32 	%r1741, [%rd103+256];
$L__BB8_247:
	add.s32 	%r859, %r208, 96;
	setp.ge.s32 	%p209, %r859, %r206;
	@%p209 bra 	$L__BB8_249;
	ld.global.u32 	%r1742, [%rd103+384];
$L__BB8_249:
	add.s32 	%r861, %r208, 128;
	setp.ge.s32 	%p210, %r861, %r206;
	@%p210 bra 	$L__BB8_251;
	ld.global.u32 	%r1743, [%rd103+512];
$L__BB8_251:
	add.s32 	%r863, %r208, 160;
	setp.ge.s32 	%p211, %r863, %r206;
	@%p211 bra 	$L__BB8_253;
	ld.global.u32 	%r1744, [%rd103+640];
$L__BB8_253:
	add.s32 	%r865, %r208, 192;
	setp.ge.s32 	%p212, %r865, %r206;
	@%p212 bra 	$L__BB8_255;
	ld.global.u32 	%r1745, [%rd103+768];
$L__BB8_255:
	add.s32 	%r867, %r208, 224;
	setp.ge.s32 	%p213, %r867, %r206;
	@%p213 bra 	$L__BB8_257;
	ld.global.u32 	%r1746, [%rd103+896];
$L__BB8_257:
	add.s32 	%r869, %r208, 256;
	setp.ge.s32 	%p214, %r869, %r206;
	@%p214 bra 	$L__BB8_259;
	ld.global.u32 	%r1747, [%rd103+1024];
$L__BB8_259:
	add.s32 	%r871, %r208, 288;
	setp.ge.s32 	%p215, %r871, %r206;
	@%p215 bra 	$L__BB8_261;
	ld.global.u32 	%r1748, [%rd103+1152];
$L__BB8_261:
	add.s32 	%r873, %r208, 320;
	setp.ge.s32 	%p216, %r873, %r206;
	@%p216 bra 	$L__BB8_263;
	ld.global.u32 	%r1749, [%rd103+1280];
$L__BB8_263:
	add.s32 	%r875, %r208, 352;
	setp.ge.s32 	%p217, %r875, %r206;
	@%p217 bra 	$L__BB8_265;
	ld.global.u32 	%r1750, [%rd103+1408];
$L__BB8_265:
	add.s32 	%r877, %r208, 384;
	setp.ge.s32 	%p218, %r877, %r206;
	@%p218 bra 	$L__BB8_267;
	ld.global.u32 	%r1751, [%rd103+1536];
$L__BB8_267:
	add.s32 	%r879, %r208, 416;
	setp.ge.s32 	%p219, %r879, %r206;
	@%p219 bra 	$L__BB8_269;
	ld.global.u32 	%r1752, [%rd103+1664];
$L__BB8_269:
	add.s32 	%r881, %r208, 448;
	setp.ge.s32 	%p220, %r881, %r206;
	@%p220 bra 	$L__BB8_271;
	ld.global.u32 	%r1753, [%rd103+1792];
$L__BB8_271:
	// begin inline asm
	mov.u32 %r882, %laneid;
	// end inline asm
	shr.u32 	%r240, %r1756, 5;
	mad.lo.s32 	%r913, %r240, 480, %r882;
	shl.b32 	%r914, %r913, 2;
	mov.u32 	%r915, _ZZN3cub18CUB_300001_SM_10006detail6select23DeviceSelectSweepKernelINS2_10policy_hubIjNS0_8NullTypeEiLb0ELNS0_10SelectImplE0EE10Policy1000EPjPS5_S9_PlNS0_13ScanTileStateIiLb1EEE17belongsToPivotBinS5_iNS2_19streaming_context_tIlLb1EEELS6_0EEEvT0_T1_T2_T3_T4_T5_T6_T7_iT8_NS1_7vsmem_tEE19static_temp_storage;
	add.s32 	%r916, %r915, %r914;
	st.shared.u32 	[%r916], %r1739;
	st.shared.u32 	[%r916+128], %r1740;
	st.shared.u32 	[%r916+256], %r1741;
	st.shared.u32 	[%r916+384], %r1742;
	st.shared.u32 	[%r916+512], %r1743;
	st.shared.u32 	[%r916+640], %r1744;
	st.shared.u32 	[%r916+768], %r1745;
	st.shared.u32 	[%r916+896], %r1746;
	st.shared.u32 	[%r916+1024], %r1747;
	st.shared.u32 	[%r916+1152], %r1748;
	st.shared.u32 	[%r916+1280], %r1749;
	st.shared.u32 	[%r916+1408], %r1750;
	st.shared.u32 	[%r916+1536], %r1751;
	st.shared.u32 	[%r916+1664], %r1752;
	st.shared.u32 	[%r916+1792], %r1753;
	bar.warp.sync 	-1;
	mad.lo.s32 	%r917, %r882, 56, %r916;
	ld.shared.u32 	%r241, [%r917];
	ld.shared.u32 	%r242, [%r917+4];
	ld.shared.u32 	%r243, [%r917+8];
	ld.shared.u32 	%r244, [%r917+12];
	ld.shared.u32 	%r245, [%r917+16];
	ld.shared.u32 	%r246, [%r917+20];
	ld.shared.u32 	%r247, [%r917+24];
	ld.shared.u32 	%r248, [%r917+28];
	ld.shared.u32 	%r249, [%r917+32];
	ld.shared.u32 	%r250, [%r917+36];
	ld.shared.u32 	%r251, [%r917+40];
	ld.shared.u32 	%r252, [%r917+44];
	ld.shared.u32 	%r253, [%r917+48];
	ld.shared.u32 	%r254, [%r917+52];
	ld.shared.u32 	%r255, [%r917+56];
	mul.lo.s32 	%r918, %r1756, 15;
	shl.b32 	%r919, %r1, 3;
	sub.s32 	%r920, 32, %r919;
	setp.ge.s32 	%p221, %r918, %r206;
	shr.u32 	%r921, %r241, %r920;
	and.b32  	%r923, %r921, 255;
	setp.eq.s32 	%p222, %r923, %r2;
	or.pred  	%p1, %p221, %p222;
	selp.u32 	%r924, 1, 0, %p1;
	add.s32 	%r925, %r918, 1;
	setp.ge.s32 	%p223, %r925, %r206;
	shr.u32 	%r926, %r242, %r920;
	and.b32  	%r928, %r926, 255;
	setp.eq.s32 	%p224, %r928, %r2;
	or.pred  	%p2, %p223, %p224;
	selp.u32 	%r929, 1, 0, %p2;
	add.s32 	%r930, %r918, 2;
	setp.ge.s32 	%p225, %r930, %r206;
	shr.u32 	%r931, %r243, %r920;
	and.b32  	%r933, %r931, 255;
	setp.eq.s32 	%p226, %r933, %r2;
	or.pred  	%p3, %p225, %p226;
	selp.u32 	%r934, 1, 0, %p3;
	add.s32 	%r935, %r918, 3;
	setp.ge.s32 	%p227, %r935, %r206;
	shr.u32 	%r936, %r244, %r920;
	and.b32  	%r938, %r936, 255;
	setp.eq.s32 	%p228, %r938, %r2;
	or.pred  	%p4, %p227, %p228;
	selp.u32 	%r939, 1, 0, %p4;
	add.s32 	%r940, %r918, 4;
	setp.ge.s32 	%p229, %r940, %r206;
	shr.u32 	%r941, %r245, %r920;
	and.b32  	%r943, %r941, 255;
	setp.eq.s32 	%p230, %r943, %r2;
	or.pred  	%p5, %p229, %p230;
	selp.u32 	%r944, 1, 0, %p5;
	add.s32 	%r945, %r918, 5;
	setp.ge.s32 	%p231, %r945, %r206;
	shr.u32 	%r946, %r246, %r920;
	and.b32  	%r948, %r946, 255;
	setp.eq.s32 	%p232, %r948, %r2;
	or.pred  	%p6, %p231, %p232;
	selp.u32 	%r949, 1, 0, %p6;
	add.s32 	%r950, %r918, 6;
	setp.ge.s32 	%p233, %r950, %r206;
	shr.u32 	%r951, %r247, %r920;
	and.b32  	%r953, %r951, 255;
	setp.eq.s32 	%p234, %r953, %r2;
	or.pred  	%p7, %p233, %p234;
	selp.u32 	%r954, 1, 0, %p7;
	add.s32 	%r955, %r918, 7;
	setp.ge.s32 	%p235, %r955, %r206;
	shr.u32 	%r956, %r248, %r920;
	and.b32  	%r958, %r956, 255;
	setp.eq.s32 	%p236, %r958, %r2;
	or.pred  	%p8, %p235, %p236;
	selp.u32 	%r959, 1, 0, %p8;
	add.s32 	%r960, %r918, 8;
	setp.ge.s32 	%p237, %r960, %r206;
	shr.u32 	%r961, %r249, %r920;
	and.b32  	%r963, %r961, 255;
	setp.eq.s32 	%p238, %r963, %r2;
	or.pred  	%p9, %p237, %p238;
	selp.u32 	%r964, 1, 0, %p9;
	add.s32 	%r965, %r918, 9;
	setp.ge.s32 	%p239, %r965, %r206;
	shr.u32 	%r966, %r250, %r920;
	and.b32  	%r968, %r966, 255;
	setp.eq.s32 	%p240, %r968, %r2;
	or.pred  	%p10, %p239, %p240;
	selp.u32 	%r969, 1, 0, %p10;
	add.s32 	%r970, %r918, 10;
	setp.ge.s32 	%p241, %r970, %r206;
	shr.u32 	%r971, %r251, %r920;
	and.b32  	%r973, %r971, 255;
	setp.eq.s32 	%p242, %r973, %r2;
	or.pred  	%p11, %p241, %p242;
	selp.u32 	%r974, 1, 0, %p11;
	add.s32 	%r975, %r918, 11;
	setp.ge.s32 	%p243, %r975, %r206;
	shr.u32 	%r976, %r252, %r920;
	and.b32  	%r978, %r976, 255;
	setp.eq.s32 	%p244, %r978, %r2;
	or.pred  	%p12, %p243, %p244;
	selp.u32 	%r979, 1, 0, %p12;
	add.s32 	%r980, %r918, 12;
	setp.ge.s32 	%p245, %r980, %r206;
	shr.u32 	%r981, %r253, %r920;
	and.b32  	%r983, %r981, 255;
	setp.eq.s32 	%p246, %r983, %r2;
	or.pred  	%p13, %p245, %p246;
	selp.u32 	%r984, 1, 0, %p13;
	add.s32 	%r985, %r918, 13;
	setp.ge.s32 	%p247, %r985, %r206;
	shr.u32 	%r986, %r254, %r920;
	and.b32  	%r988, %r986, 255;
	setp.eq.s32 	%p248, %r988, %r2;
	or.pred  	%p14, %p247, %p248;
	selp.u32 	%r989, 1, 0, %p14;
	add.s32 	%r990, %r918, 14;
	setp.ge.s32 	%p249, %r990, %r206;
	shr.u32 	%r991, %r255, %r920;
	and.b32  	%r993, %r991, 255;
	setp.eq.s32 	%p250, %r993, %r2;
	or.pred  	%p15, %p249, %p250;
	selp.u32 	%r994, 1, 0, %p15;
	bar.sync 	0;
	add.s32 	%r256, %r929, %r924;
	add.s32 	%r257, %r256, %r934;
	add.s32 	%r258, %r257, %r939;
	add.s32 	%r259, %r258, %r944;
	add.s32 	%r260, %r259, %r949;
	add.s32 	%r261, %r260, %r954;
	add.s32 	%r262, %r261, %r959;
	add.s32 	%r263, %r262, %r964;
	add.s32 	%r264, %r263, %r969;
	add.s32 	%r265, %r264, %r974;
	add.s32 	%r995, %r265, %r979;
	add.s32 	%r266, %r995, %r984;
	add.s32 	%r267, %r266, %r989;
	add.s32 	%r887, %r267, %r994;
	mov.b32 	%r885, 1;
	mov.b32 	%r910, 0;
	mov.b32 	%r912, -1;
	// begin inline asm
	{  .reg .s32 r0;  .reg .pred p;  shfl.sync.up.b32 r0|p, %r887, %r885, %r910, %r912;  @p add.s32 r0, r0, %r887;  mov.s32 %r883, r0;}
	// end inline asm
	mov.b32 	%r891, 2;
	// begin inline asm
	{  .reg .s32 r0;  .reg .pred p;  shfl.sync.up.b32 r0|p, %r883, %r891, %r910, %r912;  @p add.s32 r0, r0, %r883;  mov.s32 %r889, r0;}
	// end inline asm
	mov.b32 	%r897, 4;
	// begin inline asm
	{  .reg .s32 r0;  .reg .pred p;  shfl.sync.up.b32 r0|p, %r889, %r897, %r910, %r912;  @p add.s32 r0, r0, %r889;  mov.s32 %r895, r0;}
	// end inline asm
	mov.b32 	%r903, 8;
	// begin inline asm
	{  .reg .s32 r0;  .reg .pred p;  shfl.sync.up.b32 r0|p, %r895, %r903, %r910, %r912;  @p add.s32 r0, r0, %r895;  mov.s32 %r901, r0;}
	// end inline asm
	mov.b32 	%r909, 16;
	// begin inline asm
	{  .reg .s32 r0;  .reg .pred p;  shfl.sync.up.b32 r0|p, %r901, %r909, %r910, %r912;  @p add.s32 r0, r0, %r901;  mov.s32 %r907, r0;}
	// end inline asm
	setp.ne.s32 	%p251, %r882, 31;
	@%p251 bra 	$L__BB8_273;
	shl.b32 	%r996, %r240, 2;
	mov.u32 	%r997, _ZZN3cub18CUB_300001_SM_10006detail6select23DeviceSelectSweepKernelINS2_10policy_hubIjNS0_8NullTypeEiLb0ELNS0_10SelectImplE0EE10Policy1000EPjPS5_S9_PlNS0_13ScanTileStateIiLb1EEE17belongsToPivotBinS5_iNS2_19streaming_context_tIlLb1EEELS6_0EEEvT0_T1_T2_T3_T4_T5_T6_T7_iT8_NS1_7vsmem_tEE19static_temp_storage;
	add.s32 	%r998, %r997, %r996;
	st.shared.u32 	[%r998], %r907;
$L__BB8_273:
	mov.u64 	%rd104, %rd210;
	bar.sync 	0;
	ld.shared.v4.u32 	{%r270, %r271, %r272, %r273}, [_ZZN3cub18CUB_300001_SM_10006detail6select23DeviceSelectSweepKernelINS2_10policy_hubIjNS0_8NullTypeEiLb0ELNS0_10SelectImplE0EE10Policy1000EPjPS5_S9_PlNS0_13ScanTileStateIiLb1EEE17belongsToPivotBinS5_iNS2_19streaming_context_tIlLb1EEELS6_0EEEvT0_T1_T2_T3_T4_T5_T6_T7_iT8_NS1_7vsmem_tEE19static_temp_storage];
	add.s32 	%r999, %r271, %r270;
	setp.eq.s32 	%p252, %r240, 2;
	selp.b32 	%r1000, %r999, %r270, %p252;
	add.s32 	%r1001, %r999, %r272;
	setp.eq.s32 	%p253, %r240, 3;
	selp.b32 	%r1002, %r1001, %r1000, %p253;
	add.s32 	%r1003, %r1001, %r273;
	setp.eq.s32 	%p254, %r240, 4;
	selp.b32 	%r1004, %r1003, %r1002, %p254;
	ld.shared.v4.u32 	{%r274, %r275, %r276, %r277}, [_ZZN3cub18CUB_300001_SM_10006detail6select23DeviceSelectSweepKernelINS2_10policy_hubIjNS0_8NullTypeEiLb0ELNS0_10SelectImplE0EE10Policy1000EPjPS5_S9_PlNS0_13ScanTileStateIiLb1EEE17belongsToPivotBinS5_iNS2_19streaming_context_tIlLb1EEELS6_0EEEvT0_T1_T2_T3_T4_T5_T6_T7_iT8_NS1_7vsmem_tEE19static_temp_storage+16];
	add.s32 	%r1005, %r1003, %r274;
	setp.eq.s32 	%p255, %r240, 5;
	selp.b32 	%r1006, %r1005, %r1004, %p255;
	add.s32 	%r1007, %r1005, %r275;
	setp.eq.s32 	%p256, %r240, 6;
	selp.b32 	%r1008, %r1007, %r1006, %p256;
	add.s32 	%r1009, %r1007, %r276;
	setp.eq.s32 	%p257, %r240, 7;
	selp.b32 	%r1010, %r1009, %r1008, %p257;
	add.s32 	%r1011, %r1009, %r277;
	setp.eq.s32 	%p258, %r240, 8;
	selp.b32 	%r1012, %r1011, %r1010, %p258;
	ld.shared.v4.u32 	{%r278, %r279, %r280, %r281}, [_ZZN3cub18CUB_300001_SM_10006detail6select23DeviceSelectSweepKernelINS2_10policy_hubIjNS0_8NullTypeEiLb0ELNS0_10SelectImplE0EE10Policy1000EPjPS5_S9_PlNS0_13ScanTileStateIiLb1EEE17belongsToPivotBinS5_iNS2_19streaming_context_tIlLb1EEELS6_0EEEvT0_T1_T2_T3_T4_T5_T6_T7_iT8_NS1_7vsmem_tEE19static_temp_storage+32];
	add.s32 	%r1013, %r1011, %r278;
	setp.eq.s32 	%p259, %r240, 9;
	selp.b32 	%r1014, %r1013, %r1012, %p259;
	add.s32 	%r1015, %r1013, %r279;
	setp.eq.s32 	%p260, %r240, 10;
	selp.b32 	%r1016, %r1015, %r1014, %p260;
	add.s32 	%r1017, %r1015, %r280;
	setp.eq.s32 	%p261, %r240, 11;
	selp.b32 	%r1018, %r1017, %r1016, %p261;
	setp.lt.u32 	%p262, %r1756, 32;
	selp.b32 	%r1019, 0, %r1018, %p262;
	setp.eq.s32 	%p263, %r882, 0;
	sub.s32 	%r1020, %r907, %r887;
	selp.b32 	%r1021, 0, %r1020, %p263;
	add.s32 	%r282, %r1019, %r1021;
	selp.u32 	%r1022, 1, 0, %p1;
	add.s32 	%r283, %r282, %r1022;
	add.s32 	%r284, %r256, %r282;
	add.s32 	%r285, %r257, %r282;
	add.s32 	%r286, %r258, %r282;
	add.s32 	%r287, %r259, %r282;
	add.s32 	%r288, %r260, %r282;
	add.s32 	%r289, %r261, %r282;
	add.s32 	%r290, %r262, %r282;
	add.s32 	%r291, %r263, %r282;
	add.s32 	%r292, %r264, %r282;
	add.s32 	%r293, %r265, %r282;
	selp.u32 	%r1023, 1, 0, %p12;
	add.s32 	%r294, %r293, %r1023;
	add.s32 	%r295, %r266, %r282;
	add.s32 	%r296, %r267, %r282;
	add.s32 	%r1024, %r206, %r281;
	add.s32 	%r1025, %r1024, %r1017;
	add.s32 	%r1795, %r1025, -5760;
	setp.gt.s32 	%p264, %r1795, 384;
	@%p264 bra 	$L__BB8_334;
	ld.param.u8 	%rs5, [%rd104];
	ld.param.u64 	%rd334, [%rd104+24];
	cvta.to.global.u64 	%rd105, %rd334;
	setp.lt.s32 	%p265, %r282, %r1795;
	and.pred  	%p266, %p1, %p265;
	@%p266 bra 	$L__BB8_275;
	bra.uni 	$L__BB8_278;
$L__BB8_275:
	setp.ne.s16 	%p267, %rs5, 0;
	mov.b64 	%rd745, 0;
	@%p267 bra 	$L__BB8_277;
	ld.global.u64 	%rd745, [%rd105];
$L__BB8_277:
	cvt.s64.s32 	%rd336, %r282;
	add.s64 	%rd337, %rd745, %rd336;
	shl.b64 	%rd338, %rd337, 2;
	add.s64 	%rd339, %rd3, %rd338;
	st.global.u32 	[%rd339], %r241;
$L__BB8_278:
	setp.ge.s32 	%p268, %r283, %r1795;
	not.pred 	%p269, %p2;
	or.pred  	%p270, %p269, %p268;
	@%p270 bra 	$L__BB8_282;
	setp.ne.s16 	%p271, %rs5, 0;
	mov.b64 	%rd746, 0;
	@%p271 bra 	$L__BB8_281;
	ld.global.u64 	%rd746, [%rd105];
$L__BB8_281:
	cvt.s64.s32 	%rd341, %r283;
	add.s64 	%rd342, %rd746, %rd341;
	shl.b64 	%rd343, %rd342, 2;
	add.s64 	%rd344, %rd3, %rd343;
	st.global.u32 	[%rd344], %r242;
$L__BB8_282:
	setp.ge.s32 	%p272, %r284, %r1795;
	not.pred 	%p273, %p3;
	or.pred  	%p274, %p273, %p272;
	@%p274 bra 	$L__BB8_286;
	setp.ne.s16 	%p275, %rs5, 0;
	mov.b64 	%rd747, 0;
	@%p275 bra 	$L__BB8_285;
	ld.global.u64 	%rd747, [%rd105];
$L__BB8_285:
	cvt.s64.s32 	%rd346, %r284;
	add.s64 	%rd347, %rd747, %rd346;
	shl.b64 	%rd348, %rd347, 2;
	add.s64 	%rd349, %rd3, %rd348;
	st.global.u32 	[%rd349], %r243;
$L__BB8_286:
	setp.ge.s32 	%p276, %r285, %r1795;
	not.pred 	%p277, %p4;
	or.pred  	%p278, %p277, %p276;
	@%p278 bra 	$L__BB8_290;
	setp.ne.s16 	%p279, %rs5, 0;
	mov.b64 	%rd748, 0;
	@%p279 bra 	$L__BB8_289;
	ld.global.u64 	%rd748, [%rd105];
$L__BB8_289:
	cvt.s64.s32 	%rd351, %r285;
	add.s64 	%rd352, %rd748, %rd351;
	shl.b64 	%rd353, %rd352, 2;
	add.s64 	%rd354, %rd3, %rd353;
	st.global.u32 	[%rd354], %r244;
$L__BB8_290:
	setp.ge.s32 	%p280, %r286, %r1795;
	not.pred 	%p281, %p5;
	or.pred  	%p282, %p281, %p280;
	@%p282 bra 	$L__BB8_294;
	setp.ne.s16 	%p283, %rs5, 0;
	mov.b64 	%rd749, 0;
	@%p283 bra 	$L__BB8_293;
	ld.global.u64 	%rd749, [%rd105];
$L__BB8_293:
	cvt.s64.s32 	%rd356, %r286;
	add.s64 	%rd357, %rd749, %rd356;
	shl.b64 	%rd358, %rd357, 2;
	add.s64 	%rd359, %rd3, %rd358;
	st.global.u32 	[%rd359], %r245;
$L__BB8_294:
	setp.ge.s32 	%p284, %r287, %r1795;
	not.pred 	%p285, %p6;
	or.pred  	%p286, %p285, %p284;
	@%p286 bra 	$L__BB8_298;
	setp.ne.s16 	%p287, %rs5, 0;
	mov.b64 	%rd750, 0;
	@%p287 bra 	$L__BB8_297;
	ld.global.u64 	%rd750, [%rd105];
$L__BB8_297:
	cvt.s64.s32 	%rd361, %r287;
	add.s64 	%rd362, %rd750, %rd361;
	shl.b64 	%rd363, %rd362, 2;
	add.s64 	%rd364, %rd3, %rd363;
	st.global.u32 	[%rd364], %r246;
$L__BB8_298:
	setp.ge.s32 	%p288, %r288, %r1795;
	not.pred 	%p289, %p7;
	or.pred  	%p290, %p289, %p288;
	@%p290 bra 	$L__BB8_302;
	setp.ne.s16 	%p291, %rs5, 0;
	mov.b64 	%rd751, 0;
	@%p291 bra 	$L__BB8_301;
	ld.global.u64 	%rd751, [%rd105];
$L__BB8_301:
	cvt.s64.s32 	%rd366, %r288;
	add.s64 	%rd367, %rd751, %rd366;
	shl.b64 	%rd368, %rd367, 2;
	add.s64 	%rd369, %rd3, %rd368;
	st.global.u32 	[%rd369], %r247;
$L__BB8_302:
	setp.ge.s32 	%p292, %r289, %r1795;
	not.pred 	%p293, %p8;
	or.pred  	%p294, %p293, %p292;
	@%p294 bra 	$L__BB8_306;
	setp.ne.s16 	%p295, %rs5, 0;
	mov.b64 	%rd752, 0;
	@%p295 bra 	$L__BB8_305;
	ld.global.u64 	%rd752, [%rd105];
$L__BB8_305:
	cvt.s64.s32 	%rd371, %r289;
	add.s64 	%rd372, %rd752, %rd371;
	shl.b64 	%rd373, %rd372, 2;
	add.s64 	%rd374, %rd3, %rd373;
	st.global.u32 	[%rd374], %r248;
$L__BB8_306:
	setp.ge.s32 	%p296, %r290, %r1795;
	not.pred 	%p297, %p9;
	or.pred  	%p298, %p297, %p296;
	@%p298 bra 	$L__BB8_310;
	setp.ne.s16 	%p299, %rs5, 0;
	mov.b64 	%rd753, 0;
	@%p299 bra 	$L__BB8_309;
	ld.global.u64 	%rd753, [%rd105];
$L__BB8_309:
	cvt.s64.s32 	%rd376, %r290;
	add.s64 	%rd377, %rd753, %rd376;
	shl.b64 	%rd378, %rd377, 2;
	add.s64 	%rd379, %rd3, %rd378;
	st.global.u32 	[%rd379], %r249;
$L__BB8_310:
	setp.ge.s32 	%p300, %r291, %r1795;
	not.pred 	%p301, %p10;
	or.pred  	%p302, %p301, %p300;
	@%p302 bra 	$L__BB8_314;
	setp.ne.s16 	%p303, %rs5, 0;
	mov.b64 	%rd754, 0;
	@%p303 bra 	$L__BB8_313;
	ld.global.u64 	%rd754, [%rd105];
$L__BB8_313:
	cvt.s64.s32 	%rd381, %r291;
	add.s64 	%rd382, %rd754, %rd381;
	shl.b64 	%rd383, %rd382, 2;
	add.s64 	%rd384, %rd3, %rd383;
	st.global.u32 	[%rd384], %r250;
$L__BB8_314:
	setp.ge.s32 	%p304, %r292, %r1795;
	not.pred 	%p305, %p11;
	or.pred  	%p306, %p305, %p304;
	@%p306 bra 	$L__BB8_318;
	setp.ne.s16 	%p307, %rs5, 0;
	mov.b64 	%rd755, 0;
	@%p307 bra 	$L__BB8_317;
	ld.global.u64 	%rd755, [%rd105];
$L__BB8_317:
	cvt.s64.s32 	%rd386, %r292;
	add.s64 	%rd387, %rd755, %rd386;
	shl.b64 	%rd388, %rd387, 2;
	add.s64 	%rd389, %rd3, %rd388;
	st.global.u32 	[%rd389], %r251;
$L__BB8_318:
	setp.ge.s32 	%p308, %r293, %r1795;
	not.pred 	%p309, %p12;
	or.pred  	%p310, %p309, %p308;
	@%p310 bra 	$L__BB8_322;
	setp.ne.s16 	%p311, %rs5, 0;
	mov.b64 	%rd756, 0;
	@%p311 bra 	$L__BB8_321;
	ld.global.u64 	%rd756, [%rd105];
$L__BB8_321:
	cvt.s64.s32 	%rd391, %r293;
	add.s64 	%rd392, %rd756, %rd391;
	shl.b64 	%rd393, %rd392, 2;
	add.s64 	%rd394, %rd3, %rd393;
	st.global.u32 	[%rd394], %r252;
$L__BB8_322:
	setp.ge.s32 	%p312, %r294, %r1795;
	not.pred 	%p313, %p13;
	or.pred  	%p314, %p313, %p312;
	@%p314 bra 	$L__BB8_326;
	setp.ne.s16 	%p315, %rs5, 0;
	mov.b64 	%rd757, 0;
	@%p315 bra 	$L__BB8_325;
	ld.global.u64 	%rd757, [%rd105];
$L__BB8_325:
	cvt.s64.s32 	%rd396, %r294;
	add.s64 	%rd397, %rd757, %rd396;
	shl.b64 	%rd398, %rd397, 2;
	add.s64 	%rd399, %rd3, %rd398;
	st.global.u32 	[%rd399], %r253;
$L__BB8_326:
	setp.ge.s32 	%p316, %r295, %r1795;
	not.pred 	%p317, %p14;
	or.pred  	%p318, %p317, %p316;
	@%p318 bra 	$L__BB8_330;
	setp.ne.s16 	%p319, %rs5, 0;
	mov.b64 	%rd758, 0;
	@%p319 bra 	$L__BB8_329;
	ld.global.u64 	%rd758, [%rd105];
$L__BB8_329:
	cvt.s64.s32 	%rd401, %r295;
	add.s64 	%rd402, %rd758, %rd401;
	shl.b64 	%rd403, %rd402, 2;
	add.s64 	%rd404, %rd3, %rd403;
	st.global.u32 	[%rd404], %r254;
$L__BB8_330:
	setp.ge.s32 	%p320, %r296, %r1795;
	not.pred 	%p321, %p15;
	or.pred  	%p322, %p321, %p320;
	@%p322 bra 	$L__BB8_537;
	setp.ne.s16 	%p323, %rs5, 0;
	mov.b64 	%rd759, 0;
	@%p323 bra 	$L__BB8_333;
	ld.global.u64 	%rd759, [%rd105];
$L__BB8_333:
	cvt.s64.s32 	%rd406, %r296;
	add.s64 	%rd407, %rd759, %rd406;
	shl.b64 	%rd408, %rd407, 2;
	add.s64 	%rd409, %rd3, %rd408;
	st.global.u32 	[%rd409], %r255;
	bra.uni 	$L__BB8_537;
$L__BB8_334:
	bar.sync 	0;
	not.pred 	%p324, %p1;
	@%p324 bra 	$L__BB8_336;
	shl.b32 	%r1026, %r282, 2;
	mov.u32 	%r1027, _ZZN3cub18CUB_300001_SM_10006detail6select23DeviceSelectSweepKernelINS2_10policy_hubIjNS0_8NullTypeEiLb0ELNS0_10SelectImplE0EE10Policy1000EPjPS5_S9_PlNS0_13ScanTileStateIiLb1EEE17belongsToPivotBinS5_iNS2_19streaming_context_tIlLb1EEELS6_0EEEvT0_T1_T2_T3_T4_T5_T6_T7_iT8_NS1_7vsmem_tEE19static_temp_storage;
	add.s32 	%r1028, %r1027, %r1026;
	st.shared.u32 	[%r1028], %r241;
$L__BB8_336:
	not.pred 	%p325, %p2;
	@%p325 bra 	$L__BB8_338;
	shl.b32 	%r1029, %r283, 2;
	mov.u32 	%r1030, _ZZN3cub18CUB_300001_SM_10006detail6select23DeviceSelectSweepKernelINS2_10policy_hubIjNS0_8NullTypeEiLb0ELNS0_10SelectImplE0EE10Policy1000EPjPS5_S9_PlNS0_13ScanTileStateIiLb1EEE17belongsToPivotBinS5_iNS2_19streaming_context_tIlLb1EEELS6_0EEEvT0_T1_T2_T3_T4_T5_T6_T7_iT8_NS1_7vsmem_tEE19static_temp_storage;
	add.s32 	%r1031, %r1030, %r1029;
	st.shared.u32 	[%r1031], %r242;
$L__BB8_338:
	not.pred 	%p326, %p3;
	@%p326 bra 	$L__BB8_340;
	shl.b32 	%r1032, %r284, 2;
	mov.u32 	%r1033, _ZZN3cub18CUB_300001_SM_10006detail6select23DeviceSelectSweepKernelINS2_10policy_hubIjNS0_8NullTypeEiLb0ELNS0_10SelectImplE0EE10Policy1000EPjPS5_S9_PlNS0_13ScanTileStateIiLb1EEE17belongsToPivotBinS5_iNS2_19streaming_context_tIlLb1EEELS6_0EEEvT0_T1_T2_T3_T4_T5_T6_T7_iT8_NS1_7vsmem_tEE19static_temp_storage;
	add.s32 	%r1034, %r1033, %r1032;
	st.shared.u32 	[%r1034], %r243;
$L__BB8_340:
	not.pred 	%p327, %p4;
	@%p327 bra 	$L__BB8_342;
	shl.b32 	%r1035, %r285, 2;
	mov.u32 	%r1036, _ZZN3cub18CUB_300001_SM_10006detail6select23DeviceSelectSweepKernelINS2_10policy_hubIjNS0_8NullTypeEiLb0ELNS0_10SelectImplE0EE10Policy1000EPjPS5_S9_PlNS0_13ScanTileStateIiLb1EEE17belongsToPivotBinS5_iNS2_19streaming_context_tIlLb1EEELS6_0EEEvT0_T1_T2_T3_T4_T5_T6_T7_iT8_NS1_7vsmem_tEE19static_temp_storage;
	add.s32 	%r1037, %r1036, %r1035;
	st.shared.u32 	[%r1037], %r244;
$L__BB8_342:
	not.pred 	%p328, %p5;
	@%p328 bra 	$L__BB8_344;
	shl.b32 	%r1038, %r286, 2;
	mov.u32 	%r1039, _ZZN3cub18CUB_300001_SM_10006detail6select23DeviceSelectSweepKernelINS2_10policy_hubIjNS0_8NullTypeEiLb0ELNS0_10SelectImplE0EE10Policy1000EPjPS5_S9_PlNS0_13ScanTileStateIiLb1EEE17belongsToPivotBinS5_iNS2_19streaming_context_tIlLb1EEELS6_0EEEvT0_T1_T2_T3_T4_T5_T6_T7_iT8_NS1_7vsmem_tEE19static_temp_storage;
	add.s32 	%r1040, %r1039, %r1038;
	st.shared.u32 	[%r1040], %r245;
$L__BB8_344:
	not.pred 	%p329, %p6;
	@%p329 bra 	$L__BB8_346;
	shl.b32 	%r1041, %r287, 2;
	mov.u32 	%r1042, _ZZN3cub18CUB_300001_SM_10006detail6select23DeviceSelectSweepKernelINS2_10policy_hubIjNS0_8NullTypeEiLb0ELNS0_10SelectImplE0EE10Policy1000EPjPS5_S9_PlNS0_13ScanTileStateIiLb1EEE17belongsToPivotBinS5_iNS2_19streaming_context_tIlLb1EEELS6_0EEEvT0_T1_T2_T3_T4_T5_T6_T7_iT8_NS1_7vsmem_tEE19static_temp_storage;
	add.s32 	%r1043, %r1042, %r1041;
	st.shared.u32 	[%r1043], %r246;
$L__BB8_346:
	not.pred 	%p330, %p7;
	@%p330 bra 	$L__BB8_348;
	shl.b32 	%r1044, %r288, 2;
	mov.u32 	%r1045, _ZZN3cub18CUB_300001_SM_10006detail6select23DeviceSelectSweepKernelINS2_10policy_hubIjNS0_8NullTypeEiLb0ELNS0_10SelectImplE0EE10Policy1000EPjPS5_S9_PlNS0_13ScanTileStateIiLb1EEE17belongsToPivotBinS5_iNS2_19streaming_context_tIlLb1EEELS6_0EEEvT0_T1_T2_T3_T4_T5_T6_T7_iT8_NS1_7vsmem_tEE19static_temp_storage;
	add.s32 	%r1046, %r1045, %r1044;
	st.shared.u32 	[%r1046], %r247;
$L__BB8_348:
	not.pred 	%p331, %p8;
	@%p331 bra 	$L__BB8_350;
	shl.b32 	%r1047, %r289, 2;
	mov.u32 	%r1048, _ZZN3cub18CUB_300001_SM_10006detail6select23DeviceSelectSweepKernelINS2_10policy_hubIjNS0_8NullTypeEiLb0ELNS0_10SelectImplE0EE10Policy1000EPjPS5_S9_PlNS0_13ScanTileStateIiLb1EEE17belongsToPivotBinS5_iNS2_19streaming_context_tIlLb1EEELS6_0EEEvT0_T1_T2_T3_T4_T5_T6_T7_iT8_NS1_7vsmem_tEE19static_temp_storage;
	add.s32 	%r1049, %r1048, %r1047;
	st.shared.u32 	[%r1049], %r248;
$L__BB8_350:
	not.pred 	%p332, %p9;
	@%p332 bra 	$L__BB8_352;
	shl.b32 	%r1050, %r290, 2;
	mov.u32 	%r1051, _ZZN3cub18CUB_300001_SM_10006detail6select23DeviceSelectSweepKernelINS2_10policy_hubIjNS0_8NullTypeEiLb0ELNS0_10SelectImplE0EE10Policy1000EPjPS5_S9_PlNS0_13ScanTileStateIiLb1EEE17belongsToPivotBinS5_iNS2_19streaming_context_tIlLb1EEELS6_0EEEvT0_T1_T2_T3_T4_T5_T6_T7_iT8_NS1_7vsmem_tEE19static_temp_storage;
	add.s32 	%r1052, %r1051, %r1050;
	st.shared.u32 	[%r1052], %r249;
$L__BB8_352:
	not.pred 	%p333, %p10;
	@%p333 bra 	$L__BB8_354;
	shl.b32 	%r1053, %r291, 2;
	mov.u32 	%r1054, _ZZN3cub18CUB_300001_SM_10006detail6select23DeviceSelectSweepKernelINS2_10policy_hubIjNS0_8NullTypeEiLb0ELNS0_10SelectImplE0EE10Policy1000EPjPS5_S9_PlNS0_13ScanTileStateIiLb1EEE17belongsToPivotBinS5_iNS2_19streaming_context_tIlLb1EEELS6_0EEEvT0_T1_T2_T3_T4_T5_T6_T7_iT8_NS1_7vsmem_tEE19static_temp_storage;
	add.s32 	%r1055, %r1054, %r1053;
	st.shared.u32 	[%r1055], %r250;
$L__BB8_354:
	not.pred 	%p334, %p11;
	@%p334 bra 	$L__BB8_356;
	shl.b32 	%r1056, %r292, 2;
	mov.u32 	%r1057, _ZZN3cub18CUB_300001_SM_10006detail6select23DeviceSelectSweepKernelINS2_10policy_hubIjNS0_8NullTypeEiLb0ELNS0_10SelectImplE0EE10Policy1000EPjPS5_S9_PlNS0_13ScanTileStateIiLb1EEE17belongsToPivotBinS5_iNS2_19streaming_context_tIlLb1EEELS6_0EEEvT0_T1_T2_T3_T4_T5_T6_T7_iT8_NS1_7vsmem_tEE19static_temp_storage;
	add.s32 	%r1058, %r1057, %r1056;
	st.shared.u32 	[%r1058], %r251;
$L__BB8_356:
	not.pred 	%p335, %p12;
	@%p335 bra 	$L__BB8_358;
	shl.b32 	%r1059, %r293, 2;
	mov.u32 	%r1060, _ZZN3cub18CUB_300001_SM_10006detail6select23DeviceSelectSweepKernelINS2_10policy_hubIjNS0_8NullTypeEiLb0ELNS0_10SelectImplE0EE10Policy1000EPjPS5_S9_PlNS0_13ScanTileStateIiLb1EEE17belongsToPivotBinS5_iNS2_19streaming_context_tIlLb1EEELS6_0EEEvT0_T1_T2_T3_T4_T5_T6_T7_iT8_NS1_7vsmem_tEE19static_temp_storage;
	add.s32 	%r1061, %r1060, %r1059;
	st.shared.u32 	[%r1061], %r252;
$L__BB8_358:
	not.pred 	%p336, %p13;
	@%p336 bra 	$L__BB8_360;
	shl.b32 	%r1062, %r294, 2;
	mov.u32 	%r1063, _ZZN3cub18CUB_300001_SM_10006detail6select23DeviceSelectSweepKernelINS2_10policy_hubIjNS0_8NullTypeEiLb0ELNS0_10SelectImplE0EE10Policy1000EPjPS5_S9_PlNS0_13ScanTileStateIiLb1EEE17belongsToPivotBinS5_iNS2_19streaming_context_tIlLb1EEELS6_0EEEvT0_T1_T2_T3_T4_T5_T6_T7_iT8_NS1_7vsmem_tEE19static_temp_storage;
	add.s32 	%r1064, %r1063, %r1062;
	st.shared.u32 	[%r1064], %r253;
$L__BB8_360:
	not.pred 	%p337, %p14;
	@%p337 bra 	$L__BB8_362;
	shl.b32 	%r1065, %r295, 2;
	mov.u32 	%r1066, _ZZN3cub18CUB_300001_SM_10006detail6select23DeviceSelectSweepKernelINS2_10policy_hubIjNS0_8NullTypeEiLb0ELNS0_10SelectImplE0EE10Policy1000EPjPS5_S9_PlNS0_13ScanTileStateIiLb1EEE17belongsToPivotBinS5_iNS2_19streaming_context_tIlLb1EEELS6_0EEEvT0_T1_T2_T3_T4_T5_T6_T7_iT8_NS1_7vsmem_tEE19static_temp_storage;
	add.s32 	%r1067, %r1066, %r1065;
	st.shared.u32 	[%r1067], %r254;
$L__BB8_362:
	not.pred 	%p338, %p15;
	@%p338 bra 	$L__BB8_364;
	shl.b32 	%r1068, %r296, 2;
	mov.u32 	%r1069, _ZZN3cub18CUB_300001_SM_10006detail6select23DeviceSelectSweepKernelINS2_10policy_hubIjNS0_8NullTypeEiLb0ELNS0_10SelectImplE0EE10Policy1000EPjPS5_S9_PlNS0_13ScanTileStateIiLb1EEE17belongsToPivotBinS5_iNS2_19streaming_context_tIlLb1EEELS6_0EEEvT0_T1_T2_T3_T4_T5_T6_T7_iT8_NS1_7vsmem_tEE19static_temp_storage;
	add.s32 	%r1070, %r1069, %r1068;
	st.shared.u32 	[%r1070], %r255;
$L__BB8_364:
	bar.sync 	0;
	setp.ge.u32 	%p339, %r1756, %r1795;
	@%p339 bra 	$L__BB8_537;
	ld.param.u32 	%r1712, [_ZN3cub18CUB_300001_SM_10006detail6select23DeviceSelectSweepKernelINS2_10policy_hubIjNS0_8NullTypeEiLb0ELNS0_10SelectImplE0EE10Policy1000EPjPS5_S9_PlNS0_13ScanTileStateIiLb1EEE17belongsToPivotBinS5_iNS2_19streaming_context_tIlLb1EEELS6_0EEEvT0_T1_T2_T3_T4_T5_T6_T7_iT8_NS1_7vsmem_tE_param_7];
	ld.param.u8 	%rs6, [%rd104];
	ld.param.u64 	%rd410, [%rd104+24];
	cvta.to.global.u64 	%rd106, %rd410;
	add.s32 	%r1071, %r271, %r272;
	add.s32 	%r1072, %r1071, %r273;
	add.s32 	%r1073, %r1072, %r274;
	add.s32 	%r1074, %r1073, %r275;
	add.s32 	%r1075, %r1074, %r276;
	add.s32 	%r1076, %r1075, %r277;
	add.s32 	%r1077, %r1076, %r278;
	add.s32 	%r1078, %r1077, %r279;
	add.s32 	%r1079, %r1078, %r280;
	add.s32 	%r1080, %r1079, %r281;
	add.s32 	%r1081, %r1080, %r270;
	add.s32 	%r1082, %r1081, %r1712;
	sub.s32 	%r1083, %r1082, %r1756;
	add.s32 	%r298, %r1083, -5761;
	mul.hi.u32 	%r1084, %r298, -1431655765;
	shr.u32 	%r1085, %r1084, 8;
	add.s32 	%r299, %r1085, 1;
	and.b32  	%r1086, %r1085, 3;
	setp.eq.s32 	%p340, %r1086, 3;
	@%p340 bra 	$L__BB8_370;
	cvt.u64.u32 	%rd738, %r1756;
	shl.b32 	%r1087, %r1756, 2;
	mov.u32 	%r1088, _ZZN3cub18CUB_300001_SM_10006detail6select23DeviceSelectSweepKernelINS2_10policy_hubIjNS0_8NullTypeEiLb0ELNS0_10SelectImplE0EE10Policy1000EPjPS5_S9_PlNS0_13ScanTileStateIiLb1EEE17belongsToPivotBinS5_iNS2_19streaming_context_tIlLb1EEELS6_0EEEvT0_T1_T2_T3_T4_T5_T6_T7_iT8_NS1_7vsmem_tEE19static_temp_storage;
	add.s32 	%r1755, %r1088, %r1087;
	and.b32  	%r1089, %r299, 3;
	neg.s32 	%r1754, %r1089;
$L__BB8_367:
	.pragma "nounroll";
	setp.ne.s16 	%p341, %rs6, 0;
	ld.shared.u32 	%r304, [%r1755];
	mov.b64 	%rd739, 0;
	@%p341 bra 	$L__BB8_369;
	ld.global.u64 	%rd739, [%rd106];
$L__BB8_369:
	add.s64 	%rd412, %rd739, %rd738;
	shl.b64 	%rd413, %rd412, 2;
	add.s64 	%rd414, %rd3, %rd413;
	st.global.u32 	[%rd414], %r304;
	add.s64 	%rd738, %rd738, 384;
	cvt.u32.u64 	%r1756, %rd738;
	add.s32 	%r1755, %r1755, 1536;
	add.s32 	%r1754, %r1754, 1;
	setp.ne.s32 	%p342, %r1754, 0;
	@%p342 bra 	$L__BB8_367;
$L__BB8_370:
	setp.lt.u32 	%p343, %r298, 1152;
	@%p343 bra 	$L__BB8_537;
	mul.wide.u32 	%rd416, %r1756, 4;
	add.s64 	%rd112, %rd3, %rd416;
	shl.b32 	%r1090, %r1756, 2;
	mov.u32 	%r1091, _ZZN3cub18CUB_300001_SM_10006detail6select23DeviceSelectSweepKernelINS2_10policy_hubIjNS0_8NullTypeEiLb0ELNS0_10SelectImplE0EE10Policy1000EPjPS5_S9_PlNS0_13ScanTileStateIiLb1EEE17belongsToPivotBinS5_iNS2_19streaming_context_tIlLb1EEELS6_0EEEvT0_T1_T2_T3_T4_T5_T6_T7_iT8_NS1_7vsmem_tEE19static_temp_storage;
	add.s32 	%r1092, %r1090, %r1091;
	add.s32 	%r1757, %r1092, 3072;
	mov.b64 	%rd740, 0;
$L__BB8_372:
	setp.ne.s16 	%p344, %rs6, 0;
	ld.shared.u32 	%r312, [%r1757+-3072];
	mov.b64 	%rd741, 0;
	@%p344 bra 	$L__BB8_374;
	ld.global.u64 	%rd741, [%rd106];
$L__BB8_374:
	setp.ne.s16 	%p345, %rs6, 0;
	shl.b64 	%rd419, %rd741, 2;
	add.s64 	%rd420, %rd740, %rd419;
	add.s64 	%rd421, %rd112, %rd420;
	st.global.u32 	[%rd421], %r312;
	ld.shared.u32 	%r313, [%r1757+-1536];
	mov.b64 	%rd742, 0;
	@%p345 bra 	$L__BB8_376;
	ld.global.u64 	%rd742, [%rd106];
$L__BB8_376:
	setp.ne.s16 	%p346, %rs6, 0;
	shl.b64 	%rd423, %rd742, 2;
	add.s64 	%rd424, %rd740, %rd423;
	add.s64 	%rd425, %rd112, %rd424;
	st.global.u32 	[%rd425+1536], %r313;
	ld.shared.u32 	%r314, [%r1757];
	mov.b64 	%rd743, 0;
	@%p346 bra 	$L__BB8_378;
	ld.global.u64 	%rd743, [%rd106];
$L__BB8_378:
	setp.ne.s16 	%p347, %rs6, 0;
	shl.b64 	%rd427, %rd743, 2;
	add.s64 	%rd428, %rd740, %rd427;
	add.s64 	%rd429, %rd112, %rd428;
	st.global.u32 	[%rd429+3072], %r314;
	ld.shared.u32 	%r315, [%r1757+1536];
	mov.b64 	%rd744, 0;
	@%p347 bra 	$L__BB8_380;
	ld.global.u64 	%rd744, [%rd106];
$L__BB8_380:
	shl.b64 	%rd430, %rd744, 2;
	add.s64 	%rd431, %rd740, %rd430;
	add.s64 	%rd432, %rd112, %rd431;
	st.global.u32 	[%rd432+4608], %r315;
	add.s32 	%r1756, %r1756, 1536;
	add.s64 	%rd740, %rd740, 6144;
	add.s32 	%r1757, %r1757, 6144;
	setp.lt.s32 	%p348, %r1756, %r1795;
	@%p348 bra 	$L__BB8_372;
	bra.uni 	$L__BB8_537;
$L__BB8_381:
	ld.param.u8 	%rs9, [%rd1];
	setp.eq.s16 	%p33, %rs9, 0;
	ld.param.u64 	%rd211, [%rd1+16];
	selp.b64 	%rd212, %rd211, 0, %p33;
	cvt.s64.s32 	%rd213, %r4;
	add.s64 	%rd214, %rd212, %rd213;
	mov.u32 	%r1791, %tid.x;
	and.b32  	%r472, %r1791, 31;
	and.b32  	%r473, %r1791, 992;
	mul.lo.s32 	%r474, %r473, 15;
	or.b32  	%r319, %r474, %r472;
	setp.ge.s32 	%p34, %r319, %r206;
	cvt.u64.u32 	%rd215, %r319;
	add.s64 	%rd216, %rd214, %rd215;
	shl.b64 	%rd217, %rd216, 2;
	add.s64 	%rd153, %rd2, %rd217;
	@%p34 bra 	$L__BB8_383;
	ld.global.u32 	%r1759, [%rd153];
$L__BB8_383:
	add.s32 	%r476, %r319, 32;
	setp.ge.s32 	%p35, %r476, %r206;
	@%p35 bra 	$L__BB8_385;
	ld.global.u32 	%r1760, [%rd153+128];
$L__BB8_385:
	add.s32 	%r478, %r319, 64;
	setp.ge.s32 	%p36, %r478, %r206;
	@%p36 bra 	$L__BB8_387;
	ld.global.u32 	%r1761, [%rd153+256];
$L__BB8_387:
	add.s32 	%r480, %r319, 96;
	setp.ge.s32 	%p37, %r480, %r206;
	@%p37 bra 	$L__BB8_389;
	ld.global.u32 	%r1762, [%rd153+384];
$L__BB8_389:
	add.s32 	%r482, %r319, 128;
	setp.ge.s32 	%p38, %r482, %r206;
	@%p38 bra 	$L__BB8_391;
	ld.global.u32 	%r1763, [%rd153+512];
$L__BB8_391:
	add.s32 	%r484, %r319, 160;
	setp.ge.s32 	%p39, %r484, %r206;
	@%p39 bra 	$L__BB8_393;
	ld.global.u32 	%r1764, [%rd153+640];
$L__BB8_393:
	add.s32 	%r486, %r319, 192;
	setp.ge.s32 	%p40, %r486, %r206;
	@%p40 bra 	$L__BB8_395;
	ld.global.u32 	%r1765, [%rd153+768];
$L__BB8_395:
	add.s32 	%r488, %r319, 224;
	setp.ge.s32 	%p41, %r488, %r206;
	@%p41 bra 	$L__BB8_397;
	ld.global.u32 	%r1766, [%rd153+896];
$L__BB8_397:
	add.s32 	%r490, %r319, 256;
	setp.ge.s32 	%p42, %r490, %r206;
	@%p42 bra 	$L__BB8_399;
	ld.global.u32 	%r1767, [%rd153+1024];
$L__BB8_399:
	add.s32 	%r492, %r319, 288;
	setp.ge.s32 	%p43, %r492, %r206;
	@%p43 bra 	$L__BB8_401;
	ld.global.u32 	%r1768, [%rd153+1152];
$L__BB8_401:
	add.s32 	%r494, %r319, 320;
	setp.ge.s32 	%p44, %r494, %r206;
	@%p44 bra 	$L__BB8_403;
	ld.global.u32 	%r1769, [%rd153+1280];
$L__BB8_403:
	add.s32 	%r496, %r319, 352;
	setp.ge.s32 	%p45, %r496, %r206;
	@%p45 bra 	$L__BB8_405;
	ld.global.u32 	%r1770, [%rd153+1408];
$L__BB8_405:
	add.s32 	%r498, %r319, 384;
	setp.ge.s32 	%p46, %r498, %r206;
	@%p46 bra 	$L__BB8_407;
	ld.global.u32 	%r1771, [%rd153+1536];
$L__BB8_407:
	add.s32 	%r500, %r319, 416;
	setp.ge.s32 	%p47, %r500, %r206;
	@%p47 bra 	$L__BB8_409;
	ld.global.u32 	%r1772, [%rd153+1664];
$L__BB8_409:
	add.s32 	%r502, %r319, 448;
	setp.ge.s32 	%p48, %r502, %r206;
	@%p48 bra 	$L__BB8_411;
	ld.global.u32 	%r1773, [%rd153+1792];
$L__BB8_411:
	// begin inline asm
	mov.u32 %r503, %laneid;
	// end inline asm
	shr.u32 	%r351, %r1791, 5;
	mad.lo.s32 	%r534, %r351, 480, %r503;
	shl.b32 	%r535, %r534, 2;
	mov.u32 	%r536, _ZZN3cub18CUB_300001_SM_10006detail6select23DeviceSelectSweepKernelINS2_10policy_hubIjNS0_8NullTypeEiLb0ELNS0_10SelectImplE0EE10Policy1000EPjPS5_S9_PlNS0_13ScanTileStateIiLb1EEE17belongsToPivotBinS5_iNS2_19streaming_context_tIlLb1EEELS6_0EEEvT0_T1_T2_T3_T4_T5_T6_T7_iT8_NS1_7vsmem_tEE19static_temp_storage;
	add.s32 	%r537, %r536, %r535;
	st.shared.u32 	[%r537], %r1759;
	st.shared.u32 	[%r537+128], %r1760;
	st.shared.u32 	[%r537+256], %r1761;
	st.shared.u32 	[%r537+384], %r1762;
	st.shared.u32 	[%r537+512], %r1763;
	st.shared.u32 	[%r537+640], %r1764;
	st.shared.u32 	[%r537+768], %r1765;
	st.shared.u32 	[%r537+896], %r1766;
	st.shared.u32 	[%r537+1024], %r1767;
	st.shared.u32 	[%r537+1152], %r1768;
	st.shared.u32 	[%r537+1280], %r1769;
	st.shared.u32 	[%r537+1408], %r1770;
	st.shared.u32 	[%r537+1536], %r1771;
	st.shared.u32 	[%r537+1664], %r1772;
	st.shared.u32 	[%r537+1792], %r1773;
	bar.warp.sync 	-1;
	mad.lo.s32 	%r538, %r503, 56, %r537;
	ld.shared.u32 	%r352, [%r538];
	ld.shared.u32 	%r353, [%r538+4];
	ld.shared.u32 	%r354, [%r538+8];
	ld.shared.u32 	%r355, [%r538+12];
	ld.shared.u32 	%r356, [%r538+16];
	ld.shared.u32 	%r357, [%r538+20];
	ld.shared.u32 	%r358, [%r538+24];
	ld.shared.u32 	%r359, [%r538+28];
	ld.shared.u32 	%r360, [%r538+32];
	ld.shared.u32 	%r361, [%r538+36];
	ld.shared.u32 	%r362, [%r538+40];
	ld.shared.u32 	%r363, [%r538+44];
	ld.shared.u32 	%r364, [%r538+48];
	ld.shared.u32 	%r365, [%r538+52];
	ld.shared.u32 	%r366, [%r538+56];
	mul.lo.s32 	%r539, %r1791, 15;
	shl.b32 	%r540, %r1, 3;
	sub.s32 	%r541, 32, %r540;
	setp.ge.s32 	%p49, %r539, %r206;
	shr.u32 	%r542, %r352, %r541;
	and.b32  	%r544, %r542, 255;
	setp.eq.s32 	%p50, %r544, %r2;
	or.pred  	%p16, %p49, %p50;
	selp.u32 	%r545, 1, 0, %p16;
	add.s32 	%r546, %r539, 1;
	setp.ge.s32 	%p51, %r546, %r206;
	shr.u32 	%r547, %r353, %r541;
	and.b32  	%r549, %r547, 255;
	setp.eq.s32 	%p52, %r549, %r2;
	or.pred  	%p17, %p51, %p52;
	selp.u32 	%r550, 1, 0, %p17;
	add.s32 	%r551, %r539, 2;
	setp.ge.s32 	%p53, %r551, %r206;
	shr.u32 	%r552, %r354, %r541;
	and.b32  	%r554, %r552, 255;
	setp.eq.s32 	%p54, %r554, %r2;
	or.pred  	%p18, %p53, %p54;
	selp.u32 	%r555, 1, 0, %p18;
	add.s32 	%r556, %r539, 3;
	setp.ge.s32 	%p55, %r556, %r206;
	shr.u32 	%r557, %r355, %r541;
	and.b32  	%r559, %r557, 255;
	setp.eq.s32 	%p56, %r559, %r2;
	or.pred  	%p19, %p55, %p56;
	selp.u32 	%r560, 1, 0, %p19;
	add.s32 	%r561, %r539, 4;
	setp.ge.s32 	%p57, %r561, %r206;
	shr.u32 	%r562, %r356, %r541;
	and.b32  	%r564, %r562, 255;
	setp.eq.s32 	%p58, %r564, %r2;
	or.pred  	%p20, %p57, %p58;
	selp.u32 	%r565, 1, 0, %p20;
	add.s32 	%r566, %r539, 5;
	setp.ge.s32 	%p59, %r566, %r206;
	shr.u32 	%r567, %r357, %r541;
	and.b32  	%r569, %r567, 255;
	setp.eq.s32 	%p60, %r569, %r2;
	or.pred  	%p21, %p59, %p60;
	selp.u32 	%r570, 1, 0, %p21;
	add.s32 	%r571, %r539, 6;
	setp.ge.s32 	%p61, %r571, %r206;
	shr.u32 	%r572, %r358, %r541;
	and.b32  	%r574, %r572, 255;
	setp.eq.s32 	%p62, %r574, %r2;
	or.pred  	%p22, %p61, %p62;
	selp.u32 	%r575, 1, 0, %p22;
	add.s32 	%r576, %r539, 7;
	setp.ge.s32 	%p63, %r576, %r206;
	shr.u32 	%r577, %r359, %r541;
	and.b32  	%r579, %r577, 255;
	setp.eq.s32 	%p64, %r579, %r2;
	or.pred  	%p23, %p63, %p64;
	selp.u32 	%r580, 1, 0, %p23;
	add.s32 	%r581, %r539, 8;
	setp.ge.s32 	%p65, %r581, %r206;
	shr.u32 	%r582, %r360, %r541;
	and.b32  	%r584, %r582, 255;
	setp.eq.s32 	%p66, %r584, %r2;
	or.pred  	%p24, %p65, %p66;
	selp.u32 	%r585, 1, 0, %p24;
	add.s32 	%r586, %r539, 9;
	setp.ge.s32 	%p67, %r586, %r206;
	shr.u32 	%r587, %r361, %r541;
	and.b32  	%r589, %r587, 255;
	setp.eq.s32 	%p68, %r589, %r2;
	or.pred  	%p25, %p67, %p68;
	selp.u32 	%r590, 1, 0, %p25;
	add.s32 	%r591, %r539, 10;
	setp.ge.s32 	%p69, %r591, %r206;
	shr.u32 	%r592, %r362, %r541;
	and.b32  	%r594, %r592, 255;
	setp.eq.s32 	%p70, %r594, %r2;
	or.pred  	%p26, %p69, %p70;
	selp.u32 	%r595, 1, 0, %p26;
	add.s32 	%r596, %r539, 11;
	setp.ge.s32 	%p71, %r596, %r206;
	shr.u32 	%r597, %r363, %r541;
	and.b32  	%r599, %r597, 255;
	setp.eq.s32 	%p72, %r599, %r2;
	or.pred  	%p27, %p71, %p72;
	selp.u32 	%r600, 1, 0, %p27;
	add.s32 	%r601, %r539, 12;
	setp.ge.s32 	%p73, %r601, %r206;
	shr.u32 	%r602, %r364, %r541;
	and.b32  	%r604, %r602, 255;
	setp.eq.s32 	%p74, %r604, %r2;
	or.pred  	%p28, %p73, %p74;
	selp.u32 	%r605, 1, 0, %p28;
	add.s32 	%r606, %r539, 13;
	setp.ge.s32 	%p75, %r606, %r206;
	shr.u32 	%r607, %r365, %r541;
	and.b32  	%r609, %r607, 255;
	setp.eq.s32 	%p76, %r609, %r2;
	or.pred  	%p29, %p75, %p76;
	selp.u32 	%r610, 1, 0, %p29;
	add.s32 	%r611, %r539, 14;
	setp.ge.s32 	%p77, %r611, %r206;
	shr.u32 	%r612, %r366, %r541;
	and.b32  	%r614, %r612, 255;
	setp.eq.s32 	%p78, %r614, %r2;
	or.pred  	%p30, %p77, %p78;
	selp.u32 	%r615, 1, 0, %p30;
	bar.sync 	0;
	add.s32 	%r367, %r550, %r545;
	add.s32 	%r616, %r367, %r555;
	add.s32 	%r617, %r616, %r560;
	add.s32 	%r368, %r617, %r565;
	add.s32 	%r369, %r368, %r570;
	add.s32 	%r618, %r369, %r575;
	add.s32 	%r370, %r618, %r580;
	add.s32 	%r371, %r370, %r585;
	add.s32 	%r372, %r371, %r590;
	add.s32 	%r619, %r372, %r595;
	add.s32 	%r620, %r619, %r600;
	add.s32 	%r621, %r620, %r605;
	add.s32 	%r373, %r621, %r610;
	add.s32 	%r508, %r373, %r615;
	mov.b32 	%r506, 1;
	mov.b32 	%r531, 0;
	mov.b32 	%r533, -1;
	// begin inline asm
	{  .reg .s32 r0;  .reg .pred p;  shfl.sync.up.b32 r0|p, %r508, %r506, %r531, %r533;  @p add.s32 r0, r0, %r508;  mov.s32 %r504, r0;}
	// end inline asm
	mov.b32 	%r512, 2;
	// begin inline asm
	{  .reg .s32 r0;  .reg .pred p;  shfl.sync.up.b32 r0|p, %r504, %r512, %r531, %r533;  @p add.s32 r0, r0, %r504;  mov.s32 %r510, r0;}
	// end inline asm
	mov.b32 	%r518, 4;
	// begin inline asm
	{  .reg .s32 r0;  .reg .pred p;  shfl.sync.up.b32 r0|p, %r510, %r518, %r531, %r533;  @p add.s32 r0, r0, %r510;  mov.s32 %r516, r0;}
	// end inline asm
	mov.b32 	%r524, 8;
	// begin inline asm
	{  .reg .s32 r0;  .reg .pred p;  shfl.sync.up.b32 r0|p, %r516, %r524, %r531, %r533;  @p add.s32 r0, r0, %r516;  mov.s32 %r522, r0;}
	// end inline asm
	mov.b32 	%r530, 16;
	// begin inline asm
	{  .reg .s32 r0;  .reg .pred p;  shfl.sync.up.b32 r0|p, %r522, %r530, %r531, %r533;  @p add.s32 r0, r0, %r522;  mov.s32 %r528, r0;}
	// end inline asm
	setp.ne.s32 	%p79, %r503, 31;
	@%p79 bra 	$L__BB8_413;
	shl.b32 	%r622, %r351, 2;
	mov.u32 	%r623, _ZZN3cub18CUB_300001_SM_10006detail6select23DeviceSelectSweepKernelINS2_10policy_hubIjNS0_8NullTypeEiLb0ELNS0_10SelectImplE0EE10Policy1000EPjPS5_S9_PlNS0_13ScanTileStateIiLb1EEE17belongsToPivotBinS5_iNS2_19streaming_context_tIlLb1EEELS6_0EEEvT0_T1_T2_T3_T4_T5_T6_T7_iT8_NS1_7vsmem_tEE19static_temp_storage;
	add.s32 	%r624, %r623, %r622;
	st.shared.u32 	[%r624], %r528;
$L__BB8_413:
	sub.s32 	%r625, %r528, %r508;
	bar.sync 	0;
	ld.shared.v4.u32 	{%r626, %r627, %r628, %r629}, [_ZZN3cub18CUB_300001_SM_10006detail6select23DeviceSelectSweepKernelINS2_10policy_hubIjNS0_8NullTypeEiLb0ELNS0_10SelectImplE0EE10Policy1000EPjPS5_S9_PlNS0_13ScanTileStateIiLb1EEE17belongsToPivotBinS5_iNS2_19streaming_context_tIlLb1EEELS6_0EEEvT0_T1_T2_T3_T4_T5_T6_T7_iT8_NS1_7vsmem_tEE19static_temp_storage];
	add.s32 	%r630, %r627, %r626;
	setp.eq.s32 	%p80, %r351, 2;
	selp.b32 	%r631, %r630, %r626, %p80;
	add.s32 	%r632, %r630, %r628;
	setp.eq.s32 	%p81, %r351, 3;
	selp.b32 	%r633, %r632, %r631, %p81;
	add.s32 	%r634, %r632, %r629;
	setp.eq.s32 	%p82, %r351, 4;
	selp.b32 	%r635, %r634, %r633, %p82;
	ld.shared.v4.u32 	{%r636, %r637, %r638, %r639}, [_ZZN3cub18CUB_300001_SM_10006detail6select23DeviceSelectSweepKernelINS2_10policy_hubIjNS0_8NullTypeEiLb0ELNS0_10SelectImplE0EE10Policy1000EPjPS5_S9_PlNS0_13ScanTileStateIiLb1EEE17belongsToPivotBinS5_iNS2_19streaming_context_tIlLb1EEELS6_0EEEvT0_T1_T2_T3_T4_T5_T6_T7_iT8_NS1_7vsmem_tEE19static_temp_storage+16];
	add.s32 	%r640, %r634, %r636;
	setp.eq.s32 	%p83, %r351, 5;
	selp.b32 	%r641, %r640, %r635, %p83;
	add.s32 	%r642, %r640, %r637;
	setp.eq.s32 	%p84, %r351, 6;
	selp.b32 	%r643, %r642, %r641, %p84;
	add.s32 	%r644, %r642, %r638;
	setp.eq.s32 	%p85, %r351, 7;
	selp.b32 	%r645, %r644, %r643, %p85;
	add.s32 	%r646, %r644, %r639;
	setp.eq.s32 	%p86, %r351, 8;
	selp.b32 	%r647, %r646, %r645, %p86;
	ld.shared.v4.u32 	{%r648, %r649, %r650, %r651}, [_ZZN3cub18CUB_300001_SM_10006detail6select23DeviceSelectSweepKernelINS2_10policy_hubIjNS0_8NullTypeEiLb0ELNS0_10SelectImplE0EE10Policy1000EPjPS5_S9_PlNS0_13ScanTileStateIiLb1EEE17belongsToPivotBinS5_iNS2_19streaming_context_tIlLb1EEELS6_0EEEvT0_T1_T2_T3_T4_T5_T6_T7_iT8_NS1_7vsmem_tEE19static_temp_storage+32];
	add.s32 	%r652, %r646, %r648;
	setp.eq.s32 	%p87, %r351, 9;
	selp.b32 	%r653, %r652, %r647, %p87;
	add.s32 	%r654, %r652, %r649;
	setp.eq.s32 	%p88, %r351, 10;
	selp.b32 	%r655, %r654, %r653, %p88;
	add.s32 	%r656, %r654, %r650;
	setp.eq.s32 	%p89, %r351, 11;
	selp.b32 	%r657, %r656, %r655, %p89;
	add.s32 	%r376, %r656, %r651;
	setp.gt.u32 	%p90, %r1791, 31;
	setp.lt.u32 	%p91, %r1791, 32;
	setp.eq.s32 	%p92, %r503, 0;
	selp.b32 	%r658, 0, %r625, %p92;
	add.s32 	%r1787, %r657, %r658;
	selp.b32 	%r378, %r625, %r1787, %p91;
	@%p90 bra 	$L__BB8_429;
	setp.ne.s32 	%p93, %r1791, 0;
	mul.wide.s32 	%rd218, %r1774, 8;
	add.s64 	%rd154, %rd4, %rd218;
	@%p93 bra 	$L__BB8_416;
	st.shared.u32 	[_ZZN3cub18CUB_300001_SM_10006detail6select23DeviceSelectSweepKernelINS2_10policy_hubIjNS0_8NullTypeEiLb0ELNS0_10SelectImplE0EE10Policy1000EPjPS5_S9_PlNS0_13ScanTileStateIiLb1EEE17belongsToPivotBinS5_iNS2_19streaming_context_tIlLb1EEELS6_0EEEvT0_T1_T2_T3_T4_T5_T6_T7_iT8_NS1_7vsmem_tEE19static_temp_storage+76], %r376;
	add.s64 	%rd219, %rd154, 256;
	mov.b32 	%r659, 100;
	// begin inline asm
	st.relaxed.gpu.v2.u32 [%rd219], {%r659, %r376};
	// end inline asm
$L__BB8_416:
	not.b32 	%r665, %r1791;
	add.s32 	%r1782, %r1774, %r665;
	mov.b32 	%r661, 585;
	// begin inline asm
	nanosleep.u32 %r661;
	// end inline asm
	mul.wide.s32 	%rd221, %r1782, 8;
	add.s64 	%rd222, %rd4, %rd221;
	add.s64 	%rd220, %rd222, 256;
	// begin inline asm
	ld.relaxed.gpu.v2.u32 {%r1784, %r1776}, [%rd220];
	// end inline asm
	mov.b32 	%r1777, 754;
$L__BB8_417:
	setp.eq.s32 	%p94, %r1784, 99;
	mov.b32 	%r666, -1;
	vote.sync.any.pred 	%p95, %p94, %r666;
	not.pred 	%p96, %p95;
	@%p96 bra 	$L__BB8_419;
	shr.u32 	%r388, %r1777, 1;
	mul.lo.s32 	%r846, %r1774, 16807;
	and.b32  	%r1774, %r846, 2147483647;
	sub.s32 	%r847, %r1777, %r388;
	add.s32 	%r848, %r847, 1;
	rem.u32 	%r849, %r1774, %r848;
	add.s32 	%r843, %r849, %r388;
	// begin inline asm
	nanosleep.u32 %r843;
	// end inline asm
	// begin inline asm
	ld.relaxed.gpu.v2.u32 {%r1784, %r1776}, [%rd220];
	// end inline asm
	mov.u32 	%r1777, %r388;
	bra.uni 	$L__BB8_417;
$L__BB8_419:
	setp.eq.s32 	%p97, %r1784, 101;
	mov.b32 	%r693, -1;
	vote.sync.ballot.b32 	%r695, %p97, %r693;
	// begin inline asm
	mov.u32 %r668, %lanemask_ge;
	// end inline asm
	and.b32  	%r696, %r695, %r668;
	or.b32  	%r697, %r696, -2147483648;
	add.s32 	%r698, %r697, -1;
	not.b32 	%r699, %r697;
	and.b32  	%r700, %r699, %r698;
	popc.b32 	%r672, %r700;
	mov.b32 	%r671, 1;
	// begin inline asm
	shfl.sync.down.b32 %r669, %r1776, %r671, %r672, %r693;
	// end inline asm
	setp.lt.s32 	%p99, %r503, %r672;
	selp.b32 	%r701, %r669, 0, %p99;
	add.s32 	%r675, %r701, %r1776;
	mov.b32 	%r676, 2;
	// begin inline asm
	shfl.sync.down.b32 %r674, %r675, %r676, %r672, %r693;
	// end inline asm
	add.s32 	%r393, %r503, 2;
	setp.gt.s32 	%p100, %r393, %r672;
	selp.b32 	%r702, 0, %r674, %p100;
	add.s32 	%r680, %r675, %r702;
	mov.b32 	%r681, 4;
	// begin inline asm
	shfl.sync.down.b32 %r679, %r680, %r681, %r672, %r693;
	// end inline asm
	add.s32 	%r394, %r503, 4;
	setp.gt.s32 	%p101, %r394, %r672;
	selp.b32 	%r703, 0, %r679, %p101;
	add.s32 	%r685, %r680, %r703;
	mov.b32 	%r686, 8;
	// begin inline asm
	shfl.sync.down.b32 %r684, %r685, %r686, %r672, %r693;
	// end inline asm
	add.s32 	%r395, %r503, 8;
	setp.gt.s32 	%p102, %r395, %r672;
	selp.b32 	%r704, 0, %r684, %p102;
	add.s32 	%r690, %r685, %r704;
	mov.b32 	%r691, 16;
	// begin inline asm
	shfl.sync.down.b32 %r689, %r690, %r691, %r672, %r693;
	// end inline asm
	add.s32 	%r396, %r503, 16;
	setp.gt.s32 	%p103, %r396, %r672;
	selp.b32 	%r705, 0, %r689, %p103;
	add.s32 	%r1780, %r690, %r705;
	add.s64 	%rd156, %rd4, 256;
	mov.b32 	%r1778, 754;
$L__BB8_420:
	setp.ne.s32 	%p104, %r1784, 101;
	mov.b32 	%r706, -1;
	vote.sync.all.pred 	%p105, %p104, %r706;
	not.pred 	%p106, %p105;
	@%p106 bra 	$L__BB8_425;
	shr.u32 	%r1778, %r1778, 1;
	mul.wide.s32 	%rd323, %r1782, 8;
	add.s64 	%rd324, %rd156, %rd323;
	add.s64 	%rd322, %rd324, -256;
	// begin inline asm
	ld.relaxed.gpu.v2.u32 {%r1784, %r1785}, [%rd322];
	// end inline asm
	mov.u32 	%r1786, %r1778;
$L__BB8_422:
	setp.eq.s32 	%p195, %r1784, 99;
	mov.b32 	%r797, -1;
	vote.sync.any.pred 	%p196, %p195, %r797;
	not.pred 	%p197, %p196;
	@%p197 bra 	$L__BB8_424;
	shr.u32 	%r412, %r1786, 1;
	mul.lo.s32 	%r839, %r1774, 16807;
	and.b32  	%r1774, %r839, 2147483647;
	sub.s32 	%r840, %r1786, %r412;
	add.s32 	%r841, %r840, 1;
	rem.u32 	%r842, %r1774, %r841;
	add.s32 	%r836, %r842, %r412;
	// begin inline asm
	nanosleep.u32 %r836;
	// end inline asm
	// begin inline asm
	ld.relaxed.gpu.v2.u32 {%r1784, %r1785}, [%rd322];
	// end inline asm
	mov.u32 	%r1786, %r412;
	bra.uni 	$L__BB8_422;
$L__BB8_424:
	setp.eq.s32 	%p198, %r1784, 101;
	mov.b32 	%r823, -1;
	vote.sync.ballot.b32 	%r824, %p198, %r823;
	and.b32  	%r825, %r824, %r668;
	or.b32  	%r826, %r825, -2147483648;
	add.s32 	%r827, %r826, -1;
	not.b32 	%r828, %r826;
	and.b32  	%r829, %r828, %r827;
	popc.b32 	%r802, %r829;
	mov.b32 	%r801, 1;
	// begin inline asm
	shfl.sync.down.b32 %r799, %r1785, %r801, %r802, %r823;
	// end inline asm
	setp.lt.s32 	%p200, %r503, %r802;
	selp.b32 	%r830, %r799, 0, %p200;
	add.s32 	%r805, %r830, %r1785;
	mov.b32 	%r806, 2;
	// begin inline asm
	shfl.sync.down.b32 %r804, %r805, %r806, %r802, %r823;
	// end inline asm
	setp.gt.s32 	%p201, %r393, %r802;
	selp.b32 	%r831, 0, %r804, %p201;
	add.s32 	%r810, %r805, %r831;
	mov.b32 	%r811, 4;
	// begin inline asm
	shfl.sync.down.b32 %r809, %r810, %r811, %r802, %r823;
	// end inline asm
	setp.gt.s32 	%p202, %r394, %r802;
	selp.b32 	%r832, 0, %r809, %p202;
	add.s32 	%r815, %r810, %r832;
	mov.b32 	%r816, 8;
	// begin inline asm
	shfl.sync.down.b32 %r814, %r815, %r816, %r802, %r823;
	// end inline asm
	setp.gt.s32 	%p203, %r395, %r802;
	selp.b32 	%r833, 0, %r814, %p203;
	add.s32 	%r820, %r815, %r833;
	mov.b32 	%r821, 16;
	// begin inline asm
	shfl.sync.down.b32 %r819, %r820, %r821, %r802, %r823;
	// end inline asm
	setp.gt.s32 	%p204, %r396, %r802;
	selp.b32 	%r834, 0, %r819, %p204;
	add.s32 	%r835, %r834, %r1780;
	add.s32 	%r1780, %r835, %r820;
	add.s32 	%r1782, %r1782, -32;
	bra.uni 	$L__BB8_420;
$L__BB8_425:
	setp.ne.s32 	%p107, %r1791, 0;
	@%p107 bra 	$L__BB8_427;
	add.s32 	%r709, %r1780, %r376;
	add.s64 	%rd223, %rd154, 256;
	mov.b32 	%r708, 101;
	// begin inline asm
	st.relaxed.gpu.v2.u32 [%rd223], {%r708, %r709};
	// end inline asm
	st.shared.u32 	[_ZZN3cub18CUB_300001_SM_10006detail6select23DeviceSelectSweepKernelINS2_10policy_hubIjNS0_8NullTypeEiLb0ELNS0_10SelectImplE0EE10Policy1000EPjPS5_S9_PlNS0_13ScanTileStateIiLb1EEE17belongsToPivotBinS5_iNS2_19streaming_context_tIlLb1EEELS6_0EEEvT0_T1_T2_T3_T4_T5_T6_T7_iT8_NS1_7vsmem_tEE19static_temp_storage+68], %r1780;
	st.shared.u32 	[_ZZN3cub18CUB_300001_SM_10006detail6select23DeviceSelectSweepKernelINS2_10policy_hubIjNS0_8NullTypeEiLb0ELNS0_10SelectImplE0EE10Policy1000EPjPS5_S9_PlNS0_13ScanTileStateIiLb1EEE17belongsToPivotBinS5_iNS2_19streaming_context_tIlLb1EEELS6_0EEEvT0_T1_T2_T3_T4_T5_T6_T7_iT8_NS1_7vsmem_tEE19static_temp_storage+72], %r709;
$L__BB8_427:
	setp.ne.s32 	%p108, %r503, 0;
	mov.u32 	%r1787, %r378;
	@%p108 bra 	$L__BB8_429;
	st.shared.u32 	[_ZZN3cub18CUB_300001_SM_10006detail6select23DeviceSelectSweepKernelINS2_10policy_hubIjNS0_8NullTypeEiLb0ELNS0_10SelectImplE0EE10Policy1000EPjPS5_S9_PlNS0_13ScanTileStateIiLb1EEE17belongsToPivotBinS5_iNS2_19streaming_context_tIlLb1EEELS6_0EEEvT0_T1_T2_T3_T4_T5_T6_T7_iT8_NS1_7vsmem_tEE19static_temp_storage+60], %r1780;
	mov.u32 	%r1787, %r1780;
$L__BB8_429:
	mov.u64 	%rd158, %rd210;
	bar.sync 	0;
	setp.eq.s32 	%p109, %r1791, 0;
	ld.shared.u32 	%r710, [_ZZN3cub18CUB_300001_SM_10006detail6select23DeviceSelectSweepKernelINS2_10policy_hubIjNS0_8NullTypeEiLb0ELNS0_10SelectImplE0EE10Policy1000EPjPS5_S9_PlNS0_13ScanTileStateIiLb1EEE17belongsToPivotBinS5_iNS2_19streaming_context_tIlLb1EEELS6_0EEEvT0_T1_T2_T3_T4_T5_T6_T7_iT8_NS1_7vsmem_tEE19static_temp_storage+60];
	.pragma "used_bytes_mask 65520";
	ld.shared.v4.u32 	{%r711, %r419, %r712, %r420}, [_ZZN3cub18CUB_300001_SM_10006detail6select23DeviceSelectSweepKernelINS2_10policy_hubIjNS0_8NullTypeEiLb0ELNS0_10SelectImplE0EE10Policy1000EPjPS5_S9_PlNS0_13ScanTileStateIiLb1EEE17belongsToPivotBinS5_iNS2_19streaming_context_tIlLb1EEELS6_0EEEvT0_T1_T2_T3_T4_T5_T6_T7_iT8_NS1_7vsmem_tEE19static_temp_storage+64];
	selp.b32 	%r713, 0, %r710, %p109;
	add.s32 	%r421, %r713, %r1787;
	selp.u32 	%r714, 1, 0, %p16;
	add.s32 	%r422, %r421, %r714;
	add.s32 	%r423, %r367, %r421;
	selp.u32 	%r715, 1, 0, %p18;
	add.s32 	%r424, %r423, %r715;
	selp.u32 	%r716, 1, 0, %p19;
	add.s32 	%r425, %r424, %r716;
	add.s32 	%r426, %r368, %r421;
	add.s32 	%r427, %r369, %r421;
	selp.u32 	%r717, 1, 0, %p22;
	add.s32 	%r428, %r427, %r717;
	add.s32 	%r429, %r370, %r421;
	add.s32 	%r430, %r371, %r421;
	add.s32 	%r431, %r372, %r421;
	selp.u32 	%r718, 1, 0, %p26;
	add.s32 	%r432, %r431, %r718;
	selp.u32 	%r719, 1, 0, %p27;
	add.s32 	%r433, %r432, %r719;
	selp.u32 	%r720, 1, 0, %p28;
	add.s32 	%r434, %r433, %r720;
	add.s32 	%r435, %r373, %r421;
	sub.s32 	%r721, 5760, %r206;
	sub.s32 	%r1795, %r712, %r721;
	sub.s32 	%r437, %r420, %r721;
	setp.gt.s32 	%p110, %r437, 384;
	@%p110 bra 	$L__BB8_490;
	ld.param.u8 	%rs7, [%rd158];
	ld.param.u64 	%rd224, [%rd158+24];
	cvta.to.global.u64 	%rd159, %rd224;
	setp.lt.s32 	%p111, %r421, %r1795;
	and.pred  	%p112, %p16, %p111;
	@%p112 bra 	$L__BB8_431;
	bra.uni 	$L__BB8_434;
$L__BB8_431:
	setp.ne.s16 	%p113, %rs7, 0;
	mov.b64 	%rd765, 0;
	@%p113 bra 	$L__BB8_433;
	ld.global.u64 	%rd765, [%rd159];
$L__BB8_433:
	cvt.s64.s32 	%rd226, %r421;
	add.s64 	%rd227, %rd765, %rd226;
	shl.b64 	%rd228, %rd227, 2;
	add.s64 	%rd229, %rd3, %rd228;
	st.global.u32 	[%rd229], %r352;
$L__BB8_434:
	setp.ge.s32 	%p114, %r422, %r1795;
	not.pred 	%p115, %p17;
	or.pred  	%p116, %p115, %p114;
	@%p116 bra 	$L__BB8_438;
	setp.ne.s16 	%p117, %rs7, 0;
	mov.b64 	%rd766, 0;
	@%p117 bra 	$L__BB8_437;
	ld.global.u64 	%rd766, [%rd159];
$L__BB8_437:
	cvt.s64.s32 	%rd231, %r422;
	add.s64 	%rd232, %rd766, %rd231;
	shl.b64 	%rd233, %rd232, 2;
	add.s64 	%rd234, %rd3, %rd233;
	st.global.u32 	[%rd234], %r353;
$L__BB8_438:
	setp.ge.s32 	%p118, %r423, %r1795;
	not.pred 	%p119, %p18;
	or.pred  	%p120, %p119, %p118;
	@%p120 bra 	$L__BB8_442;
	setp.ne.s16 	%p121, %rs7, 0;
	mov.b64 	%rd767, 0;
	@%p121 bra 	$L__BB8_441;
	ld.global.u64 	%rd767, [%rd159];
$L__BB8_441:
	cvt.s64.s32 	%rd236, %r423;
	add.s64 	%rd237, %rd767, %rd236;
	shl.b64 	%rd238, %rd237, 2;
	add.s64 	%rd239, %rd3, %rd238;
	st.global.u32 	[%rd239], %r354;
$L__BB8_442:
	setp.ge.s32 	%p122, %r424, %r1795;
	not.pred 	%p123, %p19;
	or.pred  	%p124, %p123, %p122;
	@%p124 bra 	$L__BB8_446;
	setp.ne.s16 	%p125, %rs7, 0;
	mov.b64 	%rd768, 0;
	@%p125 bra 	$L__BB8_445;
	ld.global.u64 	%rd768, [%rd159];
$L__BB8_445:
	cvt.s64.s32 	%rd241, %r424;
	add.s64 	%rd242, %rd768, %rd241;
	shl.b64 	%rd243, %rd242, 2;
	add.s64 	%rd244, %rd3, %rd243;
	st.global.u32 	[%rd244], %r355;
$L__BB8_446:
	setp.ge.s32 	%p126, %r425, %r1795;
	not.pred 	%p127, %p20;
	or.pred  	%p128, %p127, %p126;
	@%p128 bra 	$L__BB8_450;
	setp.ne.s16 	%p129, %rs7, 0;
	mov.b64 	%rd769, 0;
	@%p129 bra 	$L__BB8_449;
	ld.global.u64 	%rd769, [%rd159];
$L__BB8_449:
	cvt.s64.s32 	%rd246, %r425;
	add.s64 	%rd247, %rd769, %rd246;
	shl.b64 	%rd248, %rd247, 2;
	add.s64 	%rd249, %rd3, %rd248;
	st.global.u32 	[%rd249], %r356;
$L__BB8_450:
	setp.ge.s32 	%p130, %r426, %r1795;
	not.pred 	%p131, %p21;
	or.pred  	%p132, %p131, %p130;
	@%p132 bra 	$L__BB8_454;
	setp.ne.s16 	%p133, %rs7, 0;
	mov.b64 	%rd770, 0;
	@%p133 bra 	$L__BB8_453;
	ld.global.u64 	%rd770, [%rd159];
$L__BB8_453:
	cvt.s64.s32 	%rd251, %r426;
	add.s64 	%rd252, %rd770, %rd251;
	shl.b64 	%rd253, %rd252, 2;
	add.s64 	%rd254, %rd3, %rd253;
	st.global.u32 	[%rd254], %r357;
$L__BB8_454:
	setp.ge.s32 	%p134, %r427, %r1795;
	not.pred 	%p135, %p22;
	or.pred  	%p136, %p135, %p134;
	@%p136 bra 	$L__BB8_458;
	setp.ne.s16 	%p137, %rs7, 0;
	mov.b64 	%rd771, 0;
	@%p137 bra 	$L__BB8_457;
	ld.global.u64 	%rd771, [%rd159];
$L__BB8_457:
	cvt.s64.s32 	%rd256, %r427;
	add.s64 	%rd257, %rd771, %rd256;
	shl.b64 	%rd258, %rd257, 2;
	add.s64 	%rd259, %rd3, %rd258;
	st.global.u32 	[%rd259], %r358;
$L__BB8_458:
	setp.ge.s32 	%p138, %r428, %r1795;
	not.pred 	%p139, %p23;
	or.pred  	%p140, %p139, %p138;
	@%p140 bra 	$L__BB8_462;
	setp.ne.s16 	%p141, %rs7, 0;
	mov.b64 	%rd772, 0;
	@%p141 bra 	$L__BB8_461;
	ld.global.u64 	%rd772, [%rd159];
$L__BB8_461:
	cvt.s64.s32 	%rd261, %r428;
	add.s64 	%rd262, %rd772, %rd261;
	shl.b64 	%rd263, %rd262, 2;
	add.s64 	%rd264, %rd3, %rd263;
	st.global.u32 	[%rd264], %r359;
$L__BB8_462:
	setp.ge.s32 	%p142, %r429, %r1795;
	not.pred 	%p143, %p24;
	or.pred  	%p144, %p143, %p142;
	@%p144 bra 	$L__BB8_466;
	setp.ne.s16 	%p145, %rs7, 0;
	mov.b64 	%rd773, 0;
	@%p145 bra 	$L__BB8_465;
	ld.global.u64 	%rd773, [%rd159];
$L__BB8_465:
	cvt.s64.s32 	%rd266, %r429;
	add.s64 	%rd267, %rd773, %rd266;
	shl.b64 	%rd268, %rd267, 2;
	add.s64 	%rd269, %rd3, %rd268;
	st.global.u32 	[%rd269], %r360;
$L__BB8_466:
	setp.ge.s32 	%p146, %r430, %r1795;
	not.pred 	%p147, %p25;
	or.pred  	%p148, %p147, %p146;
	@%p148 bra 	$L__BB8_470;
	setp.ne.s16 	%p149, %rs7, 0;
	mov.b64 	%rd774, 0;
	@%p149 bra 	$L__BB8_469;
	ld.global.u64 	%rd774, [%rd159];
$L__BB8_469:
	cvt.s64.s32 	%rd271, %r430;
	add.s64 	%rd272, %rd774, %rd271;
	shl.b64 	%rd273, %rd272, 2;
	add.s64 	%rd274, %rd3, %rd273;
	st.global.u32 	[%rd274], %r361;
$L__BB8_470:
	setp.ge.s32 	%p150, %r431, %r1795;
	not.pred 	%p151, %p26;
	or.pred  	%p152, %p151, %p150;
	@%p152 bra 	$L__BB8_474;
	setp.ne.s16 	%p153, %rs7, 0;
	mov.b64 	%rd775, 0;
	@%p153 bra 	$L__BB8_473;
	ld.global.u64 	%rd775, [%rd159];
$L__BB8_473:
	cvt.s64.s32 	%rd276, %r431;
	add.s64 	%rd277, %rd775, %rd276;
	shl.b64 	%rd278, %rd277, 2;
	add.s64 	%rd279, %rd3, %rd278;
	st.global.u32 	[%rd279], %r362;
$L__BB8_474:
	setp.ge.s32 	%p154, %r432, %r1795;
	not.pred 	%p155, %p27;
	or.pred  	%p156, %p155, %p154;
	@%p156 bra 	$L__BB8_478;
	setp.ne.s16 	%p157, %rs7, 0;
	mov.b64 	%rd776, 0;
	@%p157 bra 	$L__BB8_477;
	ld.global.u64 	%rd776, [%rd159];
$L__BB8_477:
	cvt.s64.s32 	%rd281, %r432;
	add.s64 	%rd282, %rd776, %rd281;
	shl.b64 	%rd283, %rd282, 2;
	add.s64 	%rd284, %rd3, %rd283;
	st.global.u32 	[%rd284], %r363;
$L__BB8_478:
	setp.ge.s32 	%p158, %r433, %r1795;
	not.pred 	%p159, %p28;
	or.pred  	%p160, %p159, %p158;
	@%p160 bra 	$L__BB8_482;
	setp.ne.s16 	%p161, %rs7, 0;
	mov.b64 	%rd777, 0;
	@%p161 bra 	$L__BB8_481;
	ld.global.u64 	%rd777, [%rd159];
$L__BB8_481:
	cvt.s64.s32 	%rd286, %r433;
	add.s64 	%rd287, %rd777, %rd286;
	shl.b64 	%rd288, %rd287, 2;
	add.s64 	%rd289, %rd3, %rd288;
	st.global.u32 	[%rd289], %r364;
$L__BB8_482:
	setp.ge.s32 	%p162, %r434, %r1795;
	not.pred 	%p163, %p29;
	or.pred  	%p164, %p163, %p162;
	@%p164 bra 	$L__BB8_486;
	setp.ne.s16 	%p165, %rs7, 0;
	mov.b64 	%rd778, 0;
	@%p165 bra 	$L__BB8_485;
	ld.global.u64 	%rd778, [%rd159];
$L__BB8_485:
	cvt.s64.s32 	%rd291, %r434;
	add.s64 	%rd292, %rd778, %rd291;
	shl.b64 	%rd293, %rd292, 2;
	add.s64 	%rd294, %rd3, %rd293;
	st.global.u32 	[%rd294], %r365;
$L__BB8_486:
	setp.ge.s32 	%p166, %r435, %r1795;
	not.pred 	%p167, %p30;
	or.pred  	%p168, %p167, %p166;
	@%p168 bra 	$L__BB8_537;
	setp.ne.s16 	%p169, %rs7, 0;
	mov.b64 	%rd779, 0;
	@%p169 bra 	$L__BB8_489;
	ld.global.u64 	%rd779, [%rd159];
$L__BB8_489:
	cvt.s64.s32 	%rd296, %r435;
	add.s64 	%rd297, %rd779, %rd296;
	shl.b64 	%rd298, %rd297, 2;
	add.s64 	%rd299, %rd3, %rd298;
	st.global.u32 	[%rd299], %r366;
	bra.uni 	$L__BB8_537;
$L__BB8_490:
	bar.sync 	0;
	not.pred 	%p170, %p16;
	@%p170 bra 	$L__BB8_492;
	sub.s32 	%r722, %r421, %r419;
	shl.b32 	%r723, %r722, 2;
	mov.u32 	%r724, _ZZN3cub18CUB_300001_SM_10006detail6select23DeviceSelectSweepKernelINS2_10policy_hubIjNS0_8NullTypeEiLb0ELNS0_10SelectImplE0EE10Policy1000EPjPS5_S9_PlNS0_13ScanTileStateIiLb1EEE17belongsToPivotBinS5_iNS2_19streaming_context_tIlLb1EEELS6_0EEEvT0_T1_T2_T3_T4_T5_T6_T7_iT8_NS1_7vsmem_tEE19static_temp_storage;
	add.s32 	%r725, %r724, %r723;
	st.shared.u32 	[%r725], %r352;
$L__BB8_492:
	not.pred 	%p171, %p17;
	@%p171 bra 	$L__BB8_494;
	sub.s32 	%r726, %r422, %r419;
	shl.b32 	%r727, %r726, 2;
	mov.u32 	%r728, _ZZN3cub18CUB_300001_SM_10006detail6select23DeviceSelectSweepKernelINS2_10policy_hubIjNS0_8NullTypeEiLb0ELNS0_10SelectImplE0EE10Policy1000EPjPS5_S9_PlNS0_13ScanTileStateIiLb1EEE17belongsToPivotBinS5_iNS2_19streaming_context_tIlLb1EEELS6_0EEEvT0_T1_T2_T3_T4_T5_T6_T7_iT8_NS1_7vsmem_tEE19static_temp_storage;
	add.s32 	%r729, %r728, %r727;
	st.shared.u32 	[%r729], %r353;
$L__BB8_494:
	not.pred 	%p172, %p18;
	@%p172 bra 	$L__BB8_496;
	sub.s32 	%r730, %r423, %r419;
	shl.b32 	%r731, %r730, 2;
	mov.u32 	%r732, _ZZN3cub18CUB_300001_SM_10006detail6select23DeviceSelectSweepKernelINS2_10policy_hubIjNS0_8NullTypeEiLb0ELNS0_10SelectImplE0EE10Policy1000EPjPS5_S9_PlNS0_13ScanTileStateIiLb1EEE17belongsToPivotBinS5_iNS2_19streaming_context_tIlLb1EEELS6_0EEEvT0_T1_T2_T3_T4_T5_T6_T7_iT8_NS1_7vsmem_tEE19static_temp_storage;
	add.s32 	%r733, %r732, %r731;
	st.shared.u32 	[%r733], %r354;
$L__BB8_496:
	not.pred 	%p173, %p19;
	@%p173 bra 	$L__BB8_498;
	sub.s32 	%r734, %r424, %r419;
	shl.b32 	%r735, %r734, 2;
	mov.u32 	%r736, _ZZN3cub18CUB_300001_SM_10006detail6select23DeviceSelectSweepKernelINS2_10policy_hubIjNS0_8NullTypeEiLb0ELNS0_10SelectImplE0EE10Policy1000EPjPS5_S9_PlNS0_13ScanTileStateIiLb1EEE17belongsToPivotBinS5_iNS2_19streaming_context_tIlLb1EEELS6_0EEEvT0_T1_T2_T3_T4_T5_T6_T7_iT8_NS1_7vsmem_tEE19static_temp_storage;
	add.s32 	%r737, %r736, %r735;
	st.shared.u32 	[%r737], %r355;
$L__BB8_498:
	not.pred 	%p174, %p20;
	@%p174 bra 	$L__BB8_500;
	sub.s32 	%r738, %r425, %r419;
	shl.b32 	%r739, %r738, 2;
	mov.u32 	%r740, _ZZN3cub18CUB_300001_SM_10006detail6select23DeviceSelectSweepKernelINS2_10policy_hubIjNS0_8NullTypeEiLb0ELNS0_10SelectImplE0EE10Policy1000EPjPS5_S9_PlNS0_13ScanTileStateIiLb1EEE17belongsToPivotBinS5_iNS2_19streaming_context_tIlLb1EEELS6_0EEEvT0_T1_T2_T3_T4_T5_T6_T7_iT8_NS1_7vsmem_tEE19static_temp_storage;
	add.s32 	%r741, %r740, %r739;
	st.shared.u32 	[%r741], %r356;
$L__BB8_500:
	not.pred 	%p175, %p21;
	@%p175 bra 	$L__BB8_502;
	sub.s32 	%r742, %r426, %r419;
	shl.b32 	%r743, %r742, 2;
	mov.u32 	%r744, _ZZN3cub18CUB_300001_SM_10006detail6select23DeviceSelectSweepKernelINS2_10policy_hubIjNS0_8NullTypeEiLb0ELNS0_10SelectImplE0EE10Policy1000EPjPS5_S9_PlNS0_13ScanTileStateIiLb1EEE17belongsToPivotBinS5_iNS2_19streaming_context_tIlLb1EEELS6_0EEEvT0_T1_T2_T3_T4_T5_T6_T7_iT8_NS1_7vsmem_tEE19static_temp_storage;
	add.s32 	%r745, %r744, %r743;
	st.shared.u32 	[%r745], %r357;
$L__BB8_502:
	not.pred 	%p176, %p22;
	@%p176 bra 	$L__BB8_504;
	sub.s32 	%r746, %r427, %r419;
	shl.b32 	%r747, %r746, 2;
	mov.u32 	%r748, _ZZN3cub18CUB_300001_SM_10006detail6select23DeviceSelectSweepKernelINS2_10policy_hubIjNS0_8NullTypeEiLb0ELNS0_10SelectImplE0EE10Policy1000EPjPS5_S9_PlNS0_13ScanTileStateIiLb1EEE17belongsToPivotBinS5_iNS2_19streaming_context_tIlLb1EEELS6_0EEEvT0_T1_T2_T3_T4_T5_T6_T7_iT8_NS1_7vsmem_tEE19static_temp_storage;
	add.s32 	%r749, %r748, %r747;
	st.shared.u32 	[%r749], %r358;
$L__BB8_504:
	not.pred 	%p177, %p23;
	@%p177 bra 	$L__BB8_506;
	sub.s32 	%r750, %r428, %r419;
	shl.b32 	%r751, %r750, 2;
	mov.u32 	%r752, _ZZN3cub18CUB_300001_SM_10006detail6select23DeviceSelectSweepKernelINS2_10policy_hubIjNS0_8NullTypeEiLb0ELNS0_10SelectImplE0EE10Policy1000EPjPS5_S9_PlNS0_13ScanTileStateIiLb1EEE17belongsToPivotBinS5_iNS2_19streaming_context_tIlLb1EEELS6_0EEEvT0_T1_T2_T3_T4_T5_T6_T7_iT8_NS1_7vsmem_tEE19static_temp_storage;
	add.s32 	%r753, %r752, %r751;
	st.shared.u32 	[%r753], %r359;
$L__BB8_506:
	not.pred 	%p178, %p24;
	@%p178 bra 	$L__BB8_508;
	sub.s32 	%r754, %r429, %r419;
	shl.b32 	%r755, %r754, 2;
	mov.u32 	%r756, _ZZN3cub18CUB_300001_SM_10006detail6select23DeviceSelectSweepKernelINS2_10policy_hubIjNS0_8NullTypeEiLb0ELNS0_10SelectImplE0EE10Policy1000EPjPS5_S9_PlNS0_13ScanTileStateIiLb1EEE17belongsToPivotBinS5_iNS2_19streaming_context_tIlLb1EEELS6_0EEEvT0_T1_T2_T3_T4_T5_T6_T7_iT8_NS1_7vsmem_tEE19static_temp_storage;
	add.s32 	%r757, %r756, %r755;
	st.shared.u32 	[%r757], %r360;
$L__BB8_508:
	not.pred 	%p179, %p25;
	@%p179 bra 	$L__BB8_510;
	sub.s32 	%r758, %r430, %r419;
	shl.b32 	%r759, %r758, 2;
	mov.u32 	%r760, _ZZN3cub18CUB_300001_SM_10006detail6select23DeviceSelectSweepKernelINS2_10policy_hubIjNS0_8NullTypeEiLb0ELNS0_10SelectImplE0EE10Policy1000EPjPS5_S9_PlNS0_13ScanTileStateIiLb1EEE17belongsToPivotBinS5_iNS2_19streaming_context_tIlLb1EEELS6_0EEEvT0_T1_T2_T3_T4_T5_T6_T7_iT8_NS1_7vsmem_tEE19static_temp_storage;
	add.s32 	%r761, %r760, %r759;
	st.shared.u32 	[%r761], %r361;
$L__BB8_510:
	not.pred 	%p180, %p26;
	@%p180 bra 	$L__BB8_512;
	sub.s32 	%r762, %r431, %r419;
	shl.b32 	%r763, %r762, 2;
	mov.u32 	%r764, _ZZN3cub18CUB_300001_SM_10006detail6select23DeviceSelectSweepKernelINS2_10policy_hubIjNS0_8NullTypeEiLb0ELNS0_10SelectImplE0EE10Policy1000EPjPS5_S9_PlNS0_13ScanTileStateIiLb1EEE17belongsToPivotBinS5_iNS2_19streaming_context_tIlLb1EEELS6_0EEEvT0_T1_T2_T3_T4_T5_T6_T7_iT8_NS1_7vsmem_tEE19static_temp_storage;
	add.s32 	%r765, %r764, %r763;
	st.shared.u32 	[%r765], %r362;
$L__BB8_512:
	not.pred 	%p181, %p27;
	@%p181 bra 	$L__BB8_514;
	sub.s32 	%r766, %r432, %r419;
	shl.b32 	%r767, %r766, 2;
	mov.u32 	%r768, _ZZN3cub18CUB_300001_SM_10006detail6select23DeviceSelectSweepKernelINS2_10policy_hubIjNS0_8NullTypeEiLb0ELNS0_10SelectImplE0EE10Policy1000EPjPS5_S9_PlNS0_13ScanTileStateIiLb1EEE17belongsToPivotBinS5_iNS2_19streaming_context_tIlLb1EEELS6_0EEEvT0_T1_T2_T3_T4_T5_T6_T7_iT8_NS1_7vsmem_tEE19static_temp_storage;
	add.s32 	%r769, %r768, %r767;
	st.shared.u32 	[%r769], %r363;
$L__BB8_514:
	not.pred 	%p182, %p28;
	@%p182 bra 	$L__BB8_516;
	sub.s32 	%r770, %r433, %r419;
	shl.b32 	%r771, %r770, 2;
	mov.u32 	%r772, _ZZN3cub18CUB_300001_SM_10006detail6select23DeviceSelectSweepKernelINS2_10policy_hubIjNS0_8NullTypeEiLb0ELNS0_10SelectImplE0EE10Policy1000EPjPS5_S9_PlNS0_13ScanTileStateIiLb1EEE17belongsToPivotBinS5_iNS2_19streaming_context_tIlLb1EEELS6_0EEEvT0_T1_T2_T3_T4_T5_T6_T7_iT8_NS1_7vsmem_tEE19static_temp_storage;
	add.s32 	%r773, %r772, %r771;
	st.shared.u32 	[%r773], %r364;
$L__BB8_516:
	not.pred 	%p183, %p29;
	@%p183 bra 	$L__BB8_518;
	sub.s32 	%r774, %r434, %r419;
	shl.b32 	%r775, %r774, 2;
	mov.u32 	%r776, _ZZN3cub18CUB_300001_SM_10006detail6select23DeviceSelectSweepKernelINS2_10policy_hubIjNS0_8NullTypeEiLb0ELNS0_10SelectImplE0EE10Policy1000EPjPS5_S9_PlNS0_13ScanTileStateIiLb1EEE17belongsToPivotBinS5_iNS2_19streaming_context_tIlLb1EEELS6_0EEEvT0_T1_T2_T3_T4_T5_T6_T7_iT8_NS1_7vsmem_tEE19static_temp_storage;
	add.s32 	%r777, %r776, %r775;
	st.shared.u32 	[%r777], %r365;
$L__BB8_518:
	not.pred 	%p184, %p30;
	@%p184 bra 	$L__BB8_520;
	sub.s32 	%r778, %r435, %r419;
	shl.b32 	%r779, %r778, 2;
	mov.u32 	%r780, _ZZN3cub18CUB_300001_SM_10006detail6select23DeviceSelectSweepKernelINS2_10policy_hubIjNS0_8NullTypeEiLb0ELNS0_10SelectImplE0EE10Policy1000EPjPS5_S9_PlNS0_13ScanTileStateIiLb1EEE17belongsToPivotBinS5_iNS2_19streaming_context_tIlLb1EEELS6_0EEEvT0_T1_T2_T3_T4_T5_T6_T7_iT8_NS1_7vsmem_tEE19static_temp_storage;
	add.s32 	%r781, %r780, %r779;
	st.shared.u32 	[%r781], %r366;
$L__BB8_520:
	bar.sync 	0;
	setp.ge.s32 	%p185, %r1791, %r437;
	@%p185 bra 	$L__BB8_537;
	ld.param.u32 	%r1711, [_ZN3cub18CUB_300001_SM_10006detail6select23DeviceSelectSweepKernelINS2_10policy_hubIjNS0_8NullTypeEiLb0ELNS0_10SelectImplE0EE10Policy1000EPjPS5_S9_PlNS0_13ScanTileStateIiLb1EEE17belongsToPivotBinS5_iNS2_19streaming_context_tIlLb1EEELS6_0EEEvT0_T1_T2_T3_T4_T5_T6_T7_iT8_NS1_7vsmem_tE_param_7];
	ld.param.u8 	%rs8, [%rd158];
	ld.param.u64 	%rd300, [%rd158+24];
	cvta.to.global.u64 	%rd160, %rd300;
	add.s32 	%r782, %r420, %r1711;
	add.s32 	%r783, %r1791, %r4;
	sub.s32 	%r784, %r782, %r783;
	add.s32 	%r438, %r784, -5761;
	mul.hi.u32 	%r785, %r438, -1431655765;
	shr.u32 	%r786, %r785, 8;
	add.s32 	%r439, %r786, 1;
	and.b32  	%r787, %r786, 3;
	setp.eq.s32 	%p186, %r787, 3;
	@%p186 bra 	$L__BB8_526;
	and.b32  	%r788, %r439, 3;
	add.s32 	%r1790, %r419, %r1791;
	shl.b32 	%r789, %r1791, 2;
	mov.u32 	%r790, _ZZN3cub18CUB_300001_SM_10006detail6select23DeviceSelectSweepKernelINS2_10policy_hubIjNS0_8NullTypeEiLb0ELNS0_10SelectImplE0EE10Policy1000EPjPS5_S9_PlNS0_13ScanTileStateIiLb1EEE17belongsToPivotBinS5_iNS2_19streaming_context_tIlLb1EEELS6_0EEEvT0_T1_T2_T3_T4_T5_T6_T7_iT8_NS1_7vsmem_tEE19static_temp_storage;
	add.s32 	%r1789, %r790, %r789;
	neg.s32 	%r1788, %r788;
	mad.lo.s32 	%r1791, %r788, 384, %r1791;
$L__BB8_523:
	.pragma "nounroll";
	setp.ne.s16 	%p187, %rs8, 0;
	ld.shared.u32 	%r447, [%r1789];
	mov.b64 	%rd760, 0;
	@%p187 bra 	$L__BB8_525;
	ld.global.u64 	%rd760, [%rd160];
$L__BB8_525:
	cvt.s64.s32 	%rd302, %r1790;
	add.s64 	%rd303, %rd760, %rd302;
	shl.b64 	%rd304, %rd303, 2;
	add.s64 	%rd305, %rd3, %rd304;
	st.global.u32 	[%rd305], %r447;
	add.s32 	%r1790, %r1790, 384;
	add.s32 	%r1789, %r1789, 1536;
	add.s32 	%r1788, %r1788, 1;
	setp.ne.s32 	%p188, %r1788, 0;
	@%p188 bra 	$L__BB8_523;
$L__BB8_526:
	setp.lt.u32 	%p189, %r438, 1152;
	@%p189 bra 	$L__BB8_537;
	add.s32 	%r1793, %r419, %r1791;
	shl.b32 	%r791, %r1791, 2;
	mov.u32 	%r792, _ZZN3cub18CUB_300001_SM_10006detail6select23DeviceSelectSweepKernelINS2_10policy_hubIjNS0_8NullTypeEiLb0ELNS0_10SelectImplE0EE10Policy1000EPjPS5_S9_PlNS0_13ScanTileStateIiLb1EEE17belongsToPivotBinS5_iNS2_19streaming_context_tIlLb1EEELS6_0EEEvT0_T1_T2_T3_T4_T5_T6_T7_iT8_NS1_7vsmem_tEE19static_temp_storage;
	add.s32 	%r793, %r791, %r792;
	add.s32 	%r1792, %r793, 3072;
$L__BB8_528:
	setp.ne.s16 	%p190, %rs8, 0;
	cvt.s64.s32 	%rd163, %r1793;
	ld.shared.u32 	%r457, [%r1792+-3072];
	mov.b64 	%rd761, 0;
	@%p190 bra 	$L__BB8_530;
	ld.global.u64 	%rd761, [%rd160];
$L__BB8_530:
	setp.ne.s16 	%p191, %rs8, 0;
	add.s64 	%rd308, %rd761, %rd163;
	shl.b64 	%rd309, %rd308, 2;
	add.s64 	%rd310, %rd3, %rd309;
	st.global.u32 	[%rd310], %r457;
	ld.shared.u32 	%r458, [%r1792+-1536];
	mov.b64 	%rd762, 0;
	@%p191 bra 	$L__BB8_532;
	ld.global.u64 	%rd762, [%rd160];
$L__BB8_532:
	setp.ne.s16 	%p192, %rs8, 0;
	add.s64 	%rd312, %rd762, %rd163;
	shl.b64 	%rd313, %rd312, 2;
	add.s64 	%rd314, %rd3, %rd313;
	st.global.u32 	[%rd314+1536], %r458;
	ld.shared.u32 	%r459, [%r1792];
	mov.b64 	%rd763, 0;
	@%p192 bra 	$L__BB8_534;
	ld.global.u64 	%rd763, [%rd160];
$L__BB8_534:
	setp.ne.s16 	%p193, %rs8, 0;
	add.s64 	%rd316, %rd763, %rd163;
	shl.b64 	%rd317, %rd316, 2;
	add.s64 	%rd318, %rd3, %rd317;
	st.global.u32 	[%rd318+3072], %r459;
	ld.shared.u32 	%r460, [%r1792+1536];
	mov.b64 	%rd764, 0;
	@%p193 bra 	$L__BB8_536;
	ld.global.u64 	%rd764, [%rd160];
$L__BB8_536:
	cvt.u32.u64 	%r794, %rd163;
	add.s64 	%rd319, %rd764, %rd163;
	shl.b64 	%rd320, %rd319, 2;
	add.s64 	%rd321, %rd3, %rd320;
	st.global.u32 	[%rd321+4608], %r460;
	add.s32 	%r1791, %r1791, 1536;
	add.s32 	%r1793, %r794, 1536;
	add.s32 	%r1792, %r1792, 6144;
	setp.lt.s32 	%p194, %r1791, %r437;
	@%p194 bra 	$L__BB8_528;
$L__BB8_537:
	mov.u32 	%r1093, %tid.x;
	setp.ne.s32 	%p349, %r1093, 0;
	@%p349 bra 	$L__BB8_545;
	mov.u64 	%rd202, %rd210;
	ld.param.u8 	%rs51, [%rd202+1];
	setp.eq.s16 	%p350, %rs51, 0;
	@%p350 bra 	$L__BB8_542;
	ld.param.u8 	%rs52, [%rd202];
	setp.ne.s16 	%p351, %rs52, 0;
	mov.b64 	%rd780, 0;
	@%p351 bra 	$L__BB8_541;
	ld.param.u64 	%rd434, [%rd202+24];
	cvta.to.global.u64 	%rd435, %rd434;
	ld.global.u64 	%rd780, [%rd435];
$L__BB8_541:
	ld.param.u64 	%rd695, [_ZN3cub18CUB_300001_SM_10006detail6select23DeviceSelectSweepKernelINS2_10policy_hubIjNS0_8NullTypeEiLb0ELNS0_10SelectImplE0EE10Policy1000EPjPS5_S9_PlNS0_13ScanTileStateIiLb1EEE17belongsToPivotBinS5_iNS2_19streaming_context_tIlLb1EEELS6_0EEEvT0_T1_T2_T3_T4_T5_T6_T7_iT8_NS1_7vsmem_tE_param_3];
	cvt.s64.s32 	%rd436, %r1795;
	add.s64 	%rd437, %rd780, %rd436;
	cvta.to.global.u64 	%rd438, %rd695;
	st.global.u64 	[%rd438], %rd437;
	bra.uni 	$L__BB8_545;
$L__BB8_542:
	ld.param.u8 	%rs53, [%rd202];
	setp.ne.s16 	%p352, %rs53, 0;
	mov.b64 	%rd781, 0;
	@%p352 bra 	$L__BB8_544;
	ld.param.u64 	%rd440, [%rd202+24];
	cvta.to.global.u64 	%rd441, %rd440;
	ld.global.u64 	%rd781, [%rd441];
$L__BB8_544:
	cvt.s64.s32 	%rd442, %r1795;
	add.s64 	%rd443, %rd781, %rd442;
	ld.param.u64 	%rd444, [%rd202+32];
	cvta.to.global.u64 	%rd445, %rd444;
	st.global.u64 	[%rd445], %rd443;
$L__BB8_545:
	ret;

}
	// .globl	_ZN3cub18CUB_300001_SM_10006detail6select23DeviceSelectSweepKernelINS2_10policy_hubIijiLb0ELNS0_10SelectImplE0EE10Policy1000EPiPjS8_PlNS0_13ScanTileStateIiLb1EEE19valueBelowThresholdNS0_8NullTypeEiNS2_19streaming_context_tIlLb1EEELS5_0EEEvT0_T1_T2_T3_T4_T5_T6_T7_iT8_NS1_7vsmem_tE
.visible .entry _ZN3cub18CUB_300001_SM_10006detail6select23DeviceSelectSweepKernelINS2_10policy_hubIijiLb0ELNS0_10SelectImplE0EE10Policy1000EPiPjS8_PlNS0_13ScanTileStateIiLb1EEE19valueBelowThresholdNS0_8NullTypeEiNS2_19streaming_context_tIlLb1EEELS5_0EEEvT0_T1_T2_T3_T4_T5_T6_T7_iT8_NS1_7vsmem_tE(
	.param .u64 .ptr .align 1 _ZN3cub18CUB_300001_SM_10006detail6select23DeviceSelectSweepKernelINS2_10policy_hubIijiLb0ELNS0_10SelectImplE0EE10Policy1000EPiPjS8_PlNS0_13ScanTileStateIiLb1EEE19valueBelowThresholdNS0_8NullTypeEiNS2_19streaming_context_tIlLb1EEELS5_0EEEvT0_T1_T2_T3_T4_T5_T6_T7_iT8_NS1_7vsmem_tE_param_0,
	.param .u64 .ptr .align 1 _ZN3cub18CUB_300001_SM_10006detail6select23DeviceSelectSweepKernelINS2_10policy_hubIijiLb0ELNS0_10SelectImplE0EE10Policy1000EPiPjS8_PlNS0_13ScanTileStateIiLb1EEE19valueBelowThresholdNS0_8NullTypeEiNS2_19streaming_context_tIlLb1EEELS5_0EEEvT0_T1_T2_T3_T4_T5_T6_T7_iT8_NS1_7vsmem_tE_param_1,
	.param .u64 .ptr .align 1 _ZN3cub18CUB_300001_SM_10006detail6select23DeviceSelectSweepKernelINS2_10policy_hubIijiLb0ELNS0_10SelectImplE0EE10Policy1000EPiPjS8_PlNS0_13ScanTileStateIiLb1EEE19valueBelowThresholdNS0_8NullTypeEiNS2_19streaming_context_tIlLb1EEELS5_0EEEvT0_T1_T2_T3_T4_T5_T6_T7_iT8_NS1_7vsmem_tE_param_2,
	.param .u64 .ptr .align 1 _ZN3cub18CUB_300001_SM_10006detail6select23DeviceSelectSweepKernelINS2_10policy_hubIijiLb0ELNS0_10SelectImplE0EE10Policy1000EPiPjS8_PlNS0_13ScanTileStateIiLb1EEE19valueBelowThresholdNS0_8NullTypeEiNS2_19streaming_context_tIlLb1EEELS5_0EEEvT0_T1_T2_T3_T4_T5_T6_T7_iT8_NS1_7vsmem_tE_param_3,
	.param .align 8 .b8 _ZN3cub18CUB_300001_SM_10006detail6select23DeviceSelectSweepKernelINS2_10policy_hubIijiLb0ELNS0_10SelectImplE0EE10Policy1000EPiPjS8_PlNS0_13ScanTileStateIiLb1EEE19valueBelowThresholdNS0_8NullTypeEiNS2_19streaming_context_tIlLb1EEELS5_0EEEvT0_T1_T2_T3_T4_T5_T6_T7_iT8_NS1_7vsmem_tE_param_4[8],
	.param .align 8 .b8 _ZN3cub18CUB_300001_SM_10006detail6select23DeviceSelectSweepKernelINS2_10policy_hubIijiLb0ELNS0_10SelectImplE0EE10Policy1000EPiPjS8_PlNS0_13ScanTileStateIiLb1EEE19valueBelowThresholdNS0_8NullTypeEiNS2_19streaming_context_tIlLb1EEELS5_0EEEvT0_T1_T2_T3_T4_T5_T6_T7_iT8_NS1_7vsmem_tE_param_5[16],
	.param .align 1 .b8 _ZN3cub18CUB_300001_SM_10006detail6select23DeviceSelectSweepKernelINS2_10policy_hubIijiLb0ELNS0_10SelectImplE0EE10Policy1000EPiPjS8_PlNS0_13ScanTileStateIiLb1EEE19valueBelowThresholdNS0_8NullTypeEiNS2_19streaming_context_tIlLb1EEELS5_0EEEvT0_T1_T2_T3_T4_T5_T6_T7_iT8_NS1_7vsmem_tE_param_6[1],
	.param .u32 _ZN3cub18CUB_300001_SM_10006detail6select23DeviceSelectSweepKernelINS2_10policy_hubIijiLb0ELNS0_10SelectImplE0EE10Policy1000EPiPjS8_PlNS0_13ScanTileStateIiLb1EEE19valueBelowThresholdNS0_8NullTypeEiNS2_19streaming_context_tIlLb1EEELS5_0EEEvT0_T1_T2_T3_T4_T5_T6_T7_iT8_NS1_7vsmem_tE_param_7,
	.param .u32 _ZN3cub18CUB_300001_SM_10006detail6select23DeviceSelectSweepKernelINS2_10policy_hubIijiLb0ELNS0_10SelectImplE0EE10Policy1000EPiPjS8_PlNS0_13ScanTileStateIiLb1EEE19valueBelowThresholdNS0_8NullTypeEiNS2_19streaming_context_tIlLb1EEELS5_0EEEvT0_T1_T2_T3_T4_T5_T6_T7_iT8_NS1_7vsmem_tE_param_8,
	.param .align 8 .b8 _ZN3cub18CUB_300001_SM_10006detail6select23DeviceSelectSweepKernelINS2_10policy_hubIijiLb0ELNS0_10SelectImplE0EE10Policy1000EPiPjS8_PlNS0_13ScanTileStateIiLb1EEE19valueBelowThresholdNS0_8NullTypeEiNS2_19streaming_context_tIlLb1EEELS5_0EEEvT0_T1_T2_T3_T4_T5_T6_T7_iT8_NS1_7vsmem_tE_param_9[40],
	.param .align 8 .b8 _ZN3cub18CUB_300001_SM_10006detail6select23DeviceSelectSweepKernelINS2_10policy_hubIijiLb0ELNS0_10SelectImplE0EE10Policy1000EPiPjS8_PlNS0_13ScanTileStateIiLb1EEE19valueBelowThresholdNS0_8NullTypeEiNS2_19streaming_context_tIlLb1EEELS5_0EEEvT0_T1_T2_T3_T4_T5_T6_T7_iT8_NS1_7vsmem_tE_param_10[8]
)
.maxntid 512
{
	.reg .pred 	%p<591>;
	.reg .b16 	%rs<98>;
	.reg .b32 	%r<1657>;
	.reg .b64 	%rd<742>;
	// demoted variable
	.shared .align 16 .b8 _ZZN3cub18CUB_300001_SM_10006detail6select23DeviceSelectSweepKernelINS2_10policy_hubIijiLb0ELNS0_10SelectImplE0EE10Policy1000EPiPjS8_PlNS0_13ScanTileStateIiLb1EEE19valueBelowThresholdNS0_8NullTypeEiNS2_19streaming_context_tIlLb1EEELS5_0EEEvT0_T1_T2_T3_T4_T5_T6_T7_iT8_NS1_7vsmem_tEE19static_temp_storage[28672];
	ld.param.u32 	%r523, [_ZN3cub18CUB_300001_SM_10006detail6select23DeviceSelectSweepKernelINS2_10policy_hubIijiLb0ELNS0_10SelectImplE0EE10Policy1000EPiPjS8_PlNS0_13ScanTileStateIiLb1EEE19valueBelowThresholdNS0_8NullTypeEiNS2_19streaming_context_tIlLb1EEELS5_0EEEvT0_T1_T2_T3_T4_T5_T6_T7_iT8_NS1_7vsmem_tE_param_5+8];
	ld.param.u64 	%rd5, [_ZN3cub18CUB_300001_SM_10006detail6select23DeviceSelectSweepKernelINS2_10policy_hubIijiLb0ELNS0_10SelectImplE0EE10Policy1000EPiPjS8_PlNS0_13ScanTileStateIiLb1EEE19valueBelowThresholdNS0_8NullTypeEiNS2_19streaming_context_tIlLb1EEELS5_0EEEvT0_T1_T2_T3_T4_T5_T6_T7_iT8_NS1_7vsmem_tE_param_4];
	ld.param.u64 	%rd207, [_ZN3cub18CUB_300001_SM_10006detail6select23DeviceSelectSweepKernelINS2_10policy_hubIijiLb0ELNS0_10SelectImplE0EE10Policy1000EPiPjS8_PlNS0_13ScanTileStateIiLb1EEE19valueBelowThresholdNS0_8NullTypeEiNS2_19streaming_context_tIlLb1EEELS5_0EEEvT0_T1_T2_T3_T4_T5_T6_T7_iT8_NS1_7vsmem_tE_param_0];
	ld.param.u64 	%rd208, [_ZN3cub18CUB_300001_SM_10006detail6select23DeviceSelectSweepKernelINS2_10policy_hubIijiLb0ELNS0_10SelectImplE0EE10Policy1000EPiPjS8_PlNS0_13ScanTileStateIiLb1EEE19valueBelowThresholdNS0_8NullTypeEiNS2_19streaming_context_tIlLb1EEELS5_0EEEvT0_T1_T2_T3_T4_T5_T6_T7_iT8_NS1_7vsmem_tE_param_1];
	ld.param.u64 	%rd209, [_ZN3cub18CUB_300001_SM_10006detail6select23DeviceSelectSweepKernelINS2_10policy_hubIijiLb0ELNS0_10SelectImplE0EE10Policy1000EPiPjS8_PlNS0_13ScanTileStateIiLb1EEE19valueBelowThresholdNS0_8NullTypeEiNS2_19streaming_context_tIlLb1EEELS5_0EEEvT0_T1_T2_T3_T4_T5_T6_T7_iT8_NS1_7vsmem_tE_param_2];
	ld.param.u64 	%rd204, [_ZN3cub18CUB_300001_SM_10006detail6select23DeviceSelectSweepKernelINS2_10policy_hubIijiLb0ELNS0_10SelectImplE0EE10Policy1000EPiPjS8_PlNS0_13ScanTileStateIiLb1EEE19valueBelowThresholdNS0_8NullTypeEiNS2_19streaming_context_tIlLb1EEELS5_0EEEvT0_T1_T2_T3_T4_T5_T6_T7_iT8_NS1_7vsmem_tE_param_3];
	ld.param.u32 	%r524, [_ZN3cub18CUB_300001_SM_10006detail6select23DeviceSelectSweepKernelINS2_10policy_hubIijiLb0ELNS0_10SelectImplE0EE10Policy1000EPiPjS8_PlNS0_13ScanTileStateIiLb1EEE19valueBelowThresholdNS0_8NullTypeEiNS2_19streaming_context_tIlLb1EEELS5_0EEEvT0_T1_T2_T3_T4_T5_T6_T7_iT8_NS1_7vsmem_tE_param_7];
	ld.param.u32 	%r530, [_ZN3cub18CUB_300001_SM_10006detail6select23DeviceSelectSweepKernelINS2_10policy_hubIijiLb0ELNS0_10SelectImplE0EE10Policy1000EPiPjS8_PlNS0_13ScanTileStateIiLb1EEE19valueBelowThresholdNS0_8NullTypeEiNS2_19streaming_context_tIlLb1EEELS5_0EEEvT0_T1_T2_T3_T4_T5_T6_T7_iT8_NS1_7vsmem_tE_param_8];
	mov.b64 	%rd206, _ZN3cub18CUB_300001_SM_10006detail6select23DeviceSelectSweepKernelINS2_10policy_hubIijiLb0ELNS0_10SelectImplE0EE10Policy1000EPiPjS8_PlNS0_13ScanTileStateIiLb1EEE19valueBelowThresholdNS0_8NullTypeEiNS2_19streaming_context_tIlLb1EEELS5_0EEEvT0_T1_T2_T3_T4_T5_T6_T7_iT8_NS1_7vsmem_tE_param_9;
	mov.u64 	%rd1, %rd206;
	cvta.to.global.u64 	%rd2, %rd207;
	cvta.to.global.u64 	%rd3, %rd208;
	cvta.to.global.u64 	%rd4, %rd209;
	mov.u32 	%r531, %ctaid.x;
	mov.u32 	%r532, %nctaid.y;
	mov.u32 	%r533, %ctaid.y;
	mad.lo.s32 	%r1553, %r531, %r532, %r533;
	mul.lo.s32 	%r3, %r1553, 7168;
	add.s32 	%r534, %r530, -1;
	setp.ge.s32 	%p29, %r1553, %r534;
	@%p29 bra 	$L__BB9_228;
	setp.ne.s32 	%p373, %r1553, 0;
	@%p373 bra 	$L__BB9_108;
	ld.param.u8 	%rs78, [%rd1];
	setp.eq.s16 	%p494, %rs78, 0;
	ld.param.u64 	%rd554, [%rd1+16];
	selp.b64 	%rd555, %rd554, 0, %p494;
	cvt.u64.u32 	%rd556, %r3;
	add.s64 	%rd557, %rd555, %rd556;
	mov.u32 	%r4, %tid.x;
	mul.lo.s32 	%r1363, %r4, 14;
	cvt.u64.u32 	%rd558, %r1363;
	add.s64 	%rd559, %rd557, %rd558;
	shl.b64 	%rd560, %rd559, 2;
	add.s64 	%rd561, %rd2, %rd560;
	ld.global.u32 	%r5, [%rd561];
	ld.global.u32 	%r6, [%rd561+4];
	ld.global.u32 	%r7, [%rd561+8];
	ld.global.u32 	%r8, [%rd561+12];
	ld.global.u32 	%r9, [%rd561+16];
	ld.global.u32 	%r10, [%rd561+20];
	ld.global.u32 	%r11, [%rd561+24];
	ld.global.u32 	%r12, [%rd561+28];
	ld.global.u32 	%r13, [%rd561+32];
	ld.global.u32 	%r14, [%rd561+36];
	ld.global.u32 	%r15, [%rd561+40];
	ld.global.u32 	%r16, [%rd561+44];
	ld.global.u32 	%r17, [%rd561+48];
	ld.global.u32 	%r18, [%rd561+52];
	bar.sync 	0;
	add.s64 	%rd562, %rd3, %rd560;
	ld.global.u32 	%r19, [%rd562];
	ld.global.u32 	%r20, [%rd562+4];
	ld.global.u32 	%r21, [%rd562+8];
	ld.global.u32 	%r22, [%rd562+12];
	ld.global.u32 	%r23, [%rd562+16];
	ld.global.u32 	%r24, [%rd562+20];
	ld.global.u32 	%r25, [%rd562+24];
	ld.global.u32 	%r26, [%rd562+28];
	ld.global.u32 	%r27, [%rd562+32];
	ld.global.u32 	%r28, [%rd562+36];
	ld.global.u32 	%r29, [%rd562+40];
	ld.global.u32 	%r30, [%rd562+44];
	ld.global.u32 	%r31, [%rd562+48];
	ld.global.u32 	%r32, [%rd562+52];
	setp.le.u32 	%p495, %r19, %r523;
	selp.u32 	%r1364, 1, 0, %p495;
	setp.le.u32 	%p496, %r20, %r523;
	selp.u32 	%r1365, 1, 0, %p496;
	setp.le.u32 	%p497, %r21, %r523;
	selp.u32 	%r1366, 1, 0, %p497;
	setp.le.u32 	%p498, %r22, %r523;
	selp.u32 	%r1367, 1, 0, %p498;
	setp.le.u32 	%p499, %r23, %r523;
	selp.u32 	%r1368, 1, 0, %p499;
	setp.le.u32 	%p500, %r24, %r523;
	selp.u32 	%r1369, 1, 0, %p500;
	setp.le.u32 	%p501, %r25, %r523;
	selp.u32 	%r1370, 1, 0, %p501;
	setp.le.u32 	%p502, %r26, %r523;
	selp.u32 	%r1371, 1, 0, %p502;
	setp.le.u32 	%p503, %r27, %r523;
	selp.u32 	%r1372, 1, 0, %p503;
	setp.le.u32 	%p504, %r28, %r523;
	selp.u32 	%r1373, 1, 0, %p504;
	setp.le.u32 	%p505, %r29, %r523;
	selp.u32 	%r1374, 1, 0, %p505;
	setp.le.u32 	%p506, %r30, %r523;
	selp.u32 	%r1375, 1, 0, %p506;
	setp.le.u32 	%p507, %r31, %r523;
	selp.u32 	%r1376, 1, 0, %p507;
	setp.le.u32 	%p508, %r32, %r523;
	selp.u32 	%r1377, 1, 0, %p508;
	bar.sync 	0;
	add.s32 	%r1378, %r1365, %r1364;
	add.s32 	%r33, %r1378, %r1366;
	add.s32 	%r1379, %r33, %r1367;
	add.s32 	%r1380, %r1379, %r1368;
	add.s32 	%r1381, %r1380, %r1369;
	add.s32 	%r1382, %r1381, %r1370;
	add.s32 	%r1383, %r1382, %r1371;
	add.s32 	%r1384, %r1383, %r1372;
	add.s32 	%r1385, %r1384, %r1373;
	add.s32 	%r34, %r1385, %r1374;
	add.s32 	%r35, %r34, %r1375;
	add.s32 	%r1386, %r35, %r1376;
	add.s32 	%r1337, %r1386, %r1377;
	shr.u32 	%r36, %r4, 5;
	// begin inline asm
	mov.u32 %r1332, %laneid;
	// end inline asm
	mov.b32 	%r1335, 1;
	mov.b32 	%r1360, 0;
	mov.b32 	%r1362, -1;
	// begin inline asm
	{  .reg .s32 r0;  .reg .pred p;  shfl.sync.up.b32 r0|p, %r1337, %r1335, %r1360, %r1362;  @p add.s32 r0, r0, %r1337;  mov.s32 %r1333, r0;}
	// end inline asm
	mov.b32 	%r1341, 2;
	// begin inline asm
	{  .reg .s32 r0;  .reg .pred p;  shfl.sync.up.b32 r0|p, %r1333, %r1341, %r1360, %r1362;  @p add.s32 r0, r0, %r1333;  mov.s32 %r1339, r0;}
	// end inline asm
	mov.b32 	%r1347, 4;
	// begin inline asm
	{  .reg .s32 r0;  .reg .pred p;  shfl.sync.up.b32 r0|p, %r1339, %r1347, %r1360, %r1362;  @p add.s32 r0, r0, %r1339;  mov.s32 %r1345, r0;}
	// end inline asm
	mov.b32 	%r1353, 8;
	// begin inline asm
	{  .reg .s32 r0;  .reg .pred p;  shfl.sync.up.b32 r0|p, %r1345, %r1353, %r1360, %r1362;  @p add.s32 r0, r0, %r1345;  mov.s32 %r1351, r0;}
	// end inline asm
	mov.b32 	%r1359, 16;
	// begin inline asm
	{  .reg .s32 r0;  .reg .pred p;  shfl.sync.up.b32 r0|p, %r1351, %r1359, %r1360, %r1362;  @p add.s32 r0, r0, %r1351;  mov.s32 %r1357, r0;}
	// end inline asm
	setp.ne.s32 	%p509, %r1332, 31;
	@%p509 bra 	$L__BB9_4;
	shl.b32 	%r1387, %r36, 2;
	mov.u32 	%r1388, _ZZN3cub18CUB_300001_SM_10006detail6select23DeviceSelectSweepKernelINS2_10policy_hubIijiLb0ELNS0_10SelectImplE0EE10Policy1000EPiPjS8_PlNS0_13ScanTileStateIiLb1EEE19valueBelowThresholdNS0_8NullTypeEiNS2_19streaming_context_tIlLb1EEELS5_0EEEvT0_T1_T2_T3_T4_T5_T6_T7_iT8_NS1_7vsmem_tEE19static_temp_storage;
	add.s32 	%r1389, %r1388, %r1387;
	st.shared.u32 	[%r1389], %r1357;
$L__BB9_4:
	bar.sync 	0;
	ld.shared.v4.u32 	{%r39, %r40, %r41, %r42}, [_ZZN3cub18CUB_300001_SM_10006detail6select23DeviceSelectSweepKernelINS2_10policy_hubIijiLb0ELNS0_10SelectImplE0EE10Policy1000EPiPjS8_PlNS0_13ScanTileStateIiLb1EEE19valueBelowThresholdNS0_8NullTypeEiNS2_19streaming_context_tIlLb1EEELS5_0EEEvT0_T1_T2_T3_T4_T5_T6_T7_iT8_NS1_7vsmem_tEE19static_temp_storage];
	shr.u32 	%r1390, %r4, 5;
	add.s32 	%r1391, %r40, %r39;
	setp.eq.s32 	%p510, %r1390, 2;
	selp.b32 	%r1392, %r1391, %r39, %p510;
	add.s32 	%r1393, %r1391, %r41;
	setp.eq.s32 	%p511, %r1390, 3;
	selp.b32 	%r1394, %r1393, %r1392, %p511;
	add.s32 	%r1395, %r1393, %r42;
	setp.eq.s32 	%p512, %r1390, 4;
	selp.b32 	%r1396, %r1395, %r1394, %p512;
	ld.shared.v4.u32 	{%r43, %r44, %r45, %r46}, [_ZZN3cub18CUB_300001_SM_10006detail6select23DeviceSelectSweepKernelINS2_10policy_hubIijiLb0ELNS0_10SelectImplE0EE10Policy1000EPiPjS8_PlNS0_13ScanTileStateIiLb1EEE19valueBelowThresholdNS0_8NullTypeEiNS2_19streaming_context_tIlLb1EEELS5_0EEEvT0_T1_T2_T3_T4_T5_T6_T7_iT8_NS1_7vsmem_tEE19static_temp_storage+16];
	add.s32 	%r1397, %r1395, %r43;
	setp.eq.s32 	%p513, %r1390, 5;
	selp.b32 	%r1398, %r1397, %r1396, %p513;
	add.s32 	%r1399, %r1397, %r44;
	setp.eq.s32 	%p514, %r1390, 6;
	selp.b32 	%r1400, %r1399, %r1398, %p514;
	add.s32 	%r1401, %r1399, %r45;
	setp.eq.s32 	%p515, %r1390, 7;
	selp.b32 	%r1402, %r1401, %r1400, %p515;
	add.s32 	%r1403, %r1401, %r46;
	setp.eq.s32 	%p516, %r1390, 8;
	selp.b32 	%r1404, %r1403, %r1402, %p516;
	ld.shared.v4.u32 	{%r47, %r48, %r49, %r50}, [_ZZN3cub18CUB_300001_SM_10006detail6select23DeviceSelectSweepKernelINS2_10policy_hubIijiLb0ELNS0_10SelectImplE0EE10Policy1000EPiPjS8_PlNS0_13ScanTileStateIiLb1EEE19valueBelowThresholdNS0_8NullTypeEiNS2_19streaming_context_tIlLb1EEELS5_0EEEvT0_T1_T2_T3_T4_T5_T6_T7_iT8_NS1_7vsmem_tEE19static_temp_storage+32];
	add.s32 	%r1405, %r1403, %r47;
	setp.eq.s32 	%p517, %r1390, 9;
	selp.b32 	%r1406, %r1405, %r1404, %p517;
	add.s32 	%r1407, %r1405, %r48;
	setp.eq.s32 	%p518, %r1390, 10;
	selp.b32 	%r1408, %r1407, %r1406, %p518;
	add.s32 	%r1409, %r1407, %r49;
	setp.eq.s32 	%p519, %r1390, 11;
	selp.b32 	%r1410, %r1409, %r1408, %p519;
	add.s32 	%r1411, %r1409, %r50;
	setp.eq.s32 	%p520, %r1390, 12;
	selp.b32 	%r1412, %r1411, %r1410, %p520;
	ld.shared.v4.u32 	{%r51, %r52, %r53, %r54}, [_ZZN3cub18CUB_300001_SM_10006detail6select23DeviceSelectSweepKernelINS2_10policy_hubIijiLb0ELNS0_10SelectImplE0EE10Policy1000EPiPjS8_PlNS0_13ScanTileStateIiLb1EEE19valueBelowThresholdNS0_8NullTypeEiNS2_19streaming_context_tIlLb1EEELS5_0EEEvT0_T1_T2_T3_T4_T5_T6_T7_iT8_NS1_7vsmem_tEE19static_temp_storage+48];
	add.s32 	%r1413, %r1411, %r51;
	setp.eq.s32 	%p521, %r1390, 13;
	selp.b32 	%r1414, %r1413, %r1412, %p521;
	add.s32 	%r1415, %r1413, %r52;
	setp.eq.s32 	%p522, %r1390, 14;
	selp.b32 	%r1416, %r1415, %r1414, %p522;
	add.s32 	%r1417, %r1415, %r53;
	setp.eq.s32 	%p523, %r1390, 15;
	selp.b32 	%r1418, %r1417, %r1416, %p523;
	setp.lt.u32 	%p524, %r4, 32;
	selp.b32 	%r1419, 0, %r1418, %p524;
	setp.eq.s32 	%p525, %r1332, 0;
	setp.le.u32 	%p526, %r31, %r523;
	selp.u32 	%r1420, 1, 0, %p526;
	add.s32 	%r1421, %r35, %r1420;
	setp.le.u32 	%p527, %r32, %r523;
	selp.u32 	%r1422, 1, 0, %p527;
	add.s32 	%r1423, %r1421, %r1422;
	sub.s32 	%r1424, %r1357, %r1423;
	selp.b32 	%r1425, 0, %r1424, %p525;
	add.s32 	%r55, %r1419, %r1425;
	setp.le.u32 	%p528, %r19, %r523;
	selp.u32 	%r1426, 1, 0, %p528;
	add.s32 	%r56, %r55, %r1426;
	setp.le.u32 	%p529, %r20, %r523;
	selp.u32 	%r1427, 1, 0, %p529;
	add.s32 	%r1428, %r1427, %r1426;
	add.s32 	%r57, %r1428, %r55;
	add.s32 	%r58, %r33, %r55;
	setp.le.u32 	%p530, %r22, %r523;
	selp.u32 	%r1429, 1, 0, %p530;
	add.s32 	%r59, %r58, %r1429;
	setp.le.u32 	%p531, %r23, %r523;
	selp.u32 	%r1430, 1, 0, %p531;
	add.s32 	%r60, %r59, %r1430;
	setp.le.u32 	%p532, %r24, %r523;
	selp.u32 	%r1431, 1, 0, %p532;
	add.s32 	%r61, %r60, %r1431;
	setp.le.u32 	%p533, %r25, %r523;
	selp.u32 	%r1432, 1, 0, %p533;
	add.s32 	%r62, %r61, %r1432;
	setp.le.u32 	%p534, %r26, %r523;
	selp.u32 	%r1433, 1, 0, %p534;
	add.s32 	%r63, %r62, %r1433;
	setp.le.u32 	%p535, %r27, %r523;
	selp.u32 	%r1434, 1, 0, %p535;
	add.s32 	%r64, %r63, %r1434;
	setp.le.u32 	%p536, %r28, %r523;
	selp.u32 	%r1435, 1, 0, %p536;
	add.s32 	%r65, %r64, %r1435;
	add.s32 	%r66, %r34, %r55;
	add.s32 	%r67, %r35, %r55;
	add.s32 	%r68, %r1421, %r55;
	setp.ne.s32 	%p537, %r4, 0;
	@%p537 bra 	$L__BB9_6;
	add.s64 	%rd563, %rd5, 256;
	add.s32 	%r1438, %r40, %r39;
	add.s32 	%r1439, %r1438, %r41;
	add.s32 	%r1440, %r1439, %r42;
	add.s32 	%r1441, %r1440, %r43;
	add.s32 	%r1442, %r1441, %r44;
	add.s32 	%r1443, %r1442, %r45;
	add.s32 	%r1444, %r1443, %r46;
	add.s32 	%r1445, %r1444, %r47;
	add.s32 	%r1446, %r1445, %r48;
	add.s32 	%r1447, %r1446, %r49;
	add.s32 	%r1448, %r1447, %r50;
	add.s32 	%r1449, %r1448, %r51;
	add.s32 	%r1450, %r1449, %r52;
	add.s32 	%r1451, %r1450, %r53;
	add.s32 	%r1437, %r1451, %r54;
	mov.b32 	%r1436, 101;
	// begin inline asm
	st.relaxed.gpu.v2.u32 [%rd563], {%r1436, %r1437};
	// end inline asm
$L__BB9_6:
	add.s32 	%r1452, %r40, %r39;
	add.s32 	%r1453, %r1452, %r41;
	add.s32 	%r1454, %r1453, %r42;
	add.s32 	%r1455, %r1454, %r43;
	add.s32 	%r1456, %r1455, %r44;
	add.s32 	%r1457, %r1456, %r45;
	add.s32 	%r1458, %r1457, %r46;
	add.s32 	%r1459, %r1458, %r47;
	add.s32 	%r1460, %r1459, %r48;
	add.s32 	%r1461, %r1460, %r49;
	add.s32 	%r1462, %r1461, %r50;
	add.s32 	%r1463, %r1462, %r51;
	add.s32 	%r1464, %r1463, %r52;
	add.s32 	%r1465, %r1464, %r53;
	add.s32 	%r1466, %r1465, %r54;
	setp.gt.s32 	%p538, %r1466, 512;
	@%p538 bra 	$L__BB9_63;
	setp.le.u32 	%p539, %r19, %r523;
	mov.u64 	%rd564, %rd206;
	ld.param.u8 	%rs1, [%rd564];
	ld.param.u64 	%rd565, [%rd564+24];
	cvta.to.global.u64 	%rd6, %rd565;
	@%p539 bra 	$L__BB9_8;
	bra.uni 	$L__BB9_11;
$L__BB9_8:
	setp.ne.s16 	%p540, %rs1, 0;
	mov.b64 	%rd667, 0;
	@%p540 bra 	$L__BB9_10;
	ld.global.u64 	%rd667, [%rd6];
$L__BB9_10:
	cvt.s64.s32 	%rd567, %r55;
	add.s64 	%rd568, %rd667, %rd567;
	shl.b64 	%rd569, %rd568, 2;
	add.s64 	%rd570, %rd4, %rd569;
	st.global.u32 	[%rd570], %r5;
$L__BB9_11:
	setp.gt.u32 	%p541, %r20, %r523;
	@%p541 bra 	$L__BB9_15;
	setp.ne.s16 	%p542, %rs1, 0;
	mov.b64 	%rd668, 0;
	@%p542 bra 	$L__BB9_14;
	ld.global.u64 	%rd668, [%rd6];
$L__BB9_14:
	cvt.s64.s32 	%rd572, %r56;
	add.s64 	%rd573, %rd668, %rd572;
	shl.b64 	%rd574, %rd573, 2;
	add.s64 	%rd575, %rd4, %rd574;
	st.global.u32 	[%rd575], %r6;
$L__BB9_15:
	setp.gt.u32 	%p543, %r21, %r523;
	@%p543 bra 	$L__BB9_19;
	setp.ne.s16 	%p544, %rs1, 0;
	mov.b64 	%rd669, 0;
	@%p544 bra 	$L__BB9_18;
	ld.global.u64 	%rd669, [%rd6];
$L__BB9_18:
	cvt.s64.s32 	%rd577, %r57;
	add.s64 	%rd578, %rd669, %rd577;
	shl.b64 	%rd579, %rd578, 2;
	add.s64 	%rd580, %rd4, %rd579;
	st.global.u32 	[%rd580], %r7;
$L__BB9_19:
	setp.gt.u32 	%p545, %r22, %r523;
	@%p545 bra 	$L__BB9_23;
	setp.ne.s16 	%p546, %rs1, 0;
	mov.b64 	%rd670, 0;
	@%p546 bra 	$L__BB9_22;
	ld.global.u64 	%rd670, [%rd6];
$L__BB9_22:
	cvt.s64.s32 	%rd582, %r58;
	add.s64 	%rd583, %rd670, %rd582;
	shl.b64 	%rd584, %rd583, 2;
	add.s64 	%rd585, %rd4, %rd584;
	st.global.u32 	[%rd585], %r8;
$L__BB9_23:
	setp.gt.u32 	%p547, %r23, %r523;
	@%p547 bra 	$L__BB9_27;
	setp.ne.s16 	%p548, %rs1, 0;
	mov.b64 	%rd671, 0;
	@%p548 bra 	$L__BB9_26;
	ld.global.u64 	%rd671, [%rd6];
$L__BB9_26:
	cvt.s64.s32 	%rd587, %r59;
	add.s64 	%rd588, %rd671, %rd587;
	shl.b64 	%rd589, %rd588, 2;
	add.s64 	%rd590, %rd4, %rd589;
	st.global.u32 	[%rd590], %r9;
$L__BB9_27:
	setp.gt.u32 	%p549, %r24, %r523;
	@%p549 bra 	$L__BB9_31;
	setp.ne.s16 	%p550, %rs1, 0;
	mov.b64 	%rd672, 0;
	@%p550 bra 	$L__BB9_30;
	ld.global.u64 	%rd672, [%rd6];
$L__BB9_30:
	cvt.s64.s32 	%rd592, %r60;
	add.s64 	%rd593, %rd672, %rd592;
	shl.b64 	%rd594, %rd593, 2;
	add.s64 	%rd595, %rd4, %rd594;
	st.global.u32 	[%rd595], %r10;
$L__BB9_31:
	setp.gt.u32 	%p551, %r25, %r523;
	@%p551 bra 	$L__BB9_35;
	setp.ne.s16 	%p552, %rs1, 0;
	mov.b64 	%rd673, 0;
	@%p552 bra 	$L__BB9_34;
	ld.global.u64 	%rd673, [%rd6];
$L__BB9_34:
	cvt.s64.s32 	%rd597, %r61;
	add.s64 	%rd598, %rd673, %rd597;
	shl.b64 	%rd599, %rd598, 2;
	add.s64 	%rd600, %rd4, %rd599;
	st.global.u32 	[%rd600], %r11;
$L__BB9_35:
	setp.gt.u32 	%p553, %r26, %r523;
	@%p553 bra 	$L__BB9_39;
	setp.ne.s16 	%p554, %rs1, 0;
	mov.b64 	%rd674, 0;
	@%p554 bra 	$L__BB9_38;
	ld.global.u64 	%rd674, [%rd6];
$L__BB9_38:
	cvt.s64.s32 	%rd602, %r62;
	add.s64 	%rd603, %rd674, %rd602;
	shl.b64 	%rd604, %rd603, 2;
	add.s64 	%rd605, %rd4, %rd604;
	st.global.u32 	[%rd605], %r12;
$L__BB9_39:
	setp.gt.u32 	%p555, %r27, %r523;
	@%p555 bra 	$L__BB9_43;
	setp.ne.s16 	%p556, %rs1, 0;
	mov.b64 	%rd675, 0;
	@%p556 bra 	$L__BB9_42;
	ld.global.u64 	%rd675, [%rd6];
$L__BB9_42:
	cvt.s64.s32 	%rd607, %r63;
	add.s64 	%rd608, %rd675, %rd607;
	shl.b64 	%rd609, %rd608, 2;
	add.s64 	%rd610, %rd4, %rd609;
	st.global.u32 	[%rd610], %r13;
$L__BB9_43:
	setp.gt.u32 	%p557, %r28, %r523;
	@%p557 bra 	$L__BB9_47;
	setp.ne.s16 	%p558, %rs1, 0;
	mov.b64 	%rd676, 0;
	@%p558 bra 	$L__BB9_46;
	ld.global.u64 	%rd676, [%rd6];
$L__BB9_46:
	cvt.s64.s32 	%rd612, %r64;
	add.s64 	%rd613, %rd676, %rd612;
	shl.b64 	%rd614, %rd613, 2;
	add.s64 	%rd615, %rd4, %rd614;
	st.global.u32 	[%rd615], %r14;
$L__BB9_47:
	setp.gt.u32 	%p559, %r29, %r523;
	@%p559 bra 	$L__BB9_51;
	setp.ne.s16 	%p560, %rs1, 0;
	mov.b64 	%rd677, 0;
	@%p560 bra 	$L__BB9_50;
	ld.global.u64 	%rd677, [%rd6];
$L__BB9_50:
	cvt.s64.s32 	%rd617, %r65;
	add.s64 	%rd618, %rd677, %rd617;
	shl.b64 	%rd619, %rd618, 2;
	add.s64 	%rd620, %rd4, %rd619;
	st.global.u32 	[%rd620], %r15;
$L__BB9_51:
	setp.gt.u32 	%p561, %r30, %r523;
	@%p561 bra 	$L__BB9_55;
	setp.ne.s16 	%p562, %rs1, 0;
	mov.b64 	%rd678, 0;
	@%p562 bra 	$L__BB9_54;
	ld.global.u64 	%rd678, [%rd6];
$L__BB9_54:
	cvt.s64.s32 	%rd622, %r66;
	add.s64 	%rd623, %rd678, %rd622;
	shl.b64 	%rd624, %rd623, 2;
	add.s64 	%rd625, %rd4, %rd624;
	st.global.u32 	[%rd625], %r16;
$L__BB9_55:
	setp.gt.u32 	%p563, %r31, %r523;
	@%p563 bra 	$L__BB9_59;
	setp.ne.s16 	%p564, %rs1, 0;
	mov.b64 	%rd679, 0;
	@%p564 bra 	$L__BB9_58;
	ld.global.u64 	%rd679, [%rd6];
$L__BB9_58:
	cvt.s64.s32 	%rd627, %r67;
	add.s64 	%rd628, %rd679, %rd627;
	shl.b64 	%rd629, %rd628, 2;
	add.s64 	%rd630, %rd4, %rd629;
	st.global.u32 	[%rd630], %r17;
$L__BB9_59:
	setp.gt.u32 	%p565, %r32, %r523;
	@%p565 bra 	$L__BB9_573;
	setp.ne.s16 	%p566, %rs1, 0;
	mov.b64 	%rd680, 0;
	@%p566 bra 	$L__BB9_62;
	ld.global.u64 	%rd680, [%rd6];
$L__BB9_62:
	cvt.s64.s32 	%rd632, %r68;
	add.s64 	%rd633, %rd680, %rd632;
	shl.b64 	%rd634, %rd633, 2;
	add.s64 	%rd635, %rd4, %rd634;
	st.global.u32 	[%rd635], %r18;
	bra.uni 	$L__BB9_573;
$L__BB9_63:
	setp.gt.u32 	%p567, %r19, %r523;
	bar.sync 	0;
	@%p567 bra 	$L__BB9_65;
	shl.b32 	%r1467, %r55, 2;
	mov.u32 	%r1468, _ZZN3cub18CUB_300001_SM_10006detail6select23DeviceSelectSweepKernelINS2_10policy_hubIijiLb0ELNS0_10SelectImplE0EE10Policy1000EPiPjS8_PlNS0_13ScanTileStateIiLb1EEE19valueBelowThresholdNS0_8NullTypeEiNS2_19streaming_context_tIlLb1EEELS5_0EEEvT0_T1_T2_T3_T4_T5_T6_T7_iT8_NS1_7vsmem_tEE19static_temp_storage;
	add.s32 	%r1469, %r1468, %r1467;
	st.shared.u32 	[%r1469], %r5;
$L__BB9_65:
	setp.gt.u32 	%p568, %r20, %r523;
	@%p568 bra 	$L__BB9_67;
	shl.b32 	%r1470, %r56, 2;
	mov.u32 	%r1471, _ZZN3cub18CUB_300001_SM_10006detail6select23DeviceSelectSweepKernelINS2_10policy_hubIijiLb0ELNS0_10SelectImplE0EE10Policy1000EPiPjS8_PlNS0_13ScanTileStateIiLb1EEE19valueBelowThresholdNS0_8NullTypeEiNS2_19streaming_context_tIlLb1EEELS5_0EEEvT0_T1_T2_T3_T4_T5_T6_T7_iT8_NS1_7vsmem_tEE19static_temp_storage;
	add.s32 	%r1472, %r1471, %r1470;
	st.shared.u32 	[%r1472], %r6;
$L__BB9_67:
	setp.gt.u32 	%p569, %r21, %r523;
	@%p569 bra 	$L__BB9_69;
	shl.b32 	%r1473, %r57, 2;
	mov.u32 	%r1474, _ZZN3cub18CUB_300001_SM_10006detail6select23DeviceSelectSweepKernelINS2_10policy_hubIijiLb0ELNS0_10SelectImplE0EE10Policy1000EPiPjS8_PlNS0_13ScanTileStateIiLb1EEE19valueBelowThresholdNS0_8NullTypeEiNS2_19streaming_context_tIlLb1EEELS5_0EEEvT0_T1_T2_T3_T4_T5_T6_T7_iT8_NS1_7vsmem_tEE19static_temp_storage;
	add.s32 	%r1475, %r1474, %r1473;
	st.shared.u32 	[%r1475], %r7;
$L__BB9_69:
	setp.gt.u32 	%p570, %r22, %r523;
	@%p570 bra 	$L__BB9_71;
	shl.b32 	%r1476, %r58, 2;
	mov.u32 	%r1477, _ZZN3cub18CUB_300001_SM_10006detail6select23DeviceSelectSweepKernelINS2_10policy_hubIijiLb0ELNS0_10SelectImplE0EE10Policy1000EPiPjS8_PlNS0_13ScanTileStateIiLb1EEE19valueBelowThresholdNS0_8NullTypeEiNS2_19streaming_context_tIlLb1EEELS5_0EEEvT0_T1_T2_T3_T4_T5_T6_T7_iT8_NS1_7vsmem_tEE19static_temp_storage;
	add.s32 	%r1478, %r1477, %r1476;
	st.shared.u32 	[%r1478], %r8;
$L__BB9_71:
	setp.gt.u32 	%p571, %r23, %r523;
	@%p571 bra 	$L__BB9_73;
	shl.b32 	%r1479, %r59, 2;
	mov.u32 	%r1480, _ZZN3cub18CUB_300001_SM_10006detail6select23DeviceSelectSweepKernelINS2_10policy_hubIijiLb0ELNS0_10SelectImplE0EE10Policy1000EPiPjS8_PlNS0_13ScanTileStateIiLb1EEE19valueBelowThresholdNS0_8NullTypeEiNS2_19streaming_context_tIlLb1EEELS5_0EEEvT0_T1_T2_T3_T4_T5_T6_T7_iT8_NS1_7vsmem_tEE19static_temp_storage;
	add.s32 	%r1481, %r1480, %r1479;
	st.shared.u32 	[%r1481], %r9;
$L__BB9_73:
	setp.gt.u32 	%p572, %r24, %r523;
	@%p572 bra 	$L__BB9_75;
	shl.b32 	%r1482, %r60, 2;
	mov.u32 	%r1483, _ZZN3cub18CUB_300001_SM_10006detail6select23DeviceSelectSweepKernelINS2_10policy_hubIijiLb0ELNS0_10SelectImplE0EE10Policy1000EPiPjS8_PlNS0_13ScanTileStateIiLb1EEE19valueBelowThresholdNS0_8NullTypeEiNS2_19streaming_context_tIlLb1EEELS5_0EEEvT0_T1_T2_T3_T4_T5_T6_T7_iT8_NS1_7vsmem_tEE19static_temp_storage;
	add.s32 	%r1484, %r1483, %r1482;
	st.shared.u32 	[%r1484], %r10;
$L__BB9_75:
	setp.gt.u32 	%p573, %r25, %r523;
	@%p573 bra 	$L__BB9_77;
	shl.b32 	%r1485, %r61, 2;
	mov.u32 	%r1486, _ZZN3cub18CUB_300001_SM_10006detail6select23DeviceSelectSweepKernelINS2_10policy_hubIijiLb0ELNS0_10SelectImplE0EE10Policy1000EPiPjS8_PlNS0_13ScanTileStateIiLb1EEE19valueBelowThresholdNS0_8NullTypeEiNS2_19streaming_context_tIlLb1EEELS5_0EEEvT0_T1_T2_T3_T4_T5_T6_T7_iT8_NS1_7vsmem_tEE19static_temp_storage;
	add.s32 	%r1487, %r1486, %r1485;
	st.shared.u32 	[%r1487], %r11;
$L__BB9_77:
	setp.gt.u32 	%p574, %r26, %r523;
	@%p574 bra 	$L__BB9_79;
	shl.b32 	%r1488, %r62, 2;
	mov.u32 	%r1489, _ZZN3cub18CUB_300001_SM_10006detail6select23DeviceSelectSweepKernelINS2_10policy_hubIijiLb0ELNS0_10SelectImplE0EE10Policy1000EPiPjS8_PlNS0_13ScanTileStateIiLb1EEE19valueBelowThresholdNS0_8NullTypeEiNS2_19streaming_context_tIlLb1EEELS5_0EEEvT0_T1_T2_T3_T4_T5_T6_T7_iT8_NS1_7vsmem_tEE19static_temp_storage;
	add.s32 	%r1490, %r1489, %r1488;
	st.shared.u32 	[%r1490], %r12;
$L__BB9_79:
	setp.gt.u32 	%p575, %r27, %r523;
	@%p575 bra 	$L__BB9_81;
	shl.b32 	%r1491, %r63, 2;
	mov.u32 	%r1492, _ZZN3cub18CUB_300001_SM_10006detail6select23DeviceSelectSweepKernelINS2_10policy_hubIijiLb0ELNS0_10SelectImplE0EE10Policy1000EPiPjS8_PlNS0_13ScanTileStateIiLb1EEE19valueBelowThresholdNS0_8NullTypeEiNS2_19streaming_context_tIlLb1EEELS5_0EEEvT0_T1_T2_T3_T4_T5_T6_T7_iT8_NS1_7vsmem_tEE19static_temp_storage;
	add.s32 	%r1493, %r1492, %r1491;
	st.shared.u32 	[%r1493], %r13;
$L__BB9_81:
	setp.gt.u32 	%p576, %r28, %r523;
	@%p576 bra 	$L__BB9_83;
	shl.b32 	%r1494, %r64, 2;
	mov.u32 	%r1495, _ZZN3cub18CUB_300001_SM_10006detail6select23DeviceSelectSweepKernelINS2_10policy_hubIijiLb0ELNS0_10SelectImplE0EE10Policy1000EPiPjS8_PlNS0_13ScanTileStateIiLb1EEE19valueBelowThresholdNS0_8NullTypeEiNS2_19streaming_context_tIlLb1EEELS5_0EEEvT0_T1_T2_T3_T4_T5_T6_T7_iT8_NS1_7vsmem_tEE19static_temp_storage;
	add.s32 	%r1496, %r1495, %r1494;
	st.shared.u32 	[%r1496], %r14;
$L__BB9_83:
	setp.gt.u32 	%p577, %r29, %r523;
	@%p577 bra 	$L__BB9_85;
	shl.b32 	%r1497, %r65, 2;
	mov.u32 	%r1498, _ZZN3cub18CUB_300001_SM_10006detail6select23DeviceSelectSweepKernelINS2_10policy_hubIijiLb0ELNS0_10SelectImplE0EE10Policy1000EPiPjS8_PlNS0_13ScanTileStateIiLb1EEE19valueBelowThresholdNS0_8NullTypeEiNS2_19streaming_context_tIlLb1EEELS5_0EEEvT0_T1_T2_T3_T4_T5_T6_T7_iT8_NS1_7vsmem_tEE19static_temp_storage;
	add.s32 	%r1499, %r1498, %r1497;
	st.shared.u32 	[%r1499], %r15;
$L__BB9_85:
	setp.gt.u32 	%p578, %r30, %r523;
	@%p578 bra 	$L__BB9_87;
	shl.b32 	%r1500, %r66, 2;
	mov.u32 	%r1501, _ZZN3cub18CUB_300001_SM_10006detail6select23DeviceSelectSweepKernelINS2_10policy_hubIijiLb0ELNS0_10SelectImplE0EE10Policy1000EPiPjS8_PlNS0_13ScanTileStateIiLb1EEE19valueBelowThresholdNS0_8NullTypeEiNS2_19streaming_context_tIlLb1EEELS5_0EEEvT0_T1_T2_T3_T4_T5_T6_T7_iT8_NS1_7vsmem_tEE19static_temp_storage;
	add.s32 	%r1502, %r1501, %r1500;
	st.shared.u32 	[%r1502], %r16;
$L__BB9_87:
	setp.gt.u32 	%p579, %r31, %r523;
	@%p579 bra 	$L__BB9_89;
	shl.b32 	%r1503, %r67, 2;
	mov.u32 	%r1504, _ZZN3cub18CUB_300001_SM_10006detail6select23DeviceSelectSweepKernelINS2_10policy_hubIijiLb0ELNS0_10SelectImplE0EE10Policy1000EPiPjS8_PlNS0_13ScanTileStateIiLb1EEE19valueBelowThresholdNS0_8NullTypeEiNS2_19streaming_context_tIlLb1EEELS5_0EEEvT0_T1_T2_T3_T4_T5_T6_T7_iT8_NS1_7vsmem_tEE19static_temp_storage;
	add.s32 	%r1505, %r1504, %r1503;
	st.shared.u32 	[%r1505], %r17;
$L__BB9_89:
	setp.gt.u32 	%p580, %r32, %r523;
	@%p580 bra 	$L__BB9_91;
	shl.b32 	%r1506, %r68, 2;
	mov.u32 	%r1507, _ZZN3cub18CUB_300001_SM_10006detail6select23DeviceSelectSweepKernelINS2_10policy_hubIijiLb0ELNS0_10SelectImplE0EE10Policy1000EPiPjS8_PlNS0_13ScanTileStateIiLb1EEE19valueBelowThresholdNS0_8NullTypeEiNS2_19streaming_context_tIlLb1EEELS5_0EEEvT0_T1_T2_T3_T4_T5_T6_T7_iT8_NS1_7vsmem_tEE19static_temp_storage;
	add.s32 	%r1508, %r1507, %r1506;
	st.shared.u32 	[%r1508], %r18;
$L__BB9_91:
	bar.sync 	0;
	add.s32 	%r1509, %r40, %r39;
	add.s32 	%r1510, %r1509, %r41;
	add.s32 	%r1511, %r1510, %r42;
	add.s32 	%r1512, %r1511, %r43;
	add.s32 	%r1513, %r1512, %r44;
	add.s32 	%r1514, %r1513, %r45;
	add.s32 	%r1515, %r1514, %r46;
	add.s32 	%r1516, %r1515, %r47;
	add.s32 	%r1517, %r1516, %r48;
	add.s32 	%r1518, %r1517, %r49;
	add.s32 	%r1519, %r1518, %r50;
	add.s32 	%r1520, %r1519, %r51;
	add.s32 	%r1521, %r1520, %r52;
	add.s32 	%r1522, %r1521, %r53;
	add.s32 	%r71, %r1522, %r54;
	mov.u32 	%r1552, %tid.x;
	setp.ge.u32 	%p581, %r1552, %r71;
	@%p581 bra 	$L__BB9_573;
	mov.u64 	%rd636, %rd206;
	ld.param.u8 	%rs2, [%rd636];
	ld.param.u64 	%rd637, [%rd636+24];
	cvta.to.global.u64 	%rd7, %rd637;
	add.s32 	%r1523, %r40, %r41;
	add.s32 	%r1524, %r1523, %r42;
	add.s32 	%r1525, %r1524, %r43;
	add.s32 	%r1526, %r1525, %r44;
	add.s32 	%r1527, %r1526, %r45;
	add.s32 	%r1528, %r1527, %r46;
	add.s32 	%r1529, %r1528, %r47;
	add.s32 	%r1530, %r1529, %r48;
	add.s32 	%r1531, %r1530, %r49;
	add.s32 	%r1532, %r1531, %r50;
	add.s32 	%r1533, %r1532, %r51;
	add.s32 	%r1534, %r1533, %r52;
	add.s32 	%r1535, %r1534, %r53;
	add.s32 	%r1536, %r1535, %r54;
	add.s32 	%r1537, %r1536, %r39;
	not.b32 	%r1538, %r1552;
	add.s32 	%r73, %r1537, %r1538;
	and.b32  	%r1539, %r73, 1536;
	setp.eq.s32 	%p582, %r1539, 1536;
	@%p582 bra 	$L__BB9_97;
	cvt.u64.u32 	%rd660, %r1552;
	shl.b32 	%r1540, %r1552, 2;
	mov.u32 	%r1541, _ZZN3cub18CUB_300001_SM_10006detail6select23DeviceSelectSweepKernelINS2_10policy_hubIijiLb0ELNS0_10SelectImplE0EE10Policy1000EPiPjS8_PlNS0_13ScanTileStateIiLb1EEE19valueBelowThresholdNS0_8NullTypeEiNS2_19streaming_context_tIlLb1EEELS5_0EEEvT0_T1_T2_T3_T4_T5_T6_T7_iT8_NS1_7vsmem_tEE19static_temp_storage;
	add.s32 	%r1549, %r1541, %r1540;
	shr.u32 	%r1542, %r73, 9;
	add.s32 	%r1543, %r1542, 1;
	and.b32  	%r1544, %r1543, 3;
	neg.s32 	%r1548, %r1544;
$L__BB9_94:
	.pragma "nounroll";
	setp.ne.s16 	%p583, %rs2, 0;
	ld.shared.u32 	%r78, [%r1549];
	mov.b64 	%rd661, 0;
	@%p583 bra 	$L__BB9_96;
	ld.global.u64 	%rd661, [%rd7];
$L__BB9_96:
	add.s64 	%rd639, %rd661, %rd660;
	shl.b64 	%rd640, %rd639, 2;
	add.s64 	%rd641, %rd4, %rd640;
	st.global.u32 	[%rd641], %r78;
	add.s64 	%rd660, %rd660, 512;
	cvt.u32.u64 	%r1552, %rd660;
	add.s32 	%r1549, %r1549, 2048;
	add.s32 	%r1548, %r1548, 1;
	setp.ne.s32 	%p584, %r1548, 0;
	@%p584 bra 	$L__BB9_94;
$L__BB9_97:
	setp.lt.u32 	%p585, %r73, 1536;
	@%p585 bra 	$L__BB9_573;
	mul.wide.u32 	%rd643, %r1552, 4;
	add.s64 	%rd13, %rd4, %rd643;
	shl.b32 	%r1545, %r1552, 2;
	mov.u32 	%r1546, _ZZN3cub18CUB_300001_SM_10006detail6select23DeviceSelectSweepKernelINS2_10policy_hubIijiLb0ELNS0_10SelectImplE0EE10Policy1000EPiPjS8_PlNS0_13ScanTileStateIiLb1EEE19valueBelowThresholdNS0_8NullTypeEiNS2_19streaming_context_tIlLb1EEELS5_0EEEvT0_T1_T2_T3_T4_T5_T6_T7_iT8_NS1_7vsmem_tEE19static_temp_storage;
	add.s32 	%r1547, %r1545, %r1546;
	add.s32 	%r1551, %r1547, 4096;
	mov.b64 	%rd662, 0;
$L__BB9_99:
	setp.ne.s16 	%p586, %rs2, 0;
	ld.shared.u32 	%r86, [%r1551+-4096];
	mov.b64 	%rd663, 0;
	@%p586 bra 	$L__BB9_101;
	ld.global.u64 	%rd663, [%rd7];
$L__BB9_101:
	setp.ne.s16 	%p587, %rs2, 0;
	shl.b64 	%rd646, %rd663, 2;
	add.s64 	%rd647, %rd662, %rd646;
	add.s64 	%rd648, %rd13, %rd647;
	st.global.u32 	[%rd648], %r86;
	ld.shared.u32 	%r87, [%r1551+-2048];
	mov.b64 	%rd664, 0;
	@%p587 bra 	$L__BB9_103;
	ld.global.u64 	%rd664, [%rd7];
$L__BB9_103:
	setp.ne.s16 	%p588, %rs2, 0;
	shl.b64 	%rd650, %rd664, 2;
	add.s64 	%rd651, %rd662, %rd650;
	add.s64 	%rd652, %rd13, %rd651;
	st.global.u32 	[%rd652+2048], %r87;
	ld.shared.u32 	%r88, [%r1551];
	mov.b64 	%rd665, 0;
	@%p588 bra 	$L__BB9_105;
	ld.global.u64 	%rd665, [%rd7];
$L__BB9_105:
	setp.ne.s16 	%p589, %rs2, 0;
	shl.b64 	%rd654, %rd665, 2;
	add.s64 	%rd655, %rd662, %rd654;
	add.s64 	%rd656, %rd13, %rd655;
	st.global.u32 	[%rd656+4096], %r88;
	ld.shared.u32 	%r89, [%r1551+2048];
	mov.b64 	%rd666, 0;
	@%p589 bra 	$L__BB9_107;
	ld.global.u64 	%rd666, [%rd7];
$L__BB9_107:
	shl.b64 	%rd657, %rd666, 2;
	add.s64 	%rd658, %rd662, %rd657;
	add.s64 	%rd659, %rd13, %rd658;
	st.global.u32 	[%rd659+6144], %r89;
	add.s32 	%r1552, %r1552, 2048;
	add.s64 	%rd662, %rd662, 8192;
	add.s32 	%r1551, %r1551, 8192;
	setp.lt.s32 	%p590, %r1552, %r71;
	@%p590 bra 	$L__BB9_99;
	bra.uni 	$L__BB9_573;
$L__BB9_108:
	ld.param.u8 	%rs58, [%rd1];
	setp.eq.s16 	%p374, %rs58, 0;
	ld.param.u64 	%rd441, [%rd1+16];
	selp.b64 	%rd442, %rd441, 0, %p374;
	cvt.s64.s32 	%rd443, %r3;
	add.s64 	%rd444, %rd442, %rd443;
	mov.u32 	%r1570, %tid.x;
	mul.lo.s32 	%r1073, %r1570, 14;
	cvt.u64.u32 	%rd445, %r1073;
	add.s64 	%rd446, %rd444, %rd445;
	shl.b64 	%rd447, %rd446, 2;
	add.s64 	%rd448, %rd2, %rd447;
	ld.global.u32 	%r93, [%rd448];
	ld.global.u32 	%r94, [%rd448+4];
	ld.global.u32 	%r95, [%rd448+8];
	ld.global.u32 	%r96, [%rd448+12];
	ld.global.u32 	%r97, [%rd448+16];
	ld.global.u32 	%r98, [%rd448+20];
	ld.global.u32 	%r99, [%rd448+24];
	ld.global.u32 	%r100, [%rd448+28];
	ld.global.u32 	%r101, [%rd448+32];
	ld.global.u32 	%r102, [%rd448+36];
	ld.global.u32 	%r103, [%rd448+40];
	ld.global.u32 	%r104, [%rd448+44];
	ld.global.u32 	%r105, [%rd448+48];
	ld.global.u32 	%r106, [%rd448+52];
	bar.sync 	0;
	add.s64 	%rd449, %rd3, %rd447;
	ld.global.u32 	%r107, [%rd449];
	ld.global.u32 	%r108, [%rd449+4];
	ld.global.u32 	%r109, [%rd449+8];
	ld.global.u32 	%r110, [%rd449+12];
	ld.global.u32 	%r111, [%rd449+16];
	ld.global.u32 	%r112, [%rd449+20];
	ld.global.u32 	%r113, [%rd449+24];
	ld.global.u32 	%r114, [%rd449+28];
	ld.global.u32 	%r115, [%rd449+32];
	ld.global.u32 	%r116, [%rd449+36];
	ld.global.u32 	%r117, [%rd449+40];
	ld.global.u32 	%r118, [%rd449+44];
	ld.global.u32 	%r119, [%rd449+48];
	ld.global.u32 	%r120, [%rd449+52];
	setp.le.u32 	%p375, %r107, %r523;
	selp.u32 	%r1074, 1, 0, %p375;
	setp.le.u32 	%p376, %r108, %r523;
	selp.u32 	%r1075, 1, 0, %p376;
	setp.le.u32 	%p377, %r109, %r523;
	selp.u32 	%r1076, 1, 0, %p377;
	setp.le.u32 	%p378, %r110, %r523;
	selp.u32 	%r1077, 1, 0, %p378;
	setp.le.u32 	%p379, %r111, %r523;
	selp.u32 	%r1078, 1, 0, %p379;
	setp.le.u32 	%p380, %r112, %r523;
	selp.u32 	%r1079, 1, 0, %p380;
	setp.le.u32 	%p381, %r113, %r523;
	selp.u32 	%r1080, 1, 0, %p381;
	setp.le.u32 	%p382, %r114, %r523;
	selp.u32 	%r1081, 1, 0, %p382;
	setp.le.u32 	%p383, %r115, %r523;
	selp.u32 	%r1082, 1, 0, %p383;
	setp.le.u32 	%p384, %r116, %r523;
	selp.u32 	%r1083, 1, 0, %p384;
	setp.le.u32 	%p385, %r117, %r523;
	selp.u32 	%r1084, 1, 0, %p385;
	setp.le.u32 	%p386, %r118, %r523;
	selp.u32 	%r1085, 1, 0, %p386;
	setp.le.u32 	%p387, %r119, %r523;
	selp.u32 	%r1086, 1, 0, %p387;
	setp.le.u32 	%p388, %r120, %r523;
	selp.u32 	%r1087, 1, 0, %p388;
	bar.sync 	0;
	add.s32 	%r1088, %r1075, %r1074;
	add.s32 	%r1089, %r1088, %r1076;
	add.s32 	%r1090, %r1089, %r1077;
	add.s32 	%r1091, %r1090, %r1078;
	add.s32 	%r1092, %r1091, %r1079;
	add.s32 	%r1093, %r1092, %r1080;
	add.s32 	%r121, %r1093, %r1081;
	add.s32 	%r122, %r121, %r1082;
	add.s32 	%r123, %r122, %r1083;
	add.s32 	%r124, %r123, %r1084;
	add.s32 	%r125, %r124, %r1085;
	add.s32 	%r126, %r125, %r1086;
	add.s32 	%r1047, %r126, %r1087;
	shr.u32 	%r128, %r1570, 5;
	// begin inline asm
	mov.u32 %r1042, %laneid;
	// end inline asm
	mov.b32 	%r1045, 1;
	mov.b32 	%r1070, 0;
	mov.b32 	%r1072, -1;
	// begin inline asm
	{  .reg .s32 r0;  .reg .pred p;  shfl.sync.up.b32 r0|p, %r1047, %r1045, %r1070, %r1072;  @p add.s32 r0, r0, %r1047;  mov.s32 %r1043, r0;}
	// end inline asm
	mov.b32 	%r1051, 2;
	// begin inline asm
	{  .reg .s32 r0;  .reg .pred p;  shfl.sync.up.b32 r0|p, %r1043, %r1051, %r1070, %r1072;  @p add.s32 r0, r0, %r1043;  mov.s32 %r1049, r0;}
	// end inline asm
	mov.b32 	%r1057, 4;
	// begin inline asm
	{  .reg .s32 r0;  .reg .pred p;  shfl.sync.up.b32 r0|p, %r1049, %r1057, %r1070, %r1072;  @p add.s32 r0, r0, %r1049;  mov.s32 %r1055, r0;}
	// end inline asm
	mov.b32 	%r1063, 8;
	// begin inline asm
	{  .reg .s32 r0;  .reg .pred p;  shfl.sync.up.b32 r0|p, %r1055, %r1063, %r1070, %r1072;  @p add.s32 r0, r0, %r1055;  mov.s32 %r1061, r0;}
	// end inline asm
	mov.b32 	%r1069, 16;
	// begin inline asm
	{  .reg .s32 r0;  .reg .pred p;  shfl.sync.up.b32 r0|p, %r1061, %r1069, %r1070, %r1072;  @p add.s32 r0, r0, %r1061;  mov.s32 %r1067, r0;}
	// end inline asm
	setp.ne.s32 	%p389, %r1042, 31;
	@%p389 bra 	$L__BB9_110;
	shl.b32 	%r1094, %r128, 2;
	mov.u32 	%r1095, _ZZN3cub18CUB_300001_SM_10006detail6select23DeviceSelectSweepKernelINS2_10policy_hubIijiLb0ELNS0_10SelectImplE0EE10Policy1000EPiPjS8_PlNS0_13ScanTileStateIiLb1EEE19valueBelowThresholdNS0_8NullTypeEiNS2_19streaming_context_tIlLb1EEELS5_0EEEvT0_T1_T2_T3_T4_T5_T6_T7_iT8_NS1_7vsmem_tEE19static_temp_storage;
	add.s32 	%r1096, %r1095, %r1094;
	st.shared.u32 	[%r1096], %r1067;
$L__BB9_110:
	sub.s32 	%r1097, %r1067, %r1047;
	bar.sync 	0;
	ld.shared.v4.u32 	{%r1098, %r1099, %r1100, %r1101}, [_ZZN3cub18CUB_300001_SM_10006detail6select23DeviceSelectSweepKernelINS2_10policy_hubIijiLb0ELNS0_10SelectImplE0EE10Policy1000EPiPjS8_PlNS0_13ScanTileStateIiLb1EEE19valueBelowThresholdNS0_8NullTypeEiNS2_19streaming_context_tIlLb1EEELS5_0EEEvT0_T1_T2_T3_T4_T5_T6_T7_iT8_NS1_7vsmem_tEE19static_temp_storage];
	add.s32 	%r1102, %r1099, %r1098;
	setp.eq.s32 	%p390, %r128, 2;
	selp.b32 	%r1103, %r1102, %r1098, %p390;
	add.s32 	%r1104, %r1102, %r1100;
	setp.eq.s32 	%p391, %r128, 3;
	selp.b32 	%r1105, %r1104, %r1103, %p391;
	add.s32 	%r1106, %r1104, %r1101;
	setp.eq.s32 	%p392, %r128, 4;
	selp.b32 	%r1107, %r1106, %r1105, %p392;
	ld.shared.v4.u32 	{%r1108, %r1109, %r1110, %r1111}, [_ZZN3cub18CUB_300001_SM_10006detail6select23DeviceSelectSweepKernelINS2_10policy_hubIijiLb0ELNS0_10SelectImplE0EE10Policy1000EPiPjS8_PlNS0_13ScanTileStateIiLb1EEE19valueBelowThresholdNS0_8NullTypeEiNS2_19streaming_context_tIlLb1EEELS5_0EEEvT0_T1_T2_T3_T4_T5_T6_T7_iT8_NS1_7vsmem_tEE19static_temp_storage+16];
	add.s32 	%r1112, %r1106, %r1108;
	setp.eq.s32 	%p393, %r128, 5;
	selp.b32 	%r1113, %r1112, %r1107, %p393;
	add.s32 	%r1114, %r1112, %r1109;
	setp.eq.s32 	%p394, %r128, 6;
	selp.b32 	%r1115, %r1114, %r1113, %p394;
	add.s32 	%r1116, %r1114, %r1110;
	setp.eq.s32 	%p395, %r128, 7;
	selp.b32 	%r1117, %r1116, %r1115, %p395;
	add.s32 	%r1118, %r1116, %r1111;
	setp.eq.s32 	%p396, %r128, 8;
	selp.b32 	%r1119, %r1118, %r1117, %p396;
	ld.shared.v4.u32 	{%r1120, %r1121, %r1122, %r1123}, [_ZZN3cub18CUB_300001_SM_10006detail6select23DeviceSelectSweepKernelINS2_10policy_hubIijiLb0ELNS0_10SelectImplE0EE10Policy1000EPiPjS8_PlNS0_13ScanTileStateIiLb1EEE19valueBelowThresholdNS0_8NullTypeEiNS2_19streaming_context_tIlLb1EEELS5_0EEEvT0_T1_T2_T3_T4_T5_T6_T7_iT8_NS1_7vsmem_tEE19static_temp_storage+32];
	add.s32 	%r1124, %r1118, %r1120;
	setp.eq.s32 	%p397, %r128, 9;
	selp.b32 	%r1125, %r1124, %r1119, %p397;
	add.s32 	%r1126, %r1124, %r1121;
	setp.eq.s32 	%p398, %r128, 10;
	selp.b32 	%r1127, %r1126, %r1125, %p398;
	add.s32 	%r1128, %r1126, %r1122;
	setp.eq.s32 	%p399, %r128, 11;
	selp.b32 	%r1129, %r1128, %r1127, %p399;
	add.s32 	%r1130, %r1128, %r1123;
	setp.eq.s32 	%p400, %r128, 12;
	selp.b32 	%r1131, %r1130, %r1129, %p400;
	ld.shared.v4.u32 	{%r1132, %r1133, %r1134, %r1135}, [_ZZN3cub18CUB_300001_SM_10006detail6select23DeviceSelectSweepKernelINS2_10policy_hubIijiLb0ELNS0_10SelectImplE0EE10Policy1000EPiPjS8_PlNS0_13ScanTileStateIiLb1EEE19valueBelowThresholdNS0_8NullTypeEiNS2_19streaming_context_tIlLb1EEELS5_0EEEvT0_T1_T2_T3_T4_T5_T6_T7_iT8_NS1_7vsmem_tEE19static_temp_storage+48];
	add.s32 	%r1136, %r1130, %r1132;
	setp.eq.s32 	%p401, %r128, 13;
	selp.b32 	%r1137, %r1136, %r1131, %p401;
	add.s32 	%r1138, %r1136, %r1133;
	setp.eq.s32 	%p402, %r128, 14;
	selp.b32 	%r1139, %r1138, %r1137, %p402;
	add.s32 	%r1140, %r1138, %r1134;
	setp.eq.s32 	%p403, %r128, 15;
	selp.b32 	%r1141, %r1140, %r1139, %p403;
	add.s32 	%r131, %r1140, %r1135;
	setp.gt.u32 	%p404, %r1570, 31;
	setp.lt.u32 	%p405, %r1570, 32;
	setp.eq.s32 	%p406, %r1042, 0;
	selp.b32 	%r1142, 0, %r1097, %p406;
	add.s32 	%r1566, %r1141, %r1142;
	selp.b32 	%r133, %r1097, %r1566, %p405;
	@%p404 bra 	$L__BB9_126;
	setp.ne.s32 	%p407, %r1570, 0;
	mul.wide.s32 	%rd450, %r1553, 8;
	add.s64 	%rd52, %rd5, %rd450;
	@%p407 bra 	$L__BB9_113;
	st.shared.u32 	[_ZZN3cub18CUB_300001_SM_10006detail6select23DeviceSelectSweepKernelINS2_10policy_hubIijiLb0ELNS0_10SelectImplE0EE10Policy1000EPiPjS8_PlNS0_13ScanTileStateIiLb1EEE19valueBelowThresholdNS0_8NullTypeEiNS2_19streaming_context_tIlLb1EEELS5_0EEEvT0_T1_T2_T3_T4_T5_T6_T7_iT8_NS1_7vsmem_tEE19static_temp_storage+108], %r131;
	add.s64 	%rd451, %rd52, 256;
	mov.b32 	%r1143, 100;
	// begin inline asm
	st.relaxed.gpu.v2.u32 [%rd451], {%r1143, %r131};
	// end inline asm
$L__BB9_113:
	not.b32 	%r1149, %r1570;
	add.s32 	%r1561, %r1553, %r1149;
	mov.b32 	%r1145, 675;
	// begin inline asm
	nanosleep.u32 %r1145;
	// end inline asm
	mul.wide.s32 	%rd453, %r1561, 8;
	add.s64 	%rd454, %rd5, %rd453;
	add.s64 	%rd452, %rd454, 256;
	// begin inline asm
	ld.relaxed.gpu.v2.u32 {%r1563, %r1555}, [%rd452];
	// end inline asm
	mov.b32 	%r1556, 422;
$L__BB9_114:
	setp.eq.s32 	%p408, %r1563, 99;
	mov.b32 	%r1150, -1;
	vote.sync.any.pred 	%p409, %p408, %r1150;
	not.pred 	%p410, %p409;
	@%p410 bra 	$L__BB9_116;
	mul.lo.s32 	%r1330, %r1553, 16807;
	and.b32  	%r1553, %r1330, 2147483647;
	add.s32 	%r1331, %r1556, 1;
	rem.u32 	%r1327, %r1553, %r1331;
	// begin inline asm
	nanosleep.u32 %r1327;
	// end inline asm
	shr.u32 	%r1556, %r1556, 1;
	// begin inline asm
	ld.relaxed.gpu.v2.u32 {%r1563, %r1555}, [%rd452];
	// end inline asm
	bra.uni 	$L__BB9_114;
$L__BB9_116:
	setp.eq.s32 	%p411, %r1563, 101;
	mov.b32 	%r1177, -1;
	vote.sync.ballot.b32 	%r1179, %p411, %r1177;
	// begin inline asm
	mov.u32 %r1152, %lanemask_ge;
	// end inline asm
	and.b32  	%r1180, %r1179, %r1152;
	or.b32  	%r1181, %r1180, -2147483648;
	add.s32 	%r1182, %r1181, -1;
	not.b32 	%r1183, %r1181;
	and.b32  	%r1184, %r1183, %r1182;
	popc.b32 	%r1156, %r1184;
	mov.b32 	%r1155, 1;
	// begin inline asm
	shfl.sync.down.b32 %r1153, %r1555, %r1155, %r1156, %r1177;
	// end inline asm
	setp.lt.s32 	%p413, %r1042, %r1156;
	selp.b32 	%r1185, %r1153, 0, %p413;
	add.s32 	%r1159, %r1185, %r1555;
	mov.b32 	%r1160, 2;
	// begin inline asm
	shfl.sync.down.b32 %r1158, %r1159, %r1160, %r1156, %r1177;
	// end inline asm
	add.s32 	%r1186, %r1042, 2;
	setp.gt.s32 	%p414, %r1186, %r1156;
	selp.b32 	%r1187, 0, %r1158, %p414;
	add.s32 	%r1164, %r1159, %r1187;
	mov.b32 	%r1165, 4;
	// begin inline asm
	shfl.sync.down.b32 %r1163, %r1164, %r1165, %r1156, %r1177;
	// end inline asm
	add.s32 	%r1188, %r1042, 4;
	setp.gt.s32 	%p415, %r1188, %r1156;
	selp.b32 	%r1189, 0, %r1163, %p415;
	add.s32 	%r1169, %r1164, %r1189;
	mov.b32 	%r1170, 8;
	// begin inline asm
	shfl.sync.down.b32 %r1168, %r1169, %r1170, %r1156, %r1177;
	// end inline asm
	add.s32 	%r1190, %r1042, 8;
	setp.gt.s32 	%p416, %r1190, %r1156;
	selp.b32 	%r1191, 0, %r1168, %p416;
	add.s32 	%r1174, %r1169, %r1191;
	mov.b32 	%r1175, 16;
	// begin inline asm
	shfl.sync.down.b32 %r1173, %r1174, %r1175, %r1156, %r1177;
	// end inline asm
	add.s32 	%r1192, %r1042, 16;
	setp.gt.s32 	%p417, %r1192, %r1156;
	selp.b32 	%r1193, 0, %r1173, %p417;
	add.s32 	%r1559, %r1174, %r1193;
	add.s64 	%rd54, %rd5, 256;
	mov.b32 	%r1557, 422;
$L__BB9_117:
	setp.ne.s32 	%p418, %r1563, 101;
	mov.b32 	%r1194, -1;
	vote.sync.all.pred 	%p419, %p418, %r1194;
	not.pred 	%p420, %p419;
	@%p420 bra 	$L__BB9_122;
	shr.u32 	%r1557, %r1557, 1;
	mul.wide.s32 	%rd550, %r1561, 8;
	add.s64 	%rd551, %rd54, %rd550;
	add.s64 	%rd549, %rd551, -256;
	// begin inline asm
	ld.relaxed.gpu.v2.u32 {%r1563, %r1564}, [%rd549];
	// end inline asm
	mov.u32 	%r1565, %r1557;
$L__BB9_119:
	setp.eq.s32 	%p484, %r1563, 99;
	mov.b32 	%r1279, -1;
	vote.sync.any.pred 	%p485, %p484, %r1279;
	not.pred 	%p486, %p485;
	@%p486 bra 	$L__BB9_121;
	mul.lo.s32 	%r1325, %r1553, 16807;
	and.b32  	%r1553, %r1325, 2147483647;
	add.s32 	%r1326, %r1565, 1;
	rem.u32 	%r1322, %r1553, %r1326;
	// begin inline asm
	nanosleep.u32 %r1322;
	// end inline asm
	shr.u32 	%r1565, %r1565, 1;
	// begin inline asm
	ld.relaxed.gpu.v2.u32 {%r1563, %r1564}, [%rd549];
	// end inline asm
	bra.uni 	$L__BB9_119;
$L__BB9_121:
	setp.eq.s32 	%p487, %r1563, 101;
	mov.b32 	%r1305, -1;
	vote.sync.ballot.b32 	%r1306, %p487, %r1305;
	and.b32  	%r1307, %r1306, %r1152;
	or.b32  	%r1308, %r1307, -2147483648;
	add.s32 	%r1309, %r1308, -1;
	not.b32 	%r1310, %r1308;
	and.b32  	%r1311, %r1310, %r1309;
	popc.b32 	%r1284, %r1311;
	mov.b32 	%r1283, 1;
	// begin inline asm
	shfl.sync.down.b32 %r1281, %r1564, %r1283, %r1284, %r1305;
	// end inline asm
	setp.lt.s32 	%p489, %r1042, %r1284;
	selp.b32 	%r1312, %r1281, 0, %p489;
	add.s32 	%r1287, %r1312, %r1564;
	mov.b32 	%r1288, 2;
	// begin inline asm
	shfl.sync.down.b32 %r1286, %r1287, %r1288, %r1284, %r1305;
	// end inline asm
	setp.gt.s32 	%p490, %r1186, %r1284;
	selp.b32 	%r1314, 0, %r1286, %p490;
	add.s32 	%r1292, %r1287, %r1314;
	mov.b32 	%r1293, 4;
	// begin inline asm
	shfl.sync.down.b32 %r1291, %r1292, %r1293, %r1284, %r1305;
	// end inline asm
	setp.gt.s32 	%p491, %r1188, %r1284;
	selp.b32 	%r1316, 0, %r1291, %p491;
	add.s32 	%r1297, %r1292, %r1316;
	mov.b32 	%r1298, 8;
	// begin inline asm
	shfl.sync.down.b32 %r1296, %r1297, %r1298, %r1284, %r1305;
	// end inline asm
	setp.gt.s32 	%p492, %r1190, %r1284;
	selp.b32 	%r1318, 0, %r1296, %p492;
	add.s32 	%r1302, %r1297, %r1318;
	mov.b32 	%r1303, 16;
	// begin inline asm
	shfl.sync.down.b32 %r1301, %r1302, %r1303, %r1284, %r1305;
	// end inline asm
	setp.gt.s32 	%p493, %r1192, %r1284;
	selp.b32 	%r1320, 0, %r1301, %p493;
	add.s32 	%r1321, %r1320, %r1559;
	add.s32 	%r1559, %r1321, %r1302;
	add.s32 	%r1561, %r1561, -32;
	bra.uni 	$L__BB9_117;
$L__BB9_122:
	setp.ne.s32 	%p421, %r1570, 0;
	@%p421 bra 	$L__BB9_124;
	add.s32 	%r1197, %r1559, %r131;
	add.s64 	%rd455, %rd52, 256;
	mov.b32 	%r1196, 101;
	// begin inline asm
	st.relaxed.gpu.v2.u32 [%rd455], {%r1196, %r1197};
	// end inline asm
	st.shared.u32 	[_ZZN3cub18CUB_300001_SM_10006detail6select23DeviceSelectSweepKernelINS2_10policy_hubIijiLb0ELNS0_10SelectImplE0EE10Policy1000EPiPjS8_PlNS0_13ScanTileStateIiLb1EEE19valueBelowThresholdNS0_8NullTypeEiNS2_19streaming_context_tIlLb1EEELS5_0EEEvT0_T1_T2_T3_T4_T5_T6_T7_iT8_NS1_7vsmem_tEE19static_temp_storage+100], %r1559;
	st.shared.u32 	[_ZZN3cub18CUB_300001_SM_10006detail6select23DeviceSelectSweepKernelINS2_10policy_hubIijiLb0ELNS0_10SelectImplE0EE10Policy1000EPiPjS8_PlNS0_13ScanTileStateIiLb1EEE19valueBelowThresholdNS0_8NullTypeEiNS2_19streaming_context_tIlLb1EEELS5_0EEEvT0_T1_T2_T3_T4_T5_T6_T7_iT8_NS1_7vsmem_tEE19static_temp_storage+104], %r1197;
$L__BB9_124:
	setp.ne.s32 	%p422, %r1042, 0;
	mov.u32 	%r1566, %r133;
	@%p422 bra 	$L__BB9_126;
	st.shared.u32 	[_ZZN3cub18CUB_300001_SM_10006detail6select23DeviceSelectSweepKernelINS2_10policy_hubIijiLb0ELNS0_10SelectImplE0EE10Policy1000EPiPjS8_PlNS0_13ScanTileStateIiLb1EEE19valueBelowThresholdNS0_8NullTypeEiNS2_19streaming_context_tIlLb1EEELS5_0EEEvT0_T1_T2_T3_T4_T5_T6_T7_iT8_NS1_7vsmem_tEE19static_temp_storage+80], %r1559;
	mov.u32 	%r1566, %r1559;
$L__BB9_126:
	mov.u64 	%rd56, %rd206;
	bar.sync 	0;
	setp.eq.s32 	%p423, %r1570, 0;
	ld.shared.u32 	%r1198, [_ZZN3cub18CUB_300001_SM_10006detail6select23DeviceSelectSweepKernelINS2_10policy_hubIijiLb0ELNS0_10SelectImplE0EE10Policy1000EPiPjS8_PlNS0_13ScanTileStateIiLb1EEE19valueBelowThresholdNS0_8NullTypeEiNS2_19streaming_context_tIlLb1EEELS5_0EEEvT0_T1_T2_T3_T4_T5_T6_T7_iT8_NS1_7vsmem_tEE19static_temp_storage+80];
	selp.b32 	%r1199, 0, %r1198, %p423;
	add.s32 	%r170, %r1199, %r1566;
	setp.le.u32 	%p424, %r107, %r523;
	selp.u32 	%r1200, 1, 0, %p424;
	add.s32 	%r171, %r170, %r1200;
	setp.le.u32 	%p425, %r108, %r523;
	selp.u32 	%r1201, 1, 0, %p425;
	add.s32 	%r1202, %r1201, %r1200;
	add.s32 	%r172, %r1202, %r170;
	setp.le.u32 	%p426, %r109, %r523;
	selp.u32 	%r1203, 1, 0, %p426;
	add.s32 	%r173, %r172, %r1203;
	setp.le.u32 	%p427, %r110, %r523;
	selp.u32 	%r1204, 1, 0, %p427;
	add.s32 	%r174, %r173, %r1204;
	setp.le.u32 	%p428, %r111, %r523;
	selp.u32 	%r1205, 1, 0, %p428;
	add.s32 	%r175, %r174, %r1205;
	setp.le.u32 	%p429, %r112, %r523;
	selp.u32 	%r1206, 1, 0, %p429;
	add.s32 	%r176, %r175, %r1206;
	setp.le.u32 	%p430, %r113, %r523;
	selp.u32 	%r1207, 1, 0, %p430;
	add.s32 	%r177, %r176, %r1207;
	add.s32 	%r178, %r121, %r170;
	add.s32 	%r179, %r122, %r170;
	add.s32 	%r180, %r123, %r170;
	add.s32 	%r181, %r124, %r170;
	add.s32 	%r182, %r125, %r170;
	add.s32 	%r183, %r126, %r170;
	ld.shared.u32 	%r184, [_ZZN3cub18CUB_300001_SM_10006detail6select23DeviceSelectSweepKernelINS2_10policy_hubIijiLb0ELNS0_10SelectImplE0EE10Policy1000EPiPjS8_PlNS0_13ScanTileStateIiLb1EEE19valueBelowThresholdNS0_8NullTypeEiNS2_19streaming_context_tIlLb1EEELS5_0EEEvT0_T1_T2_T3_T4_T5_T6_T7_iT8_NS1_7vsmem_tEE19static_temp_storage+108];
	ld.shared.u32 	%r185, [_ZZN3cub18CUB_300001_SM_10006detail6select23DeviceSelectSweepKernelINS2_10policy_hubIijiLb0ELNS0_10SelectImplE0EE10Policy1000EPiPjS8_PlNS0_13ScanTileStateIiLb1EEE19valueBelowThresholdNS0_8NullTypeEiNS2_19streaming_context_tIlLb1EEELS5_0EEEvT0_T1_T2_T3_T4_T5_T6_T7_iT8_NS1_7vsmem_tEE19static_temp_storage+100];
	setp.gt.s32 	%p431, %r184, 512;
	@%p431 bra 	$L__BB9_183;
	setp.le.u32 	%p432, %r107, %r523;
	ld.param.u8 	%rs3, [%rd56];
	ld.param.u64 	%rd456, [%rd56+24];
	cvta.to.global.u64 	%rd57, %rd456;
	@%p432 bra 	$L__BB9_128;
	bra.uni 	$L__BB9_131;
$L__BB9_128:
	setp.ne.s16 	%p433, %rs3, 0;
	mov.b64 	%rd686, 0;
	@%p433 bra 	$L__BB9_130;
	ld.global.u64 	%rd686, [%rd57];
$L__BB9_130:
	cvt.s64.s32 	%rd458, %r170;
	add.s64 	%rd459, %rd686, %rd458;
	shl.b64 	%rd460, %rd459, 2;
	add.s64 	%rd461, %rd4, %rd460;
	st.global.u32 	[%rd461], %r93;
$L__BB9_131:
	setp.gt.u32 	%p434, %r108, %r523;
	@%p434 bra 	$L__BB9_135;
	setp.ne.s16 	%p435, %rs3, 0;
	mov.b64 	%rd687, 0;
	@%p435 bra 	$L__BB9_134;
	ld.global.u64 	%rd687, [%rd57];
$L__BB9_134:
	cvt.s64.s32 	%rd463, %r171;
	add.s64 	%rd464, %rd687, %rd463;
	shl.b64 	%rd465, %rd464, 2;
	add.s64 	%rd466, %rd4, %rd465;
	st.global.u32 	[%rd466], %r94;
$L__BB9_135:
	setp.gt.u32 	%p436, %r109, %r523;
	@%p436 bra 	$L__BB9_139;
	setp.ne.s16 	%p437, %rs3, 0;
	mov.b64 	%rd688, 0;
	@%p437 bra 	$L__BB9_138;
	ld.global.u64 	%rd688, [%rd57];
$L__BB9_138:
	cvt.s64.s32 	%rd468, %r172;
	add.s64 	%rd469, %rd688, %rd468;
	shl.b64 	%rd470, %rd469, 2;
	add.s64 	%rd471, %rd4, %rd470;
	st.global.u32 	[%rd471], %r95;
$L__BB9_139:
	setp.gt.u32 	%p438, %r110, %r523;
	@%p438 bra 	$L__BB9_143;
	setp.ne.s16 	%p439, %rs3, 0;
	mov.b64 	%rd689, 0;
	@%p439 bra 	$L__BB9_142;
	ld.global.u64 	%rd689, [%rd57];
$L__BB9_142:
	cvt.s64.s32 	%rd473, %r173;
	add.s64 	%rd474, %rd689, %rd473;
	shl.b64 	%rd475, %rd474, 2;
	add.s64 	%rd476, %rd4, %rd475;
	st.global.u32 	[%rd476], %r96;
$L__BB9_143:
	setp.gt.u32 	%p440, %r111, %r523;
	@%p440 bra 	$L__BB9_147;
	setp.ne.s16 	%p441, %rs3, 0;
	mov.b64 	%rd690, 0;
	@%p441 bra 	$L__BB9_146;
	ld.global.u64 	%rd690, [%rd57];
$L__BB9_146:
	cvt.s64.s32 	%rd478, %r174;
	add.s64 	%rd479, %rd690, %rd478;
	shl.b64 	%rd480, %rd479, 2;
	add.s64 	%rd481, %rd4, %rd480;
	st.global.u32 	[%rd481], %r97;
$L__BB9_147:
	setp.gt.u32 	%p442, %r112, %r523;
	@%p442 bra 	$L__BB9_151;
	setp.ne.s16 	%p443, %rs3, 0;
	mov.b64 	%rd691, 0;
	@%p443 bra 	$L__BB9_150;
	ld.global.u64 	%rd691, [%rd57];
$L__BB9_150:
	cvt.s64.s32 	%rd483, %r175;
	add.s64 	%rd484, %rd691, %rd483;
	shl.b64 	%rd485, %rd484, 2;
	add.s64 	%rd486, %rd4, %rd485;
	st.global.u32 	[%rd486], %r98;
$L__BB9_151:
	setp.gt.u32 	%p444, %r113, %r523;
	@%p444 bra 	$L__BB9_155;
	setp.ne.s16 	%p445, %rs3, 0;
	mov.b64 	%rd692, 0;
	@%p445 bra 	$L__BB9_154;
	ld.global.u64 	%rd692, [%rd57];
$L__BB9_154:
	cvt.s64.s32 	%rd488, %r176;
	add.s64 	%rd489, %rd692, %rd488;
	shl.b64 	%rd490, %rd489, 2;
	add.s64 	%rd491, %rd4, %rd490;
	st.global.u32 	[%rd491], %r99;
$L__BB9_155:
	setp.gt.u32 	%p446, %r114, %r523;
	@%p446 bra 	$L__BB9_159;
	setp.ne.s16 	%p447, %rs3, 0;
	mov.b64 	%rd693, 0;
	@%p447 bra 	$L__BB9_158;
	ld.global.u64 	%rd693, [%rd57];
$L__BB9_158:
	cvt.s64.s32 	%rd493, %r177;
	add.s64 	%rd494, %rd693, %rd493;
	shl.b64 	%rd495, %rd494, 2;
	add.s64 	%rd496, %rd4, %rd495;
	st.global.u32 	[%rd496], %r100;
$L__BB9_159:
	setp.gt.u32 	%p448, %r115, %r523;
	@%p448 bra 	$L__BB9_163;
	setp.ne.s16 	%p449, %rs3, 0;
	mov.b64 	%rd694, 0;
	@%p449 bra 	$L__BB9_162;
	ld.global.u64 	%rd694, [%rd57];
$L__BB9_162:
	cvt.s64.s32 	%rd498, %r178;
	add.s64 	%rd499, %rd694, %rd498;
	shl.b64 	%rd500, %rd499, 2;
	add.s64 	%rd501, %rd4, %rd500;
	st.global.u32 	[%rd501], %r101;
$L__BB9_163:
	setp.gt.u32 	%p450, %r116, %r523;
	@%p450 bra 	$L__BB9_167;
	setp.ne.s16 	%p451, %rs3, 0;
	mov.b64 	%rd695, 0;
	@%p451 bra 	$L__BB9_166;
	ld.global.u64 	%rd695, [%rd57];
$L__BB9_166:
	cvt.s64.s32 	%rd503, %r179;
	add.s64 	%rd504, %rd695, %rd503;
	shl.b64 	%rd505, %rd504, 2;
	add.s64 	%rd506, %rd4, %rd505;
	st.global.u32 	[%rd506], %r102;
$L__BB9_167:
	setp.gt.u32 	%p452, %r117, %r523;
	@%p452 bra 	$L__BB9_171;
	setp.ne.s16 	%p453, %rs3, 0;
	mov.b64 	%rd696, 0;
	@%p453 bra 	$L__BB9_170;
	ld.global.u64 	%rd696, [%rd57];
$L__BB9_170:
	cvt.s64.s32 	%rd508, %r180;
	add.s64 	%rd509, %rd696, %rd508;
	shl.b64 	%rd510, %rd509, 2;
	add.s64 	%rd511, %rd4, %rd510;
	st.global.u32 	[%rd511], %r103;
$L__BB9_171:
	setp.gt.u32 	%p454, %r118, %r523;
	@%p454 bra 	$L__BB9_175;
	setp.ne.s16 	%p455, %rs3, 0;
	mov.b64 	%rd697, 0;
	@%p455 bra 	$L__BB9_174;
	ld.global.u64 	%rd697, [%rd57];
$L__BB9_174:
	cvt.s64.s32 	%rd513, %r181;
	add.s64 	%rd514, %rd697, %rd513;
	shl.b64 	%rd515, %rd514, 2;
	add.s64 	%rd516, %rd4, %rd515;
	st.global.u32 	[%rd516], %r104;
$L__BB9_175:
	setp.gt.u32 	%p456, %r119, %r523;
	@%p456 bra 	$L__BB9_179;
	setp.ne.s16 	%p457, %rs3, 0;
	mov.b64 	%rd698, 0;
	@%p457 bra 	$L__BB9_178;
	ld.global.u64 	%rd698, [%rd57];
$L__BB9_178:
	cvt.s64.s32 	%rd518, %r182;
	add.s64 	%rd519, %rd698, %rd518;
	shl.b64 	%rd520, %rd519, 2;
	add.s64 	%rd521, %rd4, %rd520;
	st.global.u32 	[%rd521], %r105;
$L__BB9_179:
	setp.gt.u32 	%p458, %r120, %r523;
	@%p458 bra 	$L__BB9_573;
	setp.ne.s16 	%p459, %rs3, 0;
	mov.b64 	%rd699, 0;
	@%p459 bra 	$L__BB9_182;
	ld.global.u64 	%rd699, [%rd57];
$L__BB9_182:
	cvt.s64.s32 	%rd523, %r183;
	add.s64 	%rd524, %rd699, %rd523;
	shl.b64 	%rd525, %rd524, 2;
	add.s64 	%rd526, %rd4, %rd525;
	st.global.u32 	[%rd526], %r106;
	bra.uni 	$L__BB9_573;
$L__BB9_183:
	setp.gt.u32 	%p460, %r107, %r523;
	bar.sync 	0;
	@%p460 bra 	$L__BB9_185;
	sub.s32 	%r1208, %r170, %r185;
	shl.b32 	%r1209, %r1208, 2;
	mov.u32 	%r1210, _ZZN3cub18CUB_300001_SM_10006detail6select23DeviceSelectSweepKernelINS2_10policy_hubIijiLb0ELNS0_10SelectImplE0EE10Policy1000EPiPjS8_PlNS0_13ScanTileStateIiLb1EEE19valueBelowThresholdNS0_8NullTypeEiNS2_19streaming_context_tIlLb1EEELS5_0EEEvT0_T1_T2_T3_T4_T5_T6_T7_iT8_NS1_7vsmem_tEE19static_temp_storage;
	add.s32 	%r1211, %r1210, %r1209;
	st.shared.u32 	[%r1211], %r93;
$L__BB9_185:
	setp.gt.u32 	%p461, %r108, %r523;
	@%p461 bra 	$L__BB9_187;
	sub.s32 	%r1212, %r171, %r185;
	shl.b32 	%r1213, %r1212, 2;
	mov.u32 	%r1214, _ZZN3cub18CUB_300001_SM_10006detail6select23DeviceSelectSweepKernelINS2_10policy_hubIijiLb0ELNS0_10SelectImplE0EE10Policy1000EPiPjS8_PlNS0_13ScanTileStateIiLb1EEE19valueBelowThresholdNS0_8NullTypeEiNS2_19streaming_context_tIlLb1EEELS5_0EEEvT0_T1_T2_T3_T4_T5_T6_T7_iT8_NS1_7vsmem_tEE19static_temp_storage;
	add.s32 	%r1215, %r1214, %r1213;
	st.shared.u32 	[%r1215], %r94;
$L__BB9_187:
	setp.gt.u32 	%p462, %r109, %r523;
	@%p462 bra 	$L__BB9_189;
	sub.s32 	%r1216, %r172, %r185;
	shl.b32 	%r1217, %r1216, 2;
	mov.u32 	%r1218, _ZZN3cub18CUB_300001_SM_10006detail6select23DeviceSelectSweepKernelINS2_10policy_hubIijiLb0ELNS0_10SelectImplE0EE10Policy1000EPiPjS8_PlNS0_13ScanTileStateIiLb1EEE19valueBelowThresholdNS0_8NullTypeEiNS2_19streaming_context_tIlLb1EEELS5_0EEEvT0_T1_T2_T3_T4_T5_T6_T7_iT8_NS1_7vsmem_tEE19static_temp_storage;
	add.s32 	%r1219, %r1218, %r1217;
	st.shared.u32 	[%r1219], %r95;
$L__BB9_189:
	setp.gt.u32 	%p463, %r110, %r523;
	@%p463 bra 	$L__BB9_191;
	sub.s32 	%r1220, %r173, %r185;
	shl.b32 	%r1221, %r1220, 2;
	mov.u32 	%r1222, _ZZN3cub18CUB_300001_SM_10006detail6select23DeviceSelectSweepKernelINS2_10policy_hubIijiLb0ELNS0_10SelectImplE0EE10Policy1000EPiPjS8_PlNS0_13ScanTileStateIiLb1EEE19valueBelowThresholdNS0_8NullTypeEiNS2_19streaming_context_tIlLb1EEELS5_0EEEvT0_T1_T2_T3_T4_T5_T6_T7_iT8_NS1_7vsmem_tEE19static_temp_storage;
	add.s32 	%r1223, %r1222, %r1221;
	st.shared.u32 	[%r1223], %r96;
$L__BB9_191:
	setp.gt.u32 	%p464, %r111, %r523;
	@%p464 bra 	$L__BB9_193;
	sub.s32 	%r1224, %r174, %r185;
	shl.b32 	%r1225, %r1224, 2;
	mov.u32 	%r1226, _ZZN3cub18CUB_300001_SM_10006detail6select23DeviceSelectSweepKernelINS2_10policy_hubIijiLb0ELNS0_10SelectImplE0EE10Policy1000EPiPjS8_PlNS0_13ScanTileStateIiLb1EEE19valueBelowThresholdNS0_8NullTypeEiNS2_19streaming_context_tIlLb1EEELS5_0EEEvT0_T1_T2_T3_T4_T5_T6_T7_iT8_NS1_7vsmem_tEE19static_temp_storage;
	add.s32 	%r1227, %r1226, %r1225;
	st.shared.u32 	[%r1227], %r97;
$L__BB9_193:
	setp.gt.u32 	%p465, %r112, %r523;
	@%p465 bra 	$L__BB9_195;
	sub.s32 	%r1228, %r175, %r185;
	shl.b32 	%r1229, %r1228, 2;
	mov.u32 	%r1230, _ZZN3cub18CUB_300001_SM_10006detail6select23DeviceSelectSweepKernelINS2_10policy_hubIijiLb0ELNS0_10SelectImplE0EE10Policy1000EPiPjS8_PlNS0_13ScanTileStateIiLb1EEE19valueBelowThresholdNS0_8NullTypeEiNS2_19streaming_context_tIlLb1EEELS5_0EEEvT0_T1_T2_T3_T4_T5_T6_T7_iT8_NS1_7vsmem_tEE19static_temp_storage;
	add.s32 	%r1231, %r1230, %r1229;
	st.shared.u32 	[%r1231], %r98;
$L__BB9_195:
	setp.gt.u32 	%p466, %r113, %r523;
	@%p466 bra 	$L__BB9_197;
	sub.s32 	%r1232, %r176, %r185;
	shl.b32 	%r1233, %r1232, 2;
	mov.u32 	%r1234, _ZZN3cub18CUB_300001_SM_10006detail6select23DeviceSelectSweepKernelINS2_10policy_hubIijiLb0ELNS0_10SelectImplE0EE10Policy1000EPiPjS8_PlNS0_13ScanTileStateIiLb1EEE19valueBelowThresholdNS0_8NullTypeEiNS2_19streaming_context_tIlLb1EEELS5_0EEEvT0_T1_T2_T3_T4_T5_T6_T7_iT8_NS1_7vsmem_tEE19static_temp_storage;
	add.s32 	%r1235, %r1234, %r1233;
	st.shared.u32 	[%r1235], %r99;
$L__BB9_197:
	setp.gt.u32 	%p467, %r114, %r523;
	@%p467 bra 	$L__BB9_199;
	sub.s32 	%r1236, %r177, %r185;
	shl.b32 	%r1237, %r1236, 2;
	mov.u32 	%r1238, _ZZN3cub18CUB_300001_SM_10006detail6select23DeviceSelectSweepKernelINS2_10policy_hubIijiLb0ELNS0_10SelectImplE0EE10Policy1000EPiPjS8_PlNS0_13ScanTileStateIiLb1EEE19valueBelowThresholdNS0_8NullTypeEiNS2_19streaming_context_tIlLb1EEELS5_0EEEvT0_T1_T2_T3_T4_T5_T6_T7_iT8_NS1_7vsmem_tEE19static_temp_storage;
	add.s32 	%r1239, %r1238, %r1237;
	st.shared.u32 	[%r1239], %r100;
$L__BB9_199:
	setp.gt.u32 	%p468, %r115, %r523;
	@%p468 bra 	$L__BB9_201;
	sub.s32 	%r1240, %r178, %r185;
	shl.b32 	%r1241, %r1240, 2;
	mov.u32 	%r1242, _ZZN3cub18CUB_300001_SM_10006detail6select23DeviceSelectSweepKernelINS2_10policy_hubIijiLb0ELNS0_10SelectImplE0EE10Policy1000EPiPjS8_PlNS0_13ScanTileStateIiLb1EEE19valueBelowThresholdNS0_8NullTypeEiNS2_19streaming_context_tIlLb1EEELS5_0EEEvT0_T1_T2_T3_T4_T5_T6_T7_iT8_NS1_7vsmem_tEE19static_temp_storage;
	add.s32 	%r1243, %r1242, %r1241;
	st.shared.u32 	[%r1243], %r101;
$L__BB9_201:
	setp.gt.u32 	%p469, %r116, %r523;
	@%p469 bra 	$L__BB9_203;
	sub.s32 	%r1244, %r179, %r185;
	shl.b32 	%r1245, %r1244, 2;
	mov.u32 	%r1246, _ZZN3cub18CUB_300001_SM_10006detail6select23DeviceSelectSweepKernelINS2_10policy_hubIijiLb0ELNS0_10SelectImplE0EE10Policy1000EPiPjS8_PlNS0_13ScanTileStateIiLb1EEE19valueBelowThresholdNS0_8NullTypeEiNS2_19streaming_context_tIlLb1EEELS5_0EEEvT0_T1_T2_T3_T4_T5_T6_T7_iT8_NS1_7vsmem_tEE19static_temp_storage;
	add.s32 	%r1247, %r1246, %r1245;
	st.shared.u32 	[%r1247], %r102;
$L__BB9_203:
	setp.gt.u32 	%p470, %r117, %r523;
	@%p470 bra 	$L__BB9_205;
	sub.s32 	%r1248, %r180, %r185;
	shl.b32 	%r1249, %r1248, 2;
	mov.u32 	%r1250, _ZZN3cub18CUB_300001_SM_10006detail6select23DeviceSelectSweepKernelINS2_10policy_hubIijiLb0ELNS0_10SelectImplE0EE10Policy1000EPiPjS8_PlNS0_13ScanTileStateIiLb1EEE19valueBelowThresholdNS0_8NullTypeEiNS2_19streaming_context_tIlLb1EEELS5_0EEEvT0_T1_T2_T3_T4_T5_T6_T7_iT8_NS1_7vsmem_tEE19static_temp_storage;
	add.s32 	%r1251, %r1250, %r1249;
	st.shared.u32 	[%r1251], %r103;
$L__BB9_205:
	setp.gt.u32 	%p471, %r118, %r523;
	@%p471 bra 	$L__BB9_207;
	sub.s32 	%r1252, %r181, %r185;
	shl.b32 	%r1253, %r1252, 2;
	mov.u32 	%r1254, _ZZN3cub18CUB_300001_SM_10006detail6select23DeviceSelectSweepKernelINS2_10policy_hubIijiLb0ELNS0_10SelectImplE0EE10Policy1000EPiPjS8_PlNS0_13ScanTileStateIiLb1EEE19valueBelowThresholdNS0_8NullTypeEiNS2_19streaming_context_tIlLb1EEELS5_0EEEvT0_T1_T2_T3_T4_T5_T6_T7_iT8_NS1_7vsmem_tEE19static_temp_storage;
	add.s32 	%r1255, %r1254, %r1253;
	st.shared.u32 	[%r1255], %r104;
$L__BB9_207:
	setp.gt.u32 	%p472, %r119, %r523;
	@%p472 bra 	$L__BB9_209;
	sub.s32 	%r1256, %r182, %r185;
	shl.b32 	%r1257, %r1256, 2;
	mov.u32 	%r1258, _ZZN3cub18CUB_300001_SM_10006detail6select23DeviceSelectSweepKernelINS2_10policy_hubIijiLb0ELNS0_10SelectImplE0EE10Policy1000EPiPjS8_PlNS0_13ScanTileStateIiLb1EEE19valueBelowThresholdNS0_8NullTypeEiNS2_19streaming_context_tIlLb1EEELS5_0EEEvT0_T1_T2_T3_T4_T5_T6_T7_iT8_NS1_7vsmem_tEE19static_temp_storage;
	add.s32 	%r1259, %r1258, %r1257;
	st.shared.u32 	[%r1259], %r105;
$L__BB9_209:
	setp.gt.u32 	%p473, %r120, %r523;
	@%p473 bra 	$L__BB9_211;
	sub.s32 	%r1260, %r183, %r185;
	shl.b32 	%r1261, %r1260, 2;
	mov.u32 	%r1262, _ZZN3cub18CUB_300001_SM_10006detail6select23DeviceSelectSweepKernelINS2_10policy_hubIijiLb0ELNS0_10SelectImplE0EE10Policy1000EPiPjS8_PlNS0_13ScanTileStateIiLb1EEE19valueBelowThresholdNS0_8NullTypeEiNS2_19streaming_context_tIlLb1EEELS5_0EEEvT0_T1_T2_T3_T4_T5_T6_T7_iT8_NS1_7vsmem_tEE19static_temp_storage;
	add.s32 	%r1263, %r1262, %r1261;
	st.shared.u32 	[%r1263], %r106;
$L__BB9_211:
	bar.sync 	0;
	setp.ge.s32 	%p474, %r1570, %r184;
	@%p474 bra 	$L__BB9_573;
	ld.param.u8 	%rs4, [%rd56];
	ld.param.u64 	%rd527, [%rd56+24];
	cvta.to.global.u64 	%rd58, %rd527;
	not.b32 	%r1264, %r1570;
	add.s32 	%r186, %r184, %r1264;
	and.b32  	%r1265, %r186, 1536;
	setp.eq.s32 	%p475, %r1265, 1536;
	@%p475 bra 	$L__BB9_217;
	shr.u32 	%r1266, %r186, 9;
	add.s32 	%r1267, %r1266, 1;
	and.b32  	%r1268, %r1267, 3;
	add.s32 	%r1569, %r1570, %r185;
	shl.b32 	%r1269, %r1570, 2;
	mov.u32 	%r1270, _ZZN3cub18CUB_300001_SM_10006detail6select23DeviceSelectSweepKernelINS2_10policy_hubIijiLb0ELNS0_10SelectImplE0EE10Policy1000EPiPjS8_PlNS0_13ScanTileStateIiLb1EEE19valueBelowThresholdNS0_8NullTypeEiNS2_19streaming_context_tIlLb1EEELS5_0EEEvT0_T1_T2_T3_T4_T5_T6_T7_iT8_NS1_7vsmem_tEE19static_temp_storage;
	add.s32 	%r1568, %r1270, %r1269;
	neg.s32 	%r1567, %r1268;
	shl.b32 	%r1271, %r1267, 9;
	and.b32  	%r1272, %r1271, 1536;
	add.s32 	%r1570, %r1570, %r1272;
$L__BB9_214:
	.pragma "nounroll";
	setp.ne.s16 	%p476, %rs4, 0;
	ld.shared.u32 	%r194, [%r1568];
	mov.b64 	%rd681, 0;
	@%p476 bra 	$L__BB9_216;
	ld.global.u64 	%rd681, [%rd58];
$L__BB9_216:
	cvt.s64.s32 	%rd529, %r1569;
	add.s64 	%rd530, %rd681, %rd529;
	shl.b64 	%rd531, %rd530, 2;
	add.s64 	%rd532, %rd4, %rd531;
	st.global.u32 	[%rd532], %r194;
	add.s32 	%r1569, %r1569, 512;
	add.s32 	%r1568, %r1568, 2048;
	add.s32 	%r1567, %r1567, 1;
	setp.ne.s32 	%p477, %r1567, 0;
	@%p477 bra 	$L__BB9_214;
$L__BB9_217:
	setp.lt.u32 	%p478, %r186, 1536;
	@%p478 bra 	$L__BB9_573;
	add.s32 	%r1572, %r1570, %r185;
	shl.b32 	%r1273, %r1570, 2;
	mov.u32 	%r1274, _ZZN3cub18CUB_300001_SM_10006detail6select23DeviceSelectSweepKernelINS2_10policy_hubIijiLb0ELNS0_10SelectImplE0EE10Policy1000EPiPjS8_PlNS0_13ScanTileStateIiLb1EEE19valueBelowThresholdNS0_8NullTypeEiNS2_19streaming_context_tIlLb1EEELS5_0EEEvT0_T1_T2_T3_T4_T5_T6_T7_iT8_NS1_7vsmem_tEE19static_temp_storage;
	add.s32 	%r1275, %r1273, %r1274;
	add.s32 	%r1571, %r1275, 4096;
$L__BB9_219:
	setp.ne.s16 	%p479, %rs4, 0;
	cvt.s64.s32 	%rd61, %r1572;
	ld.shared.u32 	%r204, [%r1571+-4096];
	mov.b64 	%rd682, 0;
	@%p479 bra 	$L__BB9_221;
	ld.global.u64 	%rd682, [%rd58];
$L__BB9_221:
	setp.ne.s16 	%p480, %rs4, 0;
	add.s64 	%rd535, %rd682, %rd61;
	shl.b64 	%rd536, %rd535, 2;
	add.s64 	%rd537, %rd4, %rd536;
	st.global.u32 	[%rd537], %r204;
	ld.shared.u32 	%r205, [%r1571+-2048];
	mov.b64 	%rd683, 0;
	@%p480 bra 	$L__BB9_223;
	ld.global.u64 	%rd683, [%rd58];
$L__BB9_223:
	setp.ne.s16 	%p481, %rs4, 0;
	add.s64 	%rd539, %rd683, %rd61;
	shl.b64 	%rd540, %rd539, 2;
	add.s64 	%rd541, %rd4, %rd540;
	st.global.u32 	[%rd541+2048], %r205;
	ld.shared.u32 	%r206, [%r1571];
	mov.b64 	%rd684, 0;
	@%p481 bra 	$L__BB9_225;
	ld.global.u64 	%rd684, [%rd58];
$L__BB9_225:
	setp.ne.s16 	%p482, %rs4, 0;
	add.s64 	%rd543, %rd684, %rd61;
	shl.b64 	%rd544, %rd543, 2;
	add.s64 	%rd545, %rd4, %rd544;
	st.global.u32 	[%rd545+4096], %r206;
	ld.shared.u32 	%r207, [%r1571+2048];
	mov.b64 	%rd685, 0;
	@%p482 bra 	$L__BB9_227;
	ld.global.u64 	%rd685, [%rd58];
$L__BB9_227:
	cvt.u32.u64 	%r1276, %rd61;
	add.s64 	%rd546, %rd685, %rd61;
	shl.b64 	%rd547, %rd546, 2;
	add.s64 	%rd548, %rd4, %rd547;
	st.global.u32 	[%rd548+6144], %r207;
	add.s32 	%r1570, %r1570, 2048;
	add.s32 	%r1572, %r1276, 2048;
	add.s32 	%r1571, %r1571, 8192;
	setp.lt.s32 	%p483, %r1570, %r184;
	@%p483 bra 	$L__BB9_219;
	bra.uni 	$L__BB9_573;
$L__BB9_228:
	sub.s32 	%r211, %r524, %r3;
	setp.ne.s32 	%p30, %r1553, 0;
	@%p30 bra 	$L__BB9_389;
	ld.param.u8 	%rs34, [%rd1];
	setp.eq.s16 	%p214, %rs34, 0;
	ld.param.u64 	%rd324, [%rd1+16];
	selp.b64 	%rd325, %rd324, 0, %p214;
	cvt.u64.u32 	%rd98, %r3;
	add.s64 	%rd326, %rd325, %rd98;
	mov.u32 	%r1604, %tid.x;
	mul.lo.s32 	%r850, %r1604, 14;
	setp.ge.s32 	%p215, %r850, %r211;
	cvt.u64.u32 	%rd99, %r850;
	add.s64 	%rd327, %rd326, %rd99;
	shl.b64 	%rd328, %rd327, 2;
	add.s64 	%rd100, %rd2, %rd328;
	@%p215 bra 	$L__BB9_231;
	ld.global.u32 	%r1574, [%rd100];
$L__BB9_231:
	cvt.u32.u64 	%r852, %rd99;
	add.s32 	%r215, %r852, 1;
	setp.ge.s32 	%p216, %r215, %r211;
	@%p216 bra 	$L__BB9_233;
	ld.global.u32 	%r1575, [%rd100+4];
$L__BB9_233:
	add.s32 	%r218, %r852, 2;
	setp.ge.s32 	%p217, %r218, %r211;
	@%p217 bra 	$L__BB9_235;
	ld.global.u32 	%r1576, [%rd100+8];
$L__BB9_235:
	add.s32 	%r221, %r852, 3;
	setp.ge.s32 	%p218, %r221, %r211;
	@%p218 bra 	$L__BB9_237;
	ld.global.u32 	%r1577, [%rd100+12];
$L__BB9_237:
	add.s32 	%r224, %r852, 4;
	setp.ge.s32 	%p219, %r224, %r211;
	@%p219 bra 	$L__BB9_239;
	ld.global.u32 	%r1578, [%rd100+16];
$L__BB9_239:
	add.s32 	%r227, %r852, 5;
	setp.ge.s32 	%p220, %r227, %r211;
	@%p220 bra 	$L__BB9_241;
	ld.global.u32 	%r1579, [%rd100+20];
$L__BB9_241:
	add.s32 	%r230, %r852, 6;
	setp.ge.s32 	%p221, %r230, %r211;
	@%p221 bra 	$L__BB9_243;
	ld.global.u32 	%r1580, [%rd100+24];
$L__BB9_243:
	add.s32 	%r233, %r852, 7;
	setp.ge.s32 	%p222, %r233, %r211;
	@%p222 bra 	$L__BB9_245;
	ld.global.u32 	%r1581, [%rd100+28];
$L__BB9_245:
	add.s32 	%r236, %r852, 8;
	setp.ge.s32 	%p223, %r236, %r211;
	@%p223 bra 	$L__BB9_247;
	ld.global.u32 	%r1582, [%rd100+32];
$L__BB9_247:
	add.s32 	%r239, %r852, 9;
	setp.ge.s32 	%p224, %r239, %r211;
	@%p224 bra 	$L__BB9_249;
	ld.global.u32 	%r1583, [%rd100+36];
$L__BB9_249:
	add.s32 	%r242, %r852, 10;
	setp.ge.s32 	%p225, %r242, %r211;
	@%p225 bra 	$L__BB9_251;
	ld.global.u32 	%r1584, [%rd100+40];
$L__BB9_251:
	add.s32 	%r245, %r852, 11;
	setp.ge.s32 	%p226, %r245, %r211;
	@%p226 bra 	$L__BB9_253;
	ld.global.u32 	%r1585, [%rd100+44];
$L__BB9_253:
	add.s32 	%r248, %r852, 12;
	setp.ge.s32 	%p227, %r248, %r211;
	@%p227 bra 	$L__BB9_255;
	ld.global.u32 	%r1586, [%rd100+48];
$L__BB9_255:
	add.s32 	%r251, %r852, 13;
	setp.ge.s32 	%p228, %r251, %r211;
	@%p228 bra 	$L__BB9_257;
	ld.global.u32 	%r1587, [%rd100+52];
$L__BB9_257:
	setp.ge.s32 	%p229, %r852, %r211;
	bar.sync 	0;
	setp.eq.s16 	%p230, %rs34, 0;
	selp.b64 	%rd330, %rd324, 0, %p230;
	add.s64 	%rd331, %rd330, %rd98;
	add.s64 	%rd332, %rd331, %rd99;
	shl.b64 	%rd333, %rd332, 2;
	add.s64 	%rd101, %rd3, %rd333;
	@%p229 bra 	$L__BB9_259;
	ld.global.u32 	%r1588, [%rd101];
$L__BB9_259:
	setp.ge.s32 	%p231, %r215, %r211;
	@%p231 bra 	$L__BB9_261;
	ld.global.u32 	%r1589, [%rd101+4];
$L__BB9_261:
	setp.ge.s32 	%p232, %r218, %r211;
	@%p232 bra 	$L__BB9_263;
	ld.global.u32 	%r1590, [%rd101+8];
$L__BB9_263:
	setp.ge.s32 	%p233, %r221, %r211;
	@%p233 bra 	$L__BB9_265;
	ld.global.u32 	%r1591, [%rd101+12];
$L__BB9_265:
	setp.ge.s32 	%p234, %r224, %r211;
	@%p234 bra 	$L__BB9_267;
	ld.global.u32 	%r1592, [%rd101+16];
$L__BB9_267:
	setp.ge.s32 	%p235, %r227, %r211;
	@%p235 bra 	$L__BB9_269;
	ld.global.u32 	%r1593, [%rd101+20];
$L__BB9_269:
	setp.ge.s32 	%p236, %r230, %r211;
	@%p236 bra 	$L__BB9_271;
	ld.global.u32 	%r1594, [%rd101+24];
$L__BB9_271:
	setp.ge.s32 	%p237, %r233, %r211;
	@%p237 bra 	$L__BB9_273;
	ld.global.u32 	%r1595, [%rd101+28];
$L__BB9_273:
	setp.ge.s32 	%p238, %r236, %r211;
	@%p238 bra 	$L__BB9_275;
	ld.global.u32 	%r1596, [%rd101+32];
$L__BB9_275:
	setp.ge.s32 	%p239, %r239, %r211;
	@%p239 bra 	$L__BB9_277;
	ld.global.u32 	%r1597, [%rd101+36];
$L__BB9_277:
	setp.ge.s32 	%p240, %r242, %r211;
	@%p240 bra 	$L__BB9_279;
	ld.global.u32 	%r1598, [%rd101+40];
$L__BB9_279:
	setp.ge.s32 	%p241, %r245, %r211;
	@%p241 bra 	$L__BB9_281;
	ld.global.u32 	%r1599, [%rd101+44];
$L__BB9_281:
	setp.ge.s32 	%p242, %r248, %r211;
	@%p242 bra 	$L__BB9_283;
	ld.global.u32 	%r1600, [%rd101+48];
$L__BB9_283:
	setp.ge.s32 	%p243, %r251, %r211;
	@%p243 bra 	$L__BB9_285;
	ld.global.u32 	%r1601, [%rd101+52];
$L__BB9_285:
	cvt.u32.u64 	%r923, %rd99;
	setp.ge.s32 	%p244, %r251, %r211;
	setp.ge.s32 	%p245, %r248, %r211;
	setp.ge.s32 	%p246, %r245, %r211;
	setp.ge.s32 	%p247, %r242, %r211;
	setp.ge.s32 	%p248, %r239, %r211;
	setp.ge.s32 	%p249, %r236, %r211;
	setp.ge.s32 	%p250, %r233, %r211;
	setp.ge.s32 	%p251, %r230, %r211;
	setp.ge.s32 	%p252, %r227, %r211;
	setp.ge.s32 	%p253, %r224, %r211;
	setp.ge.s32 	%p254, %r221, %r211;
	setp.ge.s32 	%p255, %r218, %r211;
	setp.ge.s32 	%p256, %r215, %r211;
	setp.ge.s32 	%p257, %r923, %r211;
	setp.le.u32 	%p258, %r1588, %r523;
	or.pred  	%p1, %p257, %p258;
	selp.u32 	%r282, 1, 0, %p1;
	setp.le.u32 	%p259, %r1589, %r523;
	or.pred  	%p2, %p256, %p259;
	selp.u32 	%r924, 1, 0, %p2;
	setp.le.u32 	%p260, %r1590, %r523;
	or.pred  	%p3, %p255, %p260;
	selp.u32 	%r925, 1, 0, %p3;
	setp.le.u32 	%p261, %r1591, %r523;
	or.pred  	%p4, %p254, %p261;
	selp.u32 	%r926, 1, 0, %p4;
	setp.le.u32 	%p262, %r1592, %r523;
	or.pred  	%p5, %p253, %p262;
	selp.u32 	%r927, 1, 0, %p5;
	setp.le.u32 	%p263, %r1593, %r523;
	or.pred  	%p6, %p252, %p263;
	selp.u32 	%r928, 1, 0, %p6;
	setp.le.u32 	%p264, %r1594, %r523;
	or.pred  	%p7, %p251, %p264;
	selp.u32 	%r929, 1, 0, %p7;
	setp.le.u32 	%p265, %r1595, %r523;
	or.pred  	%p8, %p250, %p265;
	selp.u32 	%r930, 1, 0, %p8;
	setp.le.u32 	%p266, %r1596, %r523;
	or.pred  	%p9, %p249, %p266;
	selp.u32 	%r931, 1, 0, %p9;
	setp.le.u32 	%p267, %r1597, %r523;
	or.pred  	%p10, %p248, %p267;
	selp.u32 	%r932, 1, 0, %p10;
	setp.le.u32 	%p268, %r1598, %r523;
	or.pred  	%p11, %p247, %p268;
	selp.u32 	%r933, 1, 0, %p11;
	setp.le.u32 	%p269, %r1599, %r523;
	or.pred  	%p12, %p246, %p269;
	selp.u32 	%r934, 1, 0, %p12;
	setp.le.u32 	%p270, %r1600, %r523;
	or.pred  	%p13, %p245, %p270;
	selp.u32 	%r935, 1, 0, %p13;
	setp.le.u32 	%p271, %r1601, %r523;
	or.pred  	%p14, %p244, %p271;
	selp.u32 	%r936, 1, 0, %p14;
	bar.sync 	0;
	add.s32 	%r283, %r924, %r282;
	add.s32 	%r284, %r283, %r925;
	add.s32 	%r285, %r284, %r926;
	add.s32 	%r286, %r285, %r927;
	add.s32 	%r287, %r286, %r928;
	add.s32 	%r288, %r287, %r929;
	add.s32 	%r289, %r288, %r930;
	add.s32 	%r290, %r289, %r931;
	add.s32 	%r291, %r290, %r932;
	add.s32 	%r292, %r291, %r933;
	add.s32 	%r293, %r292, %r934;
	add.s32 	%r294, %r293, %r935;
	add.s32 	%r897, %r294, %r936;
	shr.u32 	%r296, %r1604, 5;
	// begin inline asm
	mov.u32 %r892, %laneid;
	// end inline asm
	mov.b32 	%r895, 1;
	mov.b32 	%r920, 0;
	mov.b32 	%r922, -1;
	// begin inline asm
	{  .reg .s32 r0;  .reg .pred p;  shfl.sync.up.b32 r0|p, %r897, %r895, %r920, %r922;  @p add.s32 r0, r0, %r897;  mov.s32 %r893, r0;}
	// end inline asm
	mov.b32 	%r901, 2;
	// begin inline asm
	{  .reg .s32 r0;  .reg .pred p;  shfl.sync.up.b32 r0|p, %r893, %r901, %r920, %r922;  @p add.s32 r0, r0, %r893;  mov.s32 %r899, r0;}
	// end inline asm
	mov.b32 	%r907, 4;
	// begin inline asm
	{  .reg .s32 r0;  .reg .pred p;  shfl.sync.up.b32 r0|p, %r899, %r907, %r920, %r922;  @p add.s32 r0, r0, %r899;  mov.s32 %r905, r0;}
	// end inline asm
	mov.b32 	%r913, 8;
	// begin inline asm
	{  .reg .s32 r0;  .reg .pred p;  shfl.sync.up.b32 r0|p, %r905, %r913, %r920, %r922;  @p add.s32 r0, r0, %r905;  mov.s32 %r911, r0;}
	// end inline asm
	mov.b32 	%r919, 16;
	// begin inline asm
	{  .reg .s32 r0;  .reg .pred p;  shfl.sync.up.b32 r0|p, %r911, %r919, %r920, %r922;  @p add.s32 r0, r0, %r911;  mov.s32 %r917, r0;}
	// end inline asm
	setp.ne.s32 	%p272, %r892, 31;
	@%p272 bra 	$L__BB9_287;
	shl.b32 	%r937, %r296, 2;
	mov.u32 	%r938, _ZZN3cub18CUB_300001_SM_10006detail6select23DeviceSelectSweepKernelINS2_10policy_hubIijiLb0ELNS0_10SelectImplE0EE10Policy1000EPiPjS8_PlNS0_13ScanTileStateIiLb1EEE19valueBelowThresholdNS0_8NullTypeEiNS2_19streaming_context_tIlLb1EEELS5_0EEEvT0_T1_T2_T3_T4_T5_T6_T7_iT8_NS1_7vsmem_tEE19static_temp_storage;
	add.s32 	%r939, %r938, %r937;
	st.shared.u32 	[%r939], %r917;
$L__BB9_287:
	mov.u64 	%rd102, %rd206;
	bar.sync 	0;
	ld.shared.v4.u32 	{%r299, %r300, %r301, %r302}, [_ZZN3cub18CUB_300001_SM_10006detail6select23DeviceSelectSweepKernelINS2_10policy_hubIijiLb0ELNS0_10SelectImplE0EE10Policy1000EPiPjS8_PlNS0_13ScanTileStateIiLb1EEE19valueBelowThresholdNS0_8NullTypeEiNS2_19streaming_context_tIlLb1EEELS5_0EEEvT0_T1_T2_T3_T4_T5_T6_T7_iT8_NS1_7vsmem_tEE19static_temp_storage];
	add.s32 	%r940, %r300, %r299;
	setp.eq.s32 	%p273, %r296, 2;
	selp.b32 	%r941, %r940, %r299, %p273;
	add.s32 	%r942, %r940, %r301;
	setp.eq.s32 	%p274, %r296, 3;
	selp.b32 	%r943, %r942, %r941, %p274;
	add.s32 	%r944, %r942, %r302;
	setp.eq.s32 	%p275, %r296, 4;
	selp.b32 	%r945, %r944, %r943, %p275;
	ld.shared.v4.u32 	{%r303, %r304, %r305, %r306}, [_ZZN3cub18CUB_300001_SM_10006detail6select23DeviceSelectSweepKernelINS2_10policy_hubIijiLb0ELNS0_10SelectImplE0EE10Policy1000EPiPjS8_PlNS0_13ScanTileStateIiLb1EEE19valueBelowThresholdNS0_8NullTypeEiNS2_19streaming_context_tIlLb1EEELS5_0EEEvT0_T1_T2_T3_T4_T5_T6_T7_iT8_NS1_7vsmem_tEE19static_temp_storage+16];
	add.s32 	%r946, %r944, %r303;
	setp.eq.s32 	%p276, %r296, 5;
	selp.b32 	%r947, %r946, %r945, %p276;
	add.s32 	%r948, %r946, %r304;
	setp.eq.s32 	%p277, %r296, 6;
	selp.b32 	%r949, %r948, %r947, %p277;
	add.s32 	%r950, %r948, %r305;
	setp.eq.s32 	%p278, %r296, 7;
	selp.b32 	%r951, %r950, %r949, %p278;
	add.s32 	%r952, %r950, %r306;
	setp.eq.s32 	%p279, %r296, 8;
	selp.b32 	%r953, %r952, %r951, %p279;
	ld.shared.v4.u32 	{%r307, %r308, %r309, %r310}, [_ZZN3cub18CUB_300001_SM_10006detail6select23DeviceSelectSweepKernelINS2_10policy_hubIijiLb0ELNS0_10SelectImplE0EE10Policy1000EPiPjS8_PlNS0_13ScanTileStateIiLb1EEE19valueBelowThresholdNS0_8NullTypeEiNS2_19streaming_context_tIlLb1EEELS5_0EEEvT0_T1_T2_T3_T4_T5_T6_T7_iT8_NS1_7vsmem_tEE19static_temp_storage+32];
	add.s32 	%r954, %r952, %r307;
	setp.eq.s32 	%p280, %r296, 9;
	selp.b32 	%r955, %r954, %r953, %p280;
	add.s32 	%r956, %r954, %r308;
	setp.eq.s32 	%p281, %r296, 10;
	selp.b32 	%r957, %r956, %r955, %p281;
	add.s32 	%r958, %r956, %r309;
	setp.eq.s32 	%p282, %r296, 11;
	selp.b32 	%r959, %r958, %r957, %p282;
	add.s32 	%r960, %r958, %r310;
	setp.eq.s32 	%p283, %r296, 12;
	selp.b32 	%r961, %r960, %r959, %p283;
	ld.shared.v4.u32 	{%r311, %r312, %r313, %r314}, [_ZZN3cub18CUB_300001_SM_10006detail6select23DeviceSelectSweepKernelINS2_10policy_hubIijiLb0ELNS0_10SelectImplE0EE10Policy1000EPiPjS8_PlNS0_13ScanTileStateIiLb1EEE19valueBelowThresholdNS0_8NullTypeEiNS2_19streaming_context_tIlLb1EEELS5_0EEEvT0_T1_T2_T3_T4_T5_T6_T7_iT8_NS1_7vsmem_tEE19static_temp_storage+48];
	add.s32 	%r962, %r960, %r311;
	setp.eq.s32 	%p284, %r296, 13;
	selp.b32 	%r963, %r962, %r961, %p284;
	add.s32 	%r964, %r962, %r312;
	setp.eq.s32 	%p285, %r296, 14;
	selp.b32 	%r965, %r964, %r963, %p285;
	add.s32 	%r966, %r964, %r313;
	setp.eq.s32 	%p286, %r296, 15;
	selp.b32 	%r967, %r966, %r965, %p286;
	setp.lt.u32 	%p287, %r1604, 32;
	selp.b32 	%r968, 0, %r967, %p287;
	setp.eq.s32 	%p288, %r892, 0;
	sub.s32 	%r969, %r917, %r897;
	selp.b32 	%r970, 0, %r969, %p288;
	add.s32 	%r315, %r968, %r970;
	add.s32 	%r316, %r315, %r282;
	add.s32 	%r317, %r283, %r315;
	add.s32 	%r318, %r284, %r315;
	add.s32 	%r319, %r285, %r315;
	add.s32 	%r320, %r286, %r315;
	add.s32 	%r321, %r287, %r315;
	add.s32 	%r322, %r288, %r315;
	add.s32 	%r323, %r289, %r315;
	add.s32 	%r324, %r290, %r315;
	add.s32 	%r325, %r291, %r315;
	add.s32 	%r326, %r292, %r315;
	add.s32 	%r327, %r293, %r315;
	add.s32 	%r328, %r294, %r315;
	add.s32 	%r971, %r211, %r314;
	add.s32 	%r972, %r971, %r966;
	add.s32 	%r1656, %r972, -7168;
	setp.gt.s32 	%p289, %r1656, 512;
	@%p289 bra 	$L__BB9_344;
	ld.param.u8 	%rs5, [%rd102];
	ld.param.u64 	%rd334, [%rd102+24];
	cvta.to.global.u64 	%rd103, %rd334;
	setp.lt.s32 	%p290, %r315, %r1656;
	and.pred  	%p291, %p1, %p290;
	@%p291 bra 	$L__BB9_289;
	bra.uni 	$L__BB9_292;
$L__BB9_289:
	setp.ne.s16 	%p292, %rs5, 0;
	mov.b64 	%rd707, 0;
	@%p292 bra 	$L__BB9_291;
	ld.global.u64 	%rd707, [%rd103];
$L__BB9_291:
	cvt.s64.s32 	%rd336, %r315;
	add.s64 	%rd337, %rd707, %rd336;
	shl.b64 	%rd338, %rd337, 2;
	add.s64 	%rd339, %rd4, %rd338;
	st.global.u32 	[%rd339], %r1574;
$L__BB9_292:
	setp.ge.s32 	%p293, %r316, %r1656;
	not.pred 	%p294, %p2;
	or.pred  	%p295, %p294, %p293;
	@%p295 bra 	$L__BB9_296;
	setp.ne.s16 	%p296, %rs5, 0;
	mov.b64 	%rd708, 0;
	@%p296 bra 	$L__BB9_295;
	ld.global.u64 	%rd708, [%rd103];
$L__BB9_295:
	cvt.s64.s32 	%rd341, %r316;
	add.s64 	%rd342, %rd708, %rd341;
	shl.b64 	%rd343, %rd342, 2;
	add.s64 	%rd344, %rd4, %rd343;
	st.global.u32 	[%rd344], %r1575;
$L__BB9_296:
	setp.ge.s32 	%p297, %r317, %r1656;
	not.pred 	%p298, %p3;
	or.pred  	%p299, %p298, %p297;
	@%p299 bra 	$L__BB9_300;
	setp.ne.s16 	%p300, %rs5, 0;
	mov.b64 	%rd709, 0;
	@%p300 bra 	$L__BB9_299;
	ld.global.u64 	%rd709, [%rd103];
$L__BB9_299:
	cvt.s64.s32 	%rd346, %r317;
	add.s64 	%rd347, %rd709, %rd346;
	shl.b64 	%rd348, %rd347, 2;
	add.s64 	%rd349, %rd4, %rd348;
	st.global.u32 	[%rd349], %r1576;
$L__BB9_300:
	setp.ge.s32 	%p301, %r318, %r1656;
	not.pred 	%p302, %p4;
	or.pred  	%p303, %p302, %p301;
	@%p303 bra 	$L__BB9_304;
	setp.ne.s16 	%p304, %rs5, 0;
	mov.b64 	%rd710, 0;
	@%p304 bra 	$L__BB9_303;
	ld.global.u64 	%rd710, [%rd103];
$L__BB9_303:
	cvt.s64.s32 	%rd351, %r318;
	add.s64 	%rd352, %rd710, %rd351;
	shl.b64 	%rd353, %rd352, 2;
	add.s64 	%rd354, %rd4, %rd353;
	st.global.u32 	[%rd354], %r1577;
$L__BB9_304:
	setp.ge.s32 	%p305, %r319, %r1656;
	not.pred 	%p306, %p5;
	or.pred  	%p307, %p306, %p305;
	@%p307 bra 	$L__BB9_308;
	setp.ne.s16 	%p308, %rs5, 0;
	mov.b64 	%rd711, 0;
	@%p308 bra 	$L__BB9_307;
	ld.global.u64 	%rd711, [%rd103];
$L__BB9_307:
	cvt.s64.s32 	%rd356, %r319;
	add.s64 	%rd357, %rd711, %rd356;
	shl.b64 	%rd358, %rd357, 2;
	add.s64 	%rd359, %rd4, %rd358;
	st.global.u32 	[%rd359], %r1578;
$L__BB9_308:
	setp.ge.s32 	%p309, %r320, %r1656;
	not.pred 	%p310, %p6;
	or.pred  	%p311, %p310, %p309;
	@%p311 bra 	$L__BB9_312;
	setp.ne.s16 	%p312, %rs5, 0;
	mov.b64 	%rd712, 0;
	@%p312 bra 	$L__BB9_311;
	ld.global.u64 	%rd712, [%rd103];
$L__BB9_311:
	cvt.s64.s32 	%rd361, %r320;
	add.s64 	%rd362, %rd712, %rd361;
	shl.b64 	%rd363, %rd362, 2;
	add.s64 	%rd364, %rd4, %rd363;
	st.global.u32 	[%rd364], %r1579;
$L__BB9_312:
	setp.ge.s32 	%p313, %r321, %r1656;
	not.pred 	%p314, %p7;
	or.pred  	%p315, %p314, %p313;
	@%p315 bra 	$L__BB9_316;
	setp.ne.s16 	%p316, %rs5, 0;
	mov.b64 	%rd713, 0;
	@%p316 bra 	$L__BB9_315;
	ld.global.u64 	%rd713, [%rd103];
$L__BB9_315:
	cvt.s64.s32 	%rd366, %r321;
	add.s64 	%rd367, %rd713, %rd366;
	shl.b64 	%rd368, %rd367, 2;
	add.s64 	%rd369, %rd4, %rd368;
	st.global.u32 	[%rd369], %r1580;
$L__BB9_316:
	setp.ge.s32 	%p317, %r322, %r1656;
	not.pred 	%p318, %p8;
	or.pred  	%p319, %p318, %p317;
	@%p319 bra 	$L__BB9_320;
	setp.ne.s16 	%p320, %rs5, 0;
	mov.b64 	%rd714, 0;
	@%p320 bra 	$L__BB9_319;
	ld.global.u64 	%rd714, [%rd103];
$L__BB9_319:
	cvt.s64.s32 	%rd371, %r322;
	add.s64 	%rd372, %rd714, %rd371;
	shl.b64 	%rd373, %rd372, 2;
	add.s64 	%rd374, %rd4, %rd373;
	st.global.u32 	[%rd374], %r1581;
$L__BB9_320:
	setp.ge.s32 	%p321, %r323, %r1656;
	not.pred 	%p322, %p9;
	or.pred  	%p323, %p322, %p321;
	@%p323 bra 	$L__BB9_324;
	setp.ne.s16 	%p324, %rs5, 0;
	mov.b64 	%rd715, 0;
	@%p324 bra 	$L__BB9_323;
	ld.global.u64 	%rd715, [%rd103];
$L__BB9_323:
	cvt.s64.s32 	%rd376, %r323;
	add.s64 	%rd377, %rd715, %rd376;
	shl.b64 	%rd378, %rd377, 2;
	add.s64 	%rd379, %rd4, %rd378;
	st.global.u32 	[%rd379], %r1582;
$L__BB9_324:
	setp.ge.s32 	%p325, %r324, %r1656;
	not.pred 	%p326, %p10;
	or.pred  	%p327, %p326, %p325;
	@%p327 bra 	$L__BB9_328;
	setp.ne.s16 	%p328, %rs5, 0;
	mov.b64 	%rd716, 0;
	@%p328 bra 	$L__BB9_327;
	ld.global.u64 	%rd716, [%rd103];
$L__BB9_327:
	cvt.s64.s32 	%rd381, %r324;
	add.s64 	%rd382, %rd716, %rd381;
	shl.b64 	%rd383, %rd382, 2;
	add.s64 	%rd384, %rd4, %rd383;
	st.global.u32 	[%rd384], %r1583;
$L__BB9_328:
	setp.ge.s32 	%p329, %r325, %r1656;
	not.pred 	%p330, %p11;
	or.pred  	%p331, %p330, %p329;
	@%p331 bra 	$L__BB9_332;
	setp.ne.s16 	%p332, %rs5, 0;
	mov.b64 	%rd717, 0;
	@%p332 bra 	$L__BB9_331;
	ld.global.u64 	%rd717, [%rd103];
$L__BB9_331:
	cvt.s64.s32 	%rd386, %r325;
	add.s64 	%rd387, %rd717, %rd386;
	shl.b64 	%rd388, %rd387, 2;
	add.s64 	%rd389, %rd4, %rd388;
	st.global.u32 	[%rd389], %r1584;
$L__BB9_332:
	setp.ge.s32 	%p333, %r326, %r1656;
	not.pred 	%p334, %p12;
	or.pred  	%p335, %p334, %p333;
	@%p335 bra 	$L__BB9_336;
	setp.ne.s16 	%p336, %rs5, 0;
	mov.b64 	%rd718, 0;
	@%p336 bra 	$L__BB9_335;
	ld.global.u64 	%rd718, [%rd103];
$L__BB9_335:
	cvt.s64.s32 	%rd391, %r326;
	add.s64 	%rd392, %rd718, %rd391;
	shl.b64 	%rd393, %rd392, 2;
	add.s64 	%rd394, %rd4, %rd393;
	st.global.u32 	[%rd394], %r1585;
$L__BB9_336:
	setp.ge.s32 	%p337, %r327, %r1656;
	not.pred 	%p338, %p13;
	or.pred  	%p339, %p338, %p337;
	@%p339 bra 	$L__BB9_340;
	setp.ne.s16 	%p340, %rs5, 0;
	mov.b64 	%rd719, 0;
	@%p340 bra 	$L__BB9_339;
	ld.global.u64 	%rd719, [%rd103];
$L__BB9_339:
	cvt.s64.s32 	%rd396, %r327;
	add.s64 	%rd397, %rd719, %rd396;
	shl.b64 	%rd398, %rd397, 2;
	add.s64 	%rd399, %rd4, %rd398;
	st.global.u32 	[%rd399], %r1586;
$L__BB9_340:
	setp.ge.s32 	%p341, %r328, %r1656;
	not.pred 	%p342, %p14;
	or.pred  	%p343, %p342, %p341;
	@%p343 bra 	$L__BB9_565;
	setp.ne.s16 	%p344, %rs5, 0;
	mov.b64 	%rd720, 0;
	@%p344 bra 	$L__BB9_343;
	ld.global.u64 	%rd720, [%rd103];
$L__BB9_343:
	cvt.s64.s32 	%rd401, %r328;
	add.s64 	%rd402, %rd720, %rd401;
	shl.b64 	%rd403, %rd402, 2;
	add.s64 	%rd404, %rd4, %rd403;
	st.global.u32 	[%rd404], %r1587;
	bra.uni 	$L__BB9_565;
$L__BB9_344:
	bar.sync 	0;
	not.pred 	%p345, %p1;
	@%p345 bra 	$L__BB9_346;
	shl.b32 	%r973, %r315, 2;
	mov.u32 	%r974, _ZZN3cub18CUB_300001_SM_10006detail6select23DeviceSelectSweepKernelINS2_10policy_hubIijiLb0ELNS0_10SelectImplE0EE10Policy1000EPiPjS8_PlNS0_13ScanTileStateIiLb1EEE19valueBelowThresholdNS0_8NullTypeEiNS2_19streaming_context_tIlLb1EEELS5_0EEEvT0_T1_T2_T3_T4_T5_T6_T7_iT8_NS1_7vsmem_tEE19static_temp_storage;
	add.s32 	%r975, %r974, %r973;
	st.shared.u32 	[%r975], %r1574;
$L__BB9_346:
	not.pred 	%p346, %p2;
	@%p346 bra 	$L__BB9_348;
	shl.b32 	%r976, %r316, 2;
	mov.u32 	%r977, _ZZN3cub18CUB_300001_SM_10006detail6select23DeviceSelectSweepKernelINS2_10policy_hubIijiLb0ELNS0_10SelectImplE0EE10Policy1000EPiPjS8_PlNS0_13ScanTileStateIiLb1EEE19valueBelowThresholdNS0_8NullTypeEiNS2_19streaming_context_tIlLb1EEELS5_0EEEvT0_T1_T2_T3_T4_T5_T6_T7_iT8_NS1_7vsmem_tEE19static_temp_storage;
	add.s32 	%r978, %r977, %r976;
	st.shared.u32 	[%r978], %r1575;
$L__BB9_348:
	not.pred 	%p347, %p3;
	@%p347 bra 	$L__BB9_350;
	shl.b32 	%r979, %r317, 2;
	mov.u32 	%r980, _ZZN3cub18CUB_300001_SM_10006detail6select23DeviceSelectSweepKernelINS2_10policy_hubIijiLb0ELNS0_10SelectImplE0EE10Policy1000EPiPjS8_PlNS0_13ScanTileStateIiLb1EEE19valueBelowThresholdNS0_8NullTypeEiNS2_19streaming_context_tIlLb1EEELS5_0EEEvT0_T1_T2_T3_T4_T5_T6_T7_iT8_NS1_7vsmem_tEE19static_temp_storage;
	add.s32 	%r981, %r980, %r979;
	st.shared.u32 	[%r981], %r1576;
$L__BB9_350:
	not.pred 	%p348, %p4;
	@%p348 bra 	$L__BB9_352;
	shl.b32 	%r982, %r318, 2;
	mov.u32 	%r983, _ZZN3cub18CUB_300001_SM_10006detail6select23DeviceSelectSweepKernelINS2_10policy_hubIijiLb0ELNS0_10SelectImplE0EE10Policy1000EPiPjS8_PlNS0_13ScanTileStateIiLb1EEE19valueBelowThresholdNS0_8NullTypeEiNS2_19streaming_context_tIlLb1EEELS5_0EEEvT0_T1_T2_T3_T4_T5_T6_T7_iT8_NS1_7vsmem_tEE19static_temp_storage;
	add.s32 	%r984, %r983, %r982;
	st.shared.u32 	[%r984], %r1577;
$L__BB9_352:
	not.pred 	%p349, %p5;
	@%p349 bra 	$L__BB9_354;
	shl.b32 	%r985, %r319, 2;
	mov.u32 	%r986, _ZZN3cub18CUB_300001_SM_10006detail6select23DeviceSelectSweepKernelINS2_10policy_hubIijiLb0ELNS0_10SelectImplE0EE10Policy1000EPiPjS8_PlNS0_13ScanTileStateIiLb1EEE19valueBelowThresholdNS0_8NullTypeEiNS2_19streaming_context_tIlLb1EEELS5_0EEEvT0_T1_T2_T3_T4_T5_T6_T7_iT8_NS1_7vsmem_tEE19static_temp_storage;
	add.s32 	%r987, %r986, %r985;
	st.shared.u32 	[%r987], %r1578;
$L__BB9_354:
	not.pred 	%p350, %p6;
	@%p350 bra 	$L__BB9_356;
	shl.b32 	%r988, %r320, 2;
	mov.u32 	%r989, _ZZN3cub18CUB_300001_SM_10006detail6select23DeviceSelectSweepKernelINS2_10policy_hubIijiLb0ELNS0_10SelectImplE0EE10Policy1000EPiPjS8_PlNS0_13ScanTileStateIiLb1EEE19valueBelowThresholdNS0_8NullTypeEiNS2_19streaming_context_tIlLb1EEELS5_0EEEvT0_T1_T2_T3_T4_T5_T6_T7_iT8_NS1_7vsmem_tEE19static_temp_storage;
	add.s32 	%r990, %r989, %r988;
	st.shared.u32 	[%r990], %r1579;
$L__BB9_356:
	not.pred 	%p351, %p7;
	@%p351 bra 	$L__BB9_358;
	shl.b32 	%r991, %r321, 2;
	mov.u32 	%r992, _ZZN3cub18CUB_300001_SM_10006detail6select23DeviceSelectSweepKernelINS2_10policy_hubIijiLb0ELNS0_10SelectImplE0EE10Policy1000EPiPjS8_PlNS0_13ScanTileStateIiLb1EEE19valueBelowThresholdNS0_8NullTypeEiNS2_19streaming_context_tIlLb1EEELS5_0EEEvT0_T1_T2_T3_T4_T5_T6_T7_iT8_NS1_7vsmem_tEE19static_temp_storage;
	add.s32 	%r993, %r992, %r991;
	st.shared.u32 	[%r993], %r1580;
$L__BB9_358:
	not.pred 	%p352, %p8;
	@%p352 bra 	$L__BB9_360;
	shl.b32 	%r994, %r322, 2;
	mov.u32 	%r995, _ZZN3cub18CUB_300001_SM_10006detail6select23DeviceSelectSweepKernelINS2_10policy_hubIijiLb0ELNS0_10SelectImplE0EE10Policy1000EPiPjS8_PlNS0_13ScanTileStateIiLb1EEE19valueBelowThresholdNS0_8NullTypeEiNS2_19streaming_context_tIlLb1EEELS5_0EEEvT0_T1_T2_T3_T4_T5_T6_T7_iT8_NS1_7vsmem_tEE19static_temp_storage;
	add.s32 	%r996, %r995, %r994;
	st.shared.u32 	[%r996], %r1581;
$L__BB9_360:
	not.pred 	%p353, %p9;
	@%p353 bra 	$L__BB9_362;
	shl.b32 	%r997, %r323, 2;
	mov.u32 	%r998, _ZZN3cub18CUB_300001_SM_10006detail6select23DeviceSelectSweepKernelINS2_10policy_hubIijiLb0ELNS0_10SelectImplE0EE10Policy1000EPiPjS8_PlNS0_13ScanTileStateIiLb1EEE19valueBelowThresholdNS0_8NullTypeEiNS2_19streaming_context_tIlLb1EEELS5_0EEEvT0_T1_T2_T3_T4_T5_T6_T7_iT8_NS1_7vsmem_tEE19static_temp_storage;
	add.s32 	%r999, %r998, %r997;
	st.shared.u32 	[%r999], %r1582;
$L__BB9_362:
	not.pred 	%p354, %p10;
	@%p354 bra 	$L__BB9_364;
	shl.b32 	%r1000, %r324, 2;
	mov.u32 	%r1001, _ZZN3cub18CUB_300001_SM_10006detail6select23DeviceSelectSweepKernelINS2_10policy_hubIijiLb0ELNS0_10SelectImplE0EE10Policy1000EPiPjS8_PlNS0_13ScanTileStateIiLb1EEE19valueBelowThresholdNS0_8NullTypeEiNS2_19streaming_context_tIlLb1EEELS5_0EEEvT0_T1_T2_T3_T4_T5_T6_T7_iT8_NS1_7vsmem_tEE19static_temp_storage;
	add.s32 	%r1002, %r1001, %r1000;
	st.shared.u32 	[%r1002], %r1583;
$L__BB9_364:
	not.pred 	%p355, %p11;
	@%p355 bra 	$L__BB9_366;
	shl.b32 	%r1003, %r325, 2;
	mov.u32 	%r1004, _ZZN3cub18CUB_300001_SM_10006detail6select23DeviceSelectSweepKernelINS2_10policy_hubIijiLb0ELNS0_10SelectImplE0EE10Policy1000EPiPjS8_PlNS0_13ScanTileStateIiLb1EEE19valueBelowThresholdNS0_8NullTypeEiNS2_19streaming_context_tIlLb1EEELS5_0EEEvT0_T1_T2_T3_T4_T5_T6_T7_iT8_NS1_7vsmem_tEE19static_temp_storage;
	add.s32 	%r1005, %r1004, %r1003;
	st.shared.u32 	[%r1005], %r1584;
$L__BB9_366:
	not.pred 	%p356, %p12;
	@%p356 bra 	$L__BB9_368;
	shl.b32 	%r1006, %r326, 2;
	mov.u32 	%r1007, _ZZN3cub18CUB_300001_SM_10006detail6select23DeviceSelectSweepKernelINS2_10policy_hubIijiLb0ELNS0_10SelectImplE0EE10Policy1000EPiPjS8_PlNS0_13ScanTileStateIiLb1EEE19valueBelowThresholdNS0_8NullTypeEiNS2_19streaming_context_tIlLb1EEELS5_0EEEvT0_T1_T2_T3_T4_T5_T6_T7_iT8_NS1_7vsmem_tEE19static_temp_storage;
	add.s32 	%r1008, %r1007, %r1006;
	st.shared.u32 	[%r1008], %r1585;
$L__BB9_368:
	not.pred 	%p357, %p13;
	@%p357 bra 	$L__BB9_370;
	shl.b32 	%r1009, %r327, 2;
	mov.u32 	%r1010, _ZZN3cub18CUB_300001_SM_10006detail6select23DeviceSelectSweepKernelINS2_10policy_hubIijiLb0ELNS0_10SelectImplE0EE10Policy1000EPiPjS8_PlNS0_13ScanTileStateIiLb1EEE19valueBelowThresholdNS0_8NullTypeEiNS2_19streaming_context_tIlLb1EEELS5_0EEEvT0_T1_T2_T3_T4_T5_T6_T7_iT8_NS1_7vsmem_tEE19static_temp_storage;
	add.s32 	%r1011, %r1010, %r1009;
	st.shared.u32 	[%r1011], %r1586;
$L__BB9_370:
	not.pred 	%p358, %p14;
	@%p358 bra 	$L__BB9_372;
	shl.b32 	%r1012, %r328, 2;
	mov.u32 	%r1013, _ZZN3cub18CUB_300001_SM_10006detail6select23DeviceSelectSweepKernelINS2_10policy_hubIijiLb0ELNS0_10SelectImplE0EE10Policy1000EPiPjS8_PlNS0_13ScanTileStateIiLb1EEE19valueBelowThresholdNS0_8NullTypeEiNS2_19streaming_context_tIlLb1EEELS5_0EEEvT0_T1_T2_T3_T4_T5_T6_T7_iT8_NS1_7vsmem_tEE19static_temp_storage;
	add.s32 	%r1014, %r1013, %r1012;
	st.shared.u32 	[%r1014], %r1587;
$L__BB9_372:
	bar.sync 	0;
	setp.ge.u32 	%p359, %r1604, %r1656;
	@%p359 bra 	$L__BB9_565;
	ld.param.u8 	%rs6, [%rd102];
	ld.param.u64 	%rd405, [%rd102+24];
	cvta.to.global.u64 	%rd104, %rd405;
	add.s32 	%r1015, %r300, %r301;
	add.s32 	%r1016, %r1015, %r302;
	add.s32 	%r1017, %r1016, %r303;
	add.s32 	%r1018, %r1017, %r304;
	add.s32 	%r1019, %r1018, %r305;
	add.s32 	%r1020, %r1019, %r306;
	add.s32 	%r1021, %r1020, %r307;
	add.s32 	%r1022, %r1021, %r308;
	add.s32 	%r1023, %r1022, %r309;
	add.s32 	%r1024, %r1023, %r310;
	add.s32 	%r1025, %r1024, %r311;
	add.s32 	%r1026, %r1025, %r312;
	add.s32 	%r1027, %r1026, %r313;
	add.s32 	%r1028, %r1027, %r314;
	add.s32 	%r1029, %r1028, %r299;
	add.s32 	%r1030, %r1029, %r524;
	sub.s32 	%r1031, %r1030, %r1604;
	add.s32 	%r330, %r1031, -7169;
	and.b32  	%r1032, %r330, 1536;
	setp.eq.s32 	%p360, %r1032, 1536;
	@%p360 bra 	$L__BB9_378;
	cvt.u64.u32 	%rd700, %r1604;
	shl.b32 	%r1033, %r1604, 2;
	mov.u32 	%r1034, _ZZN3cub18CUB_300001_SM_10006detail6select23DeviceSelectSweepKernelINS2_10policy_hubIijiLb0ELNS0_10SelectImplE0EE10Policy1000EPiPjS8_PlNS0_13ScanTileStateIiLb1EEE19valueBelowThresholdNS0_8NullTypeEiNS2_19streaming_context_tIlLb1EEELS5_0EEEvT0_T1_T2_T3_T4_T5_T6_T7_iT8_NS1_7vsmem_tEE19static_temp_storage;
	add.s32 	%r1603, %r1034, %r1033;
	shr.u32 	%r1035, %r330, 9;
	add.s32 	%r1036, %r1035, 1;
	and.b32  	%r1037, %r1036, 3;
	neg.s32 	%r1602, %r1037;
$L__BB9_375:
	.pragma "nounroll";
	setp.ne.s16 	%p361, %rs6, 0;
	ld.shared.u32 	%r335, [%r1603];
	mov.b64 	%rd701, 0;
	@%p361 bra 	$L__BB9_377;
	ld.global.u64 	%rd701, [%rd104];
$L__BB9_377:
	add.s64 	%rd407, %rd701, %rd700;
	shl.b64 	%rd408, %rd407, 2;
	add.s64 	%rd409, %rd4, %rd408;
	st.global.u32 	[%rd409], %r335;
	add.s64 	%rd700, %rd700, 512;
	cvt.u32.u64 	%r1604, %rd700;
	add.s32 	%r1603, %r1603, 2048;
	add.s32 	%r1602, %r1602, 1;
	setp.ne.s32 	%p362, %r1602, 0;
	@%p362 bra 	$L__BB9_375;
$L__BB9_378:
	setp.lt.u32 	%p363, %r330, 1536;
	@%p363 bra 	$L__BB9_565;
	mul.wide.u32 	%rd411, %r1604, 4;
	add.s64 	%rd110, %rd4, %rd411;
	shl.b32 	%r1038, %r1604, 2;
	mov.u32 	%r1039, _ZZN3cub18CUB_300001_SM_10006detail6select23DeviceSelectSweepKernelINS2_10policy_hubIijiLb0ELNS0_10SelectImplE0EE10Policy1000EPiPjS8_PlNS0_13ScanTileStateIiLb1EEE19valueBelowThresholdNS0_8NullTypeEiNS2_19streaming_context_tIlLb1EEELS5_0EEEvT0_T1_T2_T3_T4_T5_T6_T7_iT8_NS1_7vsmem_tEE19static_temp_storage;
	add.s32 	%r1040, %r1038, %r1039;
	add.s32 	%r1605, %r1040, 4096;
	mov.b64 	%rd702, 0;
$L__BB9_380:
	setp.ne.s16 	%p364, %rs6, 0;
	ld.shared.u32 	%r343, [%r1605+-4096];
	mov.b64 	%rd703, 0;
	@%p364 bra 	$L__BB9_382;
	ld.global.u64 	%rd703, [%rd104];
$L__BB9_382:
	setp.ne.s16 	%p365, %rs6, 0;
	shl.b64 	%rd414, %rd703, 2;
	add.s64 	%rd415, %rd702, %rd414;
	add.s64 	%rd416, %rd110, %rd415;
	st.global.u32 	[%rd416], %r343;
	ld.shared.u32 	%r344, [%r1605+-2048];
	mov.b64 	%rd704, 0;
	@%p365 bra 	$L__BB9_384;
	ld.global.u64 	%rd704, [%rd104];
$L__BB9_384:
	setp.ne.s16 	%p366, %rs6, 0;
	shl.b64 	%rd418, %rd704, 2;
	add.s64 	%rd419, %rd702, %rd418;
	add.s64 	%rd420, %rd110, %rd419;
	st.global.u32 	[%rd420+2048], %r344;
	ld.shared.u32 	%r345, [%r1605];
	mov.b64 	%rd705, 0;
	@%p366 bra 	$L__BB9_386;
	ld.global.u64 	%rd705, [%rd104];
$L__BB9_386:
	setp.ne.s16 	%p367, %rs6, 0;
	shl.b64 	%rd422, %rd705, 2;
	add.s64 	%rd423, %rd702, %rd422;
	add.s64 	%rd424, %rd110, %rd423;
	st.global.u32 	[%rd424+4096], %r345;
	ld.shared.u32 	%r346, [%r1605+2048];
	mov.b64 	%rd706, 0;
	@%p367 bra 	$L__BB9_388;
	ld.global.u64 	%rd706, [%rd104];
$L__BB9_388:
	shl.b64 	%rd425, %rd706, 2;
	add.s64 	%rd426, %rd702, %rd425;
	add.s64 	%rd427, %rd110, %rd426;
	st.global.u32 	[%rd427+6144], %r346;
	add.s32 	%r1604, %r1604, 2048;
	add.s64 	%rd702, %rd702, 8192;
	add.s32 	%r1605, %r1605, 8192;
	setp.lt.s32 	%p368, %r1604, %r1656;
	@%p368 bra 	$L__BB9_380;
	bra.uni 	$L__BB9_565;
$L__BB9_389:
	ld.param.u8 	%rs13, [%rd1];
	setp.eq.s16 	%p31, %rs13, 0;
	ld.param.u64 	%rd210, [%rd1+16];
	selp.b64 	%rd211, %rd210, 0, %p31;
	cvt.s64.s32 	%rd149, %r3;
	add.s64 	%rd212, %rd211, %rd149;
	mov.u32 	%r1652, %tid.x;
	mul.lo.s32 	%r536, %r1652, 14;
	setp.ge.s32 	%p32, %r536, %r211;
	cvt.u64.u32 	%rd150, %r536;
	add.s64 	%rd213, %rd212, %rd150;
	shl.b64 	%rd214, %rd213, 2;
	add.s64 	%rd151, %rd2, %rd214;
	@%p32 bra 	$L__BB9_391;
	ld.global.u32 	%r1607, [%rd151];
$L__BB9_391:
	cvt.u32.u64 	%r538, %rd150;
	add.s32 	%r352, %r538, 1;
	setp.ge.s32 	%p33, %r352, %r211;
	@%p33 bra 	$L__BB9_393;
	ld.global.u32 	%r1608, [%rd151+4];
$L__BB9_393:
	add.s32 	%r355, %r538, 2;
	setp.ge.s32 	%p34, %r355, %r211;
	@%p34 bra 	$L__BB9_395;
	ld.global.u32 	%r1609, [%rd151+8];
$L__BB9_395:
	add.s32 	%r358, %r538, 3;
	setp.ge.s32 	%p35, %r358, %r211;
	@%p35 bra 	$L__BB9_397;
	ld.global.u32 	%r1610, [%rd151+12];
$L__BB9_397:
	add.s32 	%r361, %r538, 4;
	setp.ge.s32 	%p36, %r361, %r211;
	@%p36 bra 	$L__BB9_399;
	ld.global.u32 	%r1611, [%rd151+16];
$L__BB9_399:
	add.s32 	%r364, %r538, 5;
	setp.ge.s32 	%p37, %r364, %r211;
	@%p37 bra 	$L__BB9_401;
	ld.global.u32 	%r1612, [%rd151+20];
$L__BB9_401:
	add.s32 	%r367, %r538, 6;
	setp.ge.s32 	%p38, %r367, %r211;
	@%p38 bra 	$L__BB9_403;
	ld.global.u32 	%r1613, [%rd151+24];
$L__BB9_403:
	add.s32 	%r370, %r538, 7;
	setp.ge.s32 	%p39, %r370, %r211;
	@%p39 bra 	$L__BB9_405;
	ld.global.u32 	%r1614, [%rd151+28];
$L__BB9_405:
	add.s32 	%r373, %r538, 8;
	setp.ge.s32 	%p40, %r373, %r211;
	@%p40 bra 	$L__BB9_407;
	ld.global.u32 	%r1615, [%rd151+32];
$L__BB9_407:
	add.s32 	%r376, %r538, 9;
	setp.ge.s32 	%p41, %r376, %r211;
	@%p41 bra 	$L__BB9_409;
	ld.global.u32 	%r1616, [%rd151+36];
$L__BB9_409:
	add.s32 	%r379, %r538, 10;
	setp.ge.s32 	%p42, %r379, %r211;
	@%p42 bra 	$L__BB9_411;
	ld.global.u32 	%r1617, [%rd151+40];
$L__BB9_411:
	add.s32 	%r382, %r538, 11;
	setp.ge.s32 	%p43, %r382, %r211;
	@%p43 bra 	$L__BB9_413;
	ld.global.u32 	%r1618, [%rd151+44];
$L__BB9_413:
	add.s32 	%r385, %r538, 12;
	setp.ge.s32 	%p44, %r385, %r211;
	@%p44 bra 	$L__BB9_415;
	ld.global.u32 	%r1619, [%rd151+48];
$L__BB9_415:
	add.s32 	%r388, %r538, 13;
	setp.ge.s32 	%p45, %r388, %r211;
	@%p45 bra 	$L__BB9_417;
	ld.global.u32 	%r1620, [%rd151+52];
$L__BB9_417:
	setp.ge.s32 	%p46, %r538, %r211;
	bar.sync 	0;
	setp.eq.s16 	%p47, %rs13, 0;
	selp.b64 	%rd216, %rd210, 0, %p47;
	add.s64 	%rd217, %rd216, %rd149;
	add.s64 	%rd218, %rd217, %rd150;
	shl.b64 	%rd219, %rd218, 2;
	add.s64 	%rd152, %rd3, %rd219;
	@%p46 bra 	$L__BB9_419;
	ld.global.u32 	%r1621, [%rd152];
$L__BB9_419:
	setp.ge.s32 	%p48, %r352, %r211;
	@%p48 bra 	$L__BB9_421;
	ld.global.u32 	%r1622, [%rd152+4];
$L__BB9_421:
	setp.ge.s32 	%p49, %r355, %r211;
	@%p49 bra 	$L__BB9_423;
	ld.global.u32 	%r1623, [%rd152+8];
$L__BB9_423:
	setp.ge.s32 	%p50, %r358, %r211;
	@%p50 bra 	$L__BB9_425;
	ld.global.u32 	%r1624, [%rd152+12];
$L__BB9_425:
	setp.ge.s32 	%p51, %r361, %r211;
	@%p51 bra 	$L__BB9_427;
	ld.global.u32 	%r1625, [%rd152+16];
$L__BB9_427:
	setp.ge.s32 	%p52, %r364, %r211;
	@%p52 bra 	$L__BB9_429;
	ld.global.u32 	%r1626, [%rd152+20];
$L__BB9_429:
	setp.ge.s32 	%p53, %r367, %r211;
	@%p53 bra 	$L__BB9_431;
	ld.global.u32 	%r1627, [%rd152+24];
$L__BB9_431:
	setp.ge.s32 	%p54, %r370, %r211;
	@%p54 bra 	$L__BB9_433;
	ld.global.u32 	%r1628, [%rd152+28];
$L__BB9_433:
	setp.ge.s32 	%p55, %r373, %r211;
	@%p55 bra 	$L__BB9_435;
	ld.global.u32 	%r1629, [%rd152+32];
$L__BB9_435:
	setp.ge.s32 	%p56, %r376, %r211;
	@%p56 bra 	$L__BB9_437;
	ld.global.u32 	%r1630, [%rd152+36];
$L__BB9_437:
	setp.ge.s32 	%p57, %r379, %r211;
	@%p57 bra 	$L__BB9_439;
	ld.global.u32 	%r1631, [%rd152+40];
$L__BB9_439:
	setp.ge.s32 	%p58, %r382, %r211;
	@%p58 bra 	$L__BB9_441;
	ld.global.u32 	%r1632, [%rd152+44];
$L__BB9_441:
	setp.ge.s32 	%p59, %r385, %r211;
	@%p59 bra 	$L__BB9_443;
	ld.global.u32 	%r1633, [%rd152+48];
$L__BB9_443:
	setp.ge.s32 	%p60, %r388, %r211;
	@%p60 bra 	$L__BB9_445;
	ld.global.u32 	%r1634, [%rd152+52];
$L__BB9_445:
	cvt.u32.u64 	%r609, %rd150;
	setp.ge.s32 	%p61, %r388, %r211;
	setp.ge.s32 	%p62, %r385, %r211;
	setp.ge.s32 	%p63, %r382, %r211;
	setp.ge.s32 	%p64, %r379, %r211;
	setp.ge.s32 	%p65, %r376, %r211;
	setp.ge.s32 	%p66, %r373, %r211;
	setp.ge.s32 	%p67, %r370, %r211;
	setp.ge.s32 	%p68, %r367, %r211;
	setp.ge.s32 	%p69, %r364, %r211;
	setp.ge.s32 	%p70, %r361, %r211;
	setp.ge.s32 	%p71, %r358, %r211;
	setp.ge.s32 	%p72, %r355, %r211;
	setp.ge.s32 	%p73, %r352, %r211;
	setp.ge.s32 	%p74, %r609, %r211;
	setp.le.u32 	%p75, %r1621, %r523;
	or.pred  	%p15, %p74, %p75;
	selp.u32 	%r419, 1, 0, %p15;
	setp.le.u32 	%p76, %r1622, %r523;
	or.pred  	%p16, %p73, %p76;
	selp.u32 	%r610, 1, 0, %p16;
	setp.le.u32 	%p77, %r1623, %r523;
	or.pred  	%p17, %p72, %p77;
	selp.u32 	%r611, 1, 0, %p17;
	setp.le.u32 	%p78, %r1624, %r523;
	or.pred  	%p18, %p71, %p78;
	selp.u32 	%r612, 1, 0, %p18;
	setp.le.u32 	%p79, %r1625, %r523;
	or.pred  	%p19, %p70, %p79;
	selp.u32 	%r613, 1, 0, %p19;
	setp.le.u32 	%p80, %r1626, %r523;
	or.pred  	%p20, %p69, %p80;
	selp.u32 	%r614, 1, 0, %p20;
	setp.le.u32 	%p81, %r1627, %r523;
	or.pred  	%p21, %p68, %p81;
	selp.u32 	%r615, 1, 0, %p21;
	setp.le.u32 	%p82, %r1628, %r523;
	or.pred  	%p22, %p67, %p82;
	selp.u32 	%r616, 1, 0, %p22;
	setp.le.u32 	%p83, %r1629, %r523;
	or.pred  	%p23, %p66, %p83;
	selp.u32 	%r617, 1, 0, %p23;
	setp.le.u32 	%p84, %r1630, %r523;
	or.pred  	%p24, %p65, %p84;
	selp.u32 	%r618, 1, 0, %p24;
	setp.le.u32 	%p85, %r1631, %r523;
	or.pred  	%p25, %p64, %p85;
	selp.u32 	%r619, 1, 0, %p25;
	setp.le.u32 	%p86, %r1632, %r523;
	or.pred  	%p26, %p63, %p86;
	selp.u32 	%r620, 1, 0, %p26;
	setp.le.u32 	%p87, %r1633, %r523;
	or.pred  	%p27, %p62, %p87;
	selp.u32 	%r621, 1, 0, %p27;
	setp.le.u32 	%p88, %r1634, %r523;
	or.pred  	%p28, %p61, %p88;
	selp.u32 	%r622, 1, 0, %p28;
	bar.sync 	0;
	add.s32 	%r420, %r610, %r419;
	add.s32 	%r421, %r420, %r611;
	add.s32 	%r422, %r421, %r612;
	add.s32 	%r423, %r422, %r613;
	add.s32 	%r424, %r423, %r614;
	add.s32 	%r425, %r424, %r615;
	add.s32 	%r426, %r425, %r616;
	add.s32 	%r427, %r426, %r617;
	add.s32 	%r428, %r427, %r618;
	add.s32 	%r429, %r428, %r619;
	add.s32 	%r430, %r429, %r620;
	add.s32 	%r431, %r430, %r621;
	add.s32 	%r583, %r431, %r622;
	shr.u32 	%r433, %r1652, 5;
	// begin inline asm
	mov.u32 %r578, %laneid;
	// end inline asm
	mov.b32 	%r581, 1;
	mov.b32 	%r606, 0;
	mov.b32 	%r608, -1;
	// begin inline asm
	{  .reg .s32 r0;  .reg .pred p;  shfl.sync.up.b32 r0|p, %r583, %r581, %r606, %r608;  @p add.s32 r0, r0, %r583;  mov.s32 %r579, r0;}
	// end inline asm
	mov.b32 	%r587, 2;
	// begin inline asm
	{  .reg .s32 r0;  .reg .pred p;  shfl.sync.up.b32 r0|p, %r579, %r587, %r606, %r608;  @p add.s32 r0, r0, %r579;  mov.s32 %r585, r0;}
	// end inline asm
	mov.b32 	%r593, 4;
	// begin inline asm
	{  .reg .s32 r0;  .reg .pred p;  shfl.sync.up.b32 r0|p, %r585, %r593, %r606, %r608;  @p add.s32 r0, r0, %r585;  mov.s32 %r591, r0;}
	// end inline asm
	mov.b32 	%r599, 8;
	// begin inline asm
	{  .reg .s32 r0;  .reg .pred p;  shfl.sync.up.b32 r0|p, %r591, %r599, %r606, %r608;  @p add.s32 r0, r0, %r591;  mov.s32 %r597, r0;}
	// end inline asm
	mov.b32 	%r605, 16;
	// begin inline asm
	{  .reg .s32 r0;  .reg .pred p;  shfl.sync.up.b32 r0|p, %r597, %r605, %r606, %r608;  @p add.s32 r0, r0, %r597;  mov.s32 %r603, r0;}
	// end inline asm
	setp.ne.s32 	%p89, %r578, 31;
	@%p89 bra 	$L__BB9_447;
	shl.b32 	%r623, %r433, 2;
	mov.u32 	%r624, _ZZN3cub18CUB_300001_SM_10006detail6select23DeviceSelectSweepKernelINS2_10policy_hubIijiLb0ELNS0_10SelectImplE0EE10Policy1000EPiPjS8_PlNS0_13ScanTileStateIiLb1EEE19valueBelowThresholdNS0_8NullTypeEiNS2_19streaming_context_tIlLb1EEELS5_0EEEvT0_T1_T2_T3_T4_T5_T6_T7_iT8_NS1_7vsmem_tEE19static_temp_storage;
	add.s32 	%r625, %r624, %r623;
	st.shared.u32 	[%r625], %r603;
$L__BB9_447:
	sub.s32 	%r626, %r603, %r583;
	bar.sync 	0;
	ld.shared.v4.u32 	{%r627, %r628, %r629, %r630}, [_ZZN3cub18CUB_300001_SM_10006detail6select23DeviceSelectSweepKernelINS2_10policy_hubIijiLb0ELNS0_10SelectImplE0EE10Policy1000EPiPjS8_PlNS0_13ScanTileStateIiLb1EEE19valueBelowThresholdNS0_8NullTypeEiNS2_19streaming_context_tIlLb1EEELS5_0EEEvT0_T1_T2_T3_T4_T5_T6_T7_iT8_NS1_7vsmem_tEE19static_temp_storage];
	add.s32 	%r631, %r628, %r627;
	setp.eq.s32 	%p90, %r433, 2;
	selp.b32 	%r632, %r631, %r627, %p90;
	add.s32 	%r633, %r631, %r629;
	setp.eq.s32 	%p91, %r433, 3;
	selp.b32 	%r634, %r633, %r632, %p91;
	add.s32 	%r635, %r633, %r630;
	setp.eq.s32 	%p92, %r433, 4;
	selp.b32 	%r636, %r635, %r634, %p92;
	ld.shared.v4.u32 	{%r637, %r638, %r639, %r640}, [_ZZN3cub18CUB_300001_SM_10006detail6select23DeviceSelectSweepKernelINS2_10policy_hubIijiLb0ELNS0_10SelectImplE0EE10Policy1000EPiPjS8_PlNS0_13ScanTileStateIiLb1EEE19valueBelowThresholdNS0_8NullTypeEiNS2_19streaming_context_tIlLb1EEELS5_0EEEvT0_T1_T2_T3_T4_T5_T6_T7_iT8_NS1_7vsmem_tEE19static_temp_storage+16];
	add.s32 	%r641, %r635, %r637;
	setp.eq.s32 	%p93, %r433, 5;
	selp.b32 	%r642, %r641, %r636, %p93;
	add.s32 	%r643, %r641, %r638;
	setp.eq.s32 	%p94, %r433, 6;
	selp.b32 	%r644, %r643, %r642, %p94;
	add.s32 	%r645, %r643, %r639;
	setp.eq.s32 	%p95, %r433, 7;
	selp.b32 	%r646, %r645, %r644, %p95;
	add.s32 	%r647, %r645, %r640;
	setp.eq.s32 	%p96, %r433, 8;
	selp.b32 	%r648, %r647, %r646, %p96;
	ld.shared.v4.u32 	{%r649, %r650, %r651, %r652}, [_ZZN3cub18CUB_300001_SM_10006detail6select23DeviceSelectSweepKernelINS2_10policy_hubIijiLb0ELNS0_10SelectImplE0EE10Policy1000EPiPjS8_PlNS0_13ScanTileStateIiLb1EEE19valueBelowThresholdNS0_8NullTypeEiNS2_19streaming_context_tIlLb1EEELS5_0EEEvT0_T1_T2_T3_T4_T5_T6_T7_iT8_NS1_7vsmem_tEE19static_temp_storage+32];
	add.s32 	%r653, %r647, %r649;
	setp.eq.s32 	%p97, %r433, 9;
	selp.b32 	%r654, %r653, %r648, %p97;
	add.s32 	%r655, %r653, %r650;
	setp.eq.s32 	%p98, %r433, 10;
	selp.b32 	%r656, %r655, %r654, %p98;
	add.s32 	%r657, %r655, %r651;
	setp.eq.s32 	%p99, %r433, 11;
	selp.b32 	%r658, %r657, %r656, %p99;
	add.s32 	%r659, %r657, %r652;
	setp.eq.s32 	%p100, %r433, 12;
	selp.b32 	%r660, %r659, %r658, %p100;
	ld.shared.v4.u32 	{%r661, %r662, %r663, %r664}, [_ZZN3cub18CUB_300001_SM_10006detail6select23DeviceSelectSweepKernelINS2_10policy_hubIijiLb0ELNS0_10SelectImplE0EE10Policy1000EPiPjS8_PlNS0_13ScanTileStateIiLb1EEE19valueBelowThresholdNS0_8NullTypeEiNS2_19streaming_context_tIlLb1EEELS5_0EEEvT0_T1_T2_T3_T4_T5_T6_T7_iT8_NS1_7vsmem_tEE19static_temp_storage+48];
	add.s32 	%r665, %r659, %r661;
	setp.eq.s32 	%p101, %r433, 13;
	selp.b32 	%r666, %r665, %r660, %p101;
	add.s32 	%r667, %r665, %r662;
	setp.eq.s32 	%p102, %r433, 14;
	selp.b32 	%r668, %r667, %r666, %p102;
	add.s32 	%r669, %r667, %r663;
	setp.eq.s32 	%p103, %r433, 15;
	selp.b32 	%r670, %r669, %r668, %p103;
	add.s32 	%r436, %r669, %r664;
	setp.gt.u32 	%p104, %r1652, 31;
	setp.lt.u32 	%p105, %r1652, 32;
	setp.eq.s32 	%p106, %r578, 0;
	selp.b32 	%r671, 0, %r626, %p106;
	add.s32 	%r1648, %r670, %r671;
	selp.b32 	%r438, %r626, %r1648, %p105;
	@%p104 bra 	$L__BB9_463;
	setp.ne.s32 	%p107, %r1652, 0;
	mul.wide.s32 	%rd220, %r1553, 8;
	add.s64 	%rd153, %rd5, %rd220;
	@%p107 bra 	$L__BB9_450;
	st.shared.u32 	[_ZZN3cub18CUB_300001_SM_10006detail6select23DeviceSelectSweepKernelINS2_10policy_hubIijiLb0ELNS0_10SelectImplE0EE10Policy1000EPiPjS8_PlNS0_13ScanTileStateIiLb1EEE19valueBelowThresholdNS0_8NullTypeEiNS2_19streaming_context_tIlLb1EEELS5_0EEEvT0_T1_T2_T3_T4_T5_T6_T7_iT8_NS1_7vsmem_tEE19static_temp_storage+108], %r436;
	add.s64 	%rd221, %rd153, 256;
	mov.b32 	%r672, 100;
	// begin inline asm
	st.relaxed.gpu.v2.u32 [%rd221], {%r672, %r436};
	// end inline asm
$L__BB9_450:
	not.b32 	%r678, %r1652;
	add.s32 	%r1643, %r1553, %r678;
	mov.b32 	%r674, 675;
	// begin inline asm
	nanosleep.u32 %r674;
	// end inline asm
	mul.wide.s32 	%rd223, %r1643, 8;
	add.s64 	%rd224, %rd5, %rd223;
	add.s64 	%rd222, %rd224, 256;
	// begin inline asm
	ld.relaxed.gpu.v2.u32 {%r1645, %r1637}, [%rd222];
	// end inline asm
	mov.b32 	%r1638, 422;
$L__BB9_451:
	setp.eq.s32 	%p108, %r1645, 99;
	mov.b32 	%r679, -1;
	vote.sync.any.pred 	%p109, %p108, %r679;
	not.pred 	%p110, %p109;
	@%p110 bra 	$L__BB9_453;
	mul.lo.s32 	%r847, %r1553, 16807;
	and.b32  	%r1553, %r847, 2147483647;
	add.s32 	%r848, %r1638, 1;
	rem.u32 	%r844, %r1553, %r848;
	// begin inline asm
	nanosleep.u32 %r844;
	// end inline asm
	shr.u32 	%r1638, %r1638, 1;
	// begin inline asm
	ld.relaxed.gpu.v2.u32 {%r1645, %r1637}, [%rd222];
	// end inline asm
	bra.uni 	$L__BB9_451;
$L__BB9_453:
	setp.eq.s32 	%p111, %r1645, 101;
	mov.b32 	%r706, -1;
	vote.sync.ballot.b32 	%r708, %p111, %r706;
	// begin inline asm
	mov.u32 %r681, %lanemask_ge;
	// end inline asm
	and.b32  	%r709, %r708, %r681;
	or.b32  	%r710, %r709, -2147483648;
	add.s32 	%r711, %r710, -1;
	not.b32 	%r712, %r710;
	and.b32  	%r713, %r712, %r711;
	popc.b32 	%r685, %r713;
	mov.b32 	%r684, 1;
	// begin inline asm
	shfl.sync.down.b32 %r682, %r1637, %r684, %r685, %r706;
	// end inline asm
	setp.lt.s32 	%p113, %r578, %r685;
	selp.b32 	%r714, %r682, 0, %p113;
	add.s32 	%r688, %r714, %r1637;
	mov.b32 	%r689, 2;
	// begin inline asm
	shfl.sync.down.b32 %r687, %r688, %r689, %r685, %r706;
	// end inline asm
	add.s32 	%r453, %r578, 2;
	setp.gt.s32 	%p114, %r453, %r685;
	selp.b32 	%r715, 0, %r687, %p114;
	add.s32 	%r693, %r688, %r715;
	mov.b32 	%r694, 4;
	// begin inline asm
	shfl.sync.down.b32 %r692, %r693, %r694, %r685, %r706;
	// end inline asm
	add.s32 	%r454, %r578, 4;
	setp.gt.s32 	%p115, %r454, %r685;
	selp.b32 	%r716, 0, %r692, %p115;
	add.s32 	%r698, %r693, %r716;
	mov.b32 	%r699, 8;
	// begin inline asm
	shfl.sync.down.b32 %r697, %r698, %r699, %r685, %r706;
	// end inline asm
	add.s32 	%r455, %r578, 8;
	setp.gt.s32 	%p116, %r455, %r685;
	selp.b32 	%r717, 0, %r697, %p116;
	add.s32 	%r703, %r698, %r717;
	mov.b32 	%r704, 16;
	// begin inline asm
	shfl.sync.down.b32 %r702, %r703, %r704, %r685, %r706;
	// end inline asm
	add.s32 	%r456, %r578, 16;
	setp.gt.s32 	%p117, %r456, %r685;
	selp.b32 	%r718, 0, %r702, %p117;
	add.s32 	%r1641, %r703, %r718;
	add.s64 	%rd155, %rd5, 256;
	mov.b32 	%r1639, 422;
$L__BB9_454:
	setp.ne.s32 	%p118, %r1645, 101;
	mov.b32 	%r719, -1;
	vote.sync.all.pred 	%p119, %p118, %r719;
	not.pred 	%p120, %p119;
	@%p120 bra 	$L__BB9_459;
	shr.u32 	%r1639, %r1639, 1;
	mul.wide.s32 	%rd320, %r1643, 8;
	add.s64 	%rd321, %rd155, %rd320;
	add.s64 	%rd319, %rd321, -256;
	// begin inline asm
	ld.relaxed.gpu.v2.u32 {%r1645, %r1646}, [%rd319];
	// end inline asm
	mov.u32 	%r1647, %r1639;
$L__BB9_456:
	setp.eq.s32 	%p204, %r1645, 99;
	mov.b32 	%r800, -1;
	vote.sync.any.pred 	%p205, %p204, %r800;
	not.pred 	%p206, %p205;
	@%p206 bra 	$L__BB9_458;
	mul.lo.s32 	%r842, %r1553, 16807;
	and.b32  	%r1553, %r842, 2147483647;
	add.s32 	%r843, %r1647, 1;
	rem.u32 	%r839, %r1553, %r843;
	// begin inline asm
	nanosleep.u32 %r839;
	// end inline asm
	shr.u32 	%r1647, %r1647, 1;
	// begin inline asm
	ld.relaxed.gpu.v2.u32 {%r1645, %r1646}, [%rd319];
	// end inline asm
	bra.uni 	$L__BB9_456;
$L__BB9_458:
	setp.eq.s32 	%p207, %r1645, 101;
	mov.b32 	%r826, -1;
	vote.sync.ballot.b32 	%r827, %p207, %r826;
	and.b32  	%r828, %r827, %r681;
	or.b32  	%r829, %r828, -2147483648;
	add.s32 	%r830, %r829, -1;
	not.b32 	%r831, %r829;
	and.b32  	%r832, %r831, %r830;
	popc.b32 	%r805, %r832;
	mov.b32 	%r804, 1;
	// begin inline asm
	shfl.sync.down.b32 %r802, %r1646, %r804, %r805, %r826;
	// end inline asm
	setp.lt.s32 	%p209, %r578, %r805;
	selp.b32 	%r833, %r802, 0, %p209;
	add.s32 	%r808, %r833, %r1646;
	mov.b32 	%r809, 2;
	// begin inline asm
	shfl.sync.down.b32 %r807, %r808, %r809, %r805, %r826;
	// end inline asm
	setp.gt.s32 	%p210, %r453, %r805;
	selp.b32 	%r834, 0, %r807, %p210;
	add.s32 	%r813, %r808, %r834;
	mov.b32 	%r814, 4;
	// begin inline asm
	shfl.sync.down.b32 %r812, %r813, %r814, %r805, %r826;
	// end inline asm
	setp.gt.s32 	%p211, %r454, %r805;
	selp.b32 	%r835, 0, %r812, %p211;
	add.s32 	%r818, %r813, %r835;
	mov.b32 	%r819, 8;
	// begin inline asm
	shfl.sync.down.b32 %r817, %r818, %r819, %r805, %r826;
	// end inline asm
	setp.gt.s32 	%p212, %r455, %r805;
	selp.b32 	%r836, 0, %r817, %p212;
	add.s32 	%r823, %r818, %r836;
	mov.b32 	%r824, 16;
	// begin inline asm
	shfl.sync.down.b32 %r822, %r823, %r824, %r805, %r826;
	// end inline asm
	setp.gt.s32 	%p213, %r456, %r805;
	selp.b32 	%r837, 0, %r822, %p213;
	add.s32 	%r838, %r837, %r1641;
	add.s32 	%r1641, %r838, %r823;
	add.s32 	%r1643, %r1643, -32;
	bra.uni 	$L__BB9_454;
$L__BB9_459:
	setp.ne.s32 	%p121, %r1652, 0;
	@%p121 bra 	$L__BB9_461;
	add.s32 	%r722, %r1641, %r436;
	add.s64 	%rd225, %rd153, 256;
	mov.b32 	%r721, 101;
	// begin inline asm
	st.relaxed.gpu.v2.u32 [%rd225], {%r721, %r722};
	// end inline asm
	st.shared.u32 	[_ZZN3cub18CUB_300001_SM_10006detail6select23DeviceSelectSweepKernelINS2_10policy_hubIijiLb0ELNS0_10SelectImplE0EE10Policy1000EPiPjS8_PlNS0_13ScanTileStateIiLb1EEE19valueBelowThresholdNS0_8NullTypeEiNS2_19streaming_context_tIlLb1EEELS5_0EEEvT0_T1_T2_T3_T4_T5_T6_T7_iT8_NS1_7vsmem_tEE19static_temp_storage+100], %r1641;
	st.shared.u32 	[_ZZN3cub18CUB_300001_SM_10006detail6select23DeviceSelectSweepKernelINS2_10policy_hubIijiLb0ELNS0_10SelectImplE0EE10Policy1000EPiPjS8_PlNS0_13ScanTileStateIiLb1EEE19valueBelowThresholdNS0_8NullTypeEiNS2_19streaming_context_tIlLb1EEELS5_0EEEvT0_T1_T2_T3_T4_T5_T6_T7_iT8_NS1_7vsmem_tEE19static_temp_storage+104], %r722;
$L__BB9_461:
	setp.ne.s32 	%p122, %r578, 0;
	mov.u32 	%r1648, %r438;
	@%p122 bra 	$L__BB9_463;
	st.shared.u32 	[_ZZN3cub18CUB_300001_SM_10006detail6select23DeviceSelectSweepKernelINS2_10policy_hubIijiLb0ELNS0_10SelectImplE0EE10Policy1000EPiPjS8_PlNS0_13ScanTileStateIiLb1EEE19valueBelowThresholdNS0_8NullTypeEiNS2_19streaming_context_tIlLb1EEELS5_0EEEvT0_T1_T2_T3_T4_T5_T6_T7_iT8_NS1_7vsmem_tEE19static_temp_storage+80], %r1641;
	mov.u32 	%r1648, %r1641;
$L__BB9_463:
	mov.u64 	%rd157, %rd206;
	bar.sync 	0;
	setp.eq.s32 	%p123, %r1652, 0;
	ld.shared.u32 	%r723, [_ZZN3cub18CUB_300001_SM_10006detail6select23DeviceSelectSweepKernelINS2_10policy_hubIijiLb0ELNS0_10SelectImplE0EE10Policy1000EPiPjS8_PlNS0_13ScanTileStateIiLb1EEE19valueBelowThresholdNS0_8NullTypeEiNS2_19streaming_context_tIlLb1EEELS5_0EEEvT0_T1_T2_T3_T4_T5_T6_T7_iT8_NS1_7vsmem_tEE19static_temp_storage+80];
	selp.b32 	%r724, 0, %r723, %p123;
	add.s32 	%r479, %r724, %r1648;
	add.s32 	%r480, %r479, %r419;
	add.s32 	%r481, %r420, %r479;
	add.s32 	%r482, %r421, %r479;
	add.s32 	%r483, %r422, %r479;
	add.s32 	%r484, %r423, %r479;
	add.s32 	%r485, %r424, %r479;
	add.s32 	%r486, %r425, %r479;
	add.s32 	%r487, %r426, %r479;
	add.s32 	%r488, %r427, %r479;
	add.s32 	%r489, %r428, %r479;
	add.s32 	%r490, %r429, %r479;
	add.s32 	%r491, %r430, %r479;
	add.s32 	%r492, %r431, %r479;
	ld.shared.v2.u32 	{%r725, %r493}, [_ZZN3cub18CUB_300001_SM_10006detail6select23DeviceSelectSweepKernelINS2_10policy_hubIijiLb0ELNS0_10SelectImplE0EE10Policy1000EPiPjS8_PlNS0_13ScanTileStateIiLb1EEE19valueBelowThresholdNS0_8NullTypeEiNS2_19streaming_context_tIlLb1EEELS5_0EEEvT0_T1_T2_T3_T4_T5_T6_T7_iT8_NS1_7vsmem_tEE19static_temp_storage+104];
	ld.shared.u32 	%r494, [_ZZN3cub18CUB_300001_SM_10006detail6select23DeviceSelectSweepKernelINS2_10policy_hubIijiLb0ELNS0_10SelectImplE0EE10Policy1000EPiPjS8_PlNS0_13ScanTileStateIiLb1EEE19valueBelowThresholdNS0_8NullTypeEiNS2_19streaming_context_tIlLb1EEELS5_0EEEvT0_T1_T2_T3_T4_T5_T6_T7_iT8_NS1_7vsmem_tEE19static_temp_storage+100];
	sub.s32 	%r726, 7168, %r211;
	sub.s32 	%r1656, %r725, %r726;
	sub.s32 	%r496, %r493, %r726;
	setp.gt.s32 	%p124, %r496, 512;
	@%p124 bra 	$L__BB9_520;
	ld.param.u8 	%rs7, [%rd157];
	ld.param.u64 	%rd226, [%rd157+24];
	cvta.to.global.u64 	%rd158, %rd226;
	setp.lt.s32 	%p125, %r479, %r1656;
	and.pred  	%p126, %p15, %p125;
	@%p126 bra 	$L__BB9_465;
	bra.uni 	$L__BB9_468;
$L__BB9_465:
	setp.ne.s16 	%p127, %rs7, 0;
	mov.b64 	%rd726, 0;
	@%p127 bra 	$L__BB9_467;
	ld.global.u64 	%rd726, [%rd158];
$L__BB9_467:
	cvt.s64.s32 	%rd228, %r479;
	add.s64 	%rd229, %rd726, %rd228;
	shl.b64 	%rd230, %rd229, 2;
	add.s64 	%rd231, %rd4, %rd230;
	st.global.u32 	[%rd231], %r1607;
$L__BB9_468:
	setp.ge.s32 	%p128, %r480, %r1656;
	not.pred 	%p129, %p16;
	or.pred  	%p130, %p129, %p128;
	@%p130 bra 	$L__BB9_472;
	setp.ne.s16 	%p131, %rs7, 0;
	mov.b64 	%rd727, 0;
	@%p131 bra 	$L__BB9_471;
	ld.global.u64 	%rd727, [%rd158];
$L__BB9_471:
	cvt.s64.s32 	%rd233, %r480;
	add.s64 	%rd234, %rd727, %rd233;
	shl.b64 	%rd235, %rd234, 2;
	add.s64 	%rd236, %rd4, %rd235;
	st.global.u32 	[%rd236], %r1608;
$L__BB9_472:
	setp.ge.s32 	%p132, %r481, %r1656;
	not.pred 	%p133, %p17;
	or.pred  	%p134, %p133, %p132;
	@%p134 bra 	$L__BB9_476;
	setp.ne.s16 	%p135, %rs7, 0;
	mov.b64 	%rd728, 0;
	@%p135 bra 	$L__BB9_475;
	ld.global.u64 	%rd728, [%rd158];
$L__BB9_475:
	cvt.s64.s32 	%rd238, %r481;
	add.s64 	%rd239, %rd728, %rd238;
	shl.b64 	%rd240, %rd239, 2;
	add.s64 	%rd241, %rd4, %rd240;
	st.global.u32 	[%rd241], %r1609;
$L__BB9_476:
	setp.ge.s32 	%p136, %r482, %r1656;
	not.pred 	%p137, %p18;
	or.pred  	%p138, %p137, %p136;
	@%p138 bra 	$L__BB9_480;
	setp.ne.s16 	%p139, %rs7, 0;
	mov.b64 	%rd729, 0;
	@%p139 bra 	$L__BB9_479;
	ld.global.u64 	%rd729, [%rd158];
$L__BB9_479:
	cvt.s64.s32 	%rd243, %r482;
	add.s64 	%rd244, %rd729, %rd243;
	shl.b64 	%rd245, %rd244, 2;
	add.s64 	%rd246, %rd4, %rd245;
	st.global.u32 	[%rd246], %r1610;
$L__BB9_480:
	setp.ge.s32 	%p140, %r483, %r1656;
	not.pred 	%p141, %p19;
	or.pred  	%p142, %p141, %p140;
	@%p142 bra 	$L__BB9_484;
	setp.ne.s16 	%p143, %rs7, 0;
	mov.b64 	%rd730, 0;
	@%p143 bra 	$L__BB9_483;
	ld.global.u64 	%rd730, [%rd158];
$L__BB9_483:
	cvt.s64.s32 	%rd248, %r483;
	add.s64 	%rd249, %rd730, %rd248;
	shl.b64 	%rd250, %rd249, 2;
	add.s64 	%rd251, %rd4, %rd250;
	st.global.u32 	[%rd251], %r1611;
$L__BB9_484:
	setp.ge.s32 	%p144, %r484, %r1656;
	not.pred 	%p145, %p20;
	or.pred  	%p146, %p145, %p144;
	@%p146 bra 	$L__BB9_488;
	setp.ne.s16 	%p147, %rs7, 0;
	mov.b64 	%rd731, 0;
	@%p147 bra 	$L__BB9_487;
	ld.global.u64 	%rd731, [%rd158];
$L__BB9_487:
	cvt.s64.s32 	%rd253, %r484;
	add.s64 	%rd254, %rd731, %rd253;
	shl.b64 	%rd255, %rd254, 2;
	add.s64 	%rd256, %rd4, %rd255;
	st.global.u32 	[%rd256], %r1612;
$L__BB9_488:
	setp.ge.s32 	%p148, %r485, %r1656;
	not.pred 	%p149, %p21;
	or.pred  	%p150, %p149, %p148;
	@%p150 bra 	$L__BB9_492;
	setp.ne.s16 	%p151, %rs7, 0;
	mov.b64 	%rd732, 0;
	@%p151 bra 	$L__BB9_491;
	ld.global.u64 	%rd732, [%rd158];
$L__BB9_491:
	cvt.s64.s32 	%rd258, %r485;
	add.s64 	%rd259, %rd732, %rd258;
	shl.b64 	%rd260, %rd259, 2;
	add.s64 	%rd261, %rd4, %rd260;
	st.global.u32 	[%rd261], %r1613;
$L__BB9_492:
	setp.ge.s32 	%p152, %r486, %r1656;
	not.pred 	%p153, %p22;
	or.pred  	%p154, %p153, %p152;
	@%p154 bra 	$L__BB9_496;
	setp.ne.s16 	%p155, %rs7, 0;
	mov.b64 	%rd733, 0;
	@%p155 bra 	$L__BB9_495;
	ld.global.u64 	%rd733, [%rd158];
$L__BB9_495:
	cvt.s64.s32 	%rd263, %r486;
	add.s64 	%rd264, %rd733, %rd263;
	shl.b64 	%rd265, %rd264, 2;
	add.s64 	%rd266, %rd4, %rd265;
	st.global.u32 	[%rd266], %r1614;
$L__BB9_496:
	setp.ge.s32 	%p156, %r487, %r1656;
	not.pred 	%p157, %p23;
	or.pred  	%p158, %p157, %p156;
	@%p158 bra 	$L__BB9_500;
	setp.ne.s16 	%p159, %rs7, 0;
	mov.b64 	%rd734, 0;
	@%p159 bra 	$L__BB9_499;
	ld.global.u64 	%rd734, [%rd158];
$L__BB9_499:
	cvt.s64.s32 	%rd268, %r487;
	add.s64 	%rd269, %rd734, %rd268;
	shl.b64 	%rd270, %rd269, 2;
	add.s64 	%rd271, %rd4, %rd270;
	st.global.u32 	[%rd271], %r1615;
$L__BB9_500:
	setp.ge.s32 	%p160, %r488, %r1656;
	not.pred 	%p161, %p24;
	or.pred  	%p162, %p161, %p160;
	@%p162 bra 	$L__BB9_504;
	setp.ne.s16 	%p163, %rs7, 0;
	mov.b64 	%rd735, 0;
	@%p163 bra 	$L__BB9_503;
	ld.global.u64 	%rd735, [%rd158];
$L__BB9_503:
	cvt.s64.s32 	%rd273, %r488;
	add.s64 	%rd274, %rd735, %rd273;
	shl.b64 	%rd275, %rd274, 2;
	add.s64 	%rd276, %rd4, %rd275;
	st.global.u32 	[%rd276], %r1616;
$L__BB9_504:
	setp.ge.s32 	%p164, %r489, %r1656;
	not.pred 	%p165, %p25;
	or.pred  	%p166, %p165, %p164;
	@%p166 bra 	$L__BB9_508;
	setp.ne.s16 	%p167, %rs7, 0;
	mov.b64 	%rd736, 0;
	@%p167 bra 	$L__BB9_507;
	ld.global.u64 	%rd736, [%rd158];
$L__BB9_507:
	cvt.s64.s32 	%rd278, %r489;
	add.s64 	%rd279, %rd736, %rd278;
	shl.b64 	%rd280, %rd279, 2;
	add.s64 	%rd281, %rd4, %rd280;
	st.global.u32 	[%rd281], %r1617;
$L__BB9_508:
	setp.ge.s32 	%p168, %r490, %r1656;
	not.pred 	%p169, %p26;
	or.pred  	%p170, %p169, %p168;
	@%p170 bra 	$L__BB9_512;
	setp.ne.s16 	%p171, %rs7, 0;
	mov.b64 	%rd737, 0;
	@%p171 bra 	$L__BB9_511;
	ld.global.u64 	%rd737, [%rd158];
$L__BB9_511:
	cvt.s64.s32 	%rd283, %r490;
	add.s64 	%rd284, %rd737, %rd283;
	shl.b64 	%rd285, %rd284, 2;
	add.s64 	%rd286, %rd4, %rd285;
	st.global.u32 	[%rd286], %r1618;
$L__BB9_512:
	setp.ge.s32 	%p172, %r491, %r1656;
	not.pred 	%p173, %p27;
	or.pred  	%p174, %p173, %p172;
	@%p174 bra 	$L__BB9_516;
	setp.ne.s16 	%p175, %rs7, 0;
	mov.b64 	%rd738, 0;
	@%p175 bra 	$L__BB9_515;
	ld.global.u64 	%rd738, [%rd158];
$L__BB9_515:
	cvt.s64.s32 	%rd288, %r491;
	add.s64 	%rd289, %rd738, %rd288;
	shl.b64 	%rd290, %rd289, 2;
	add.s64 	%rd291, %rd4, %rd290;
	st.global.u32 	[%rd291], %r1619;
$L__BB9_516:
	setp.ge.s32 	%p176, %r492, %r1656;
	not.pred 	%p177, %p28;
	or.pred  	%p178, %p177, %p176;
	@%p178 bra 	$L__BB9_565;
	setp.ne.s16 	%p179, %rs7, 0;
	mov.b64 	%rd739, 0;
	@%p179 bra 	$L__BB9_519;
	ld.global.u64 	%rd739, [%rd158];
$L__BB9_519:
	cvt.s64.s32 	%rd293, %r492;
	add.s64 	%rd294, %rd739, %rd293;
	shl.b64 	%rd295, %rd294, 2;
	add.s64 	%rd296, %rd4, %rd295;
	st.global.u32 	[%rd296], %r1620;
	bra.uni 	$L__BB9_565;
$L__BB9_520:
	bar.sync 	0;
	not.pred 	%p180, %p15;
	@%p180 bra 	$L__BB9_522;
	sub.s32 	%r727, %r479, %r494;
	shl.b32 	%r728, %r727, 2;
	mov.u32 	%r729, _ZZN3cub18CUB_300001_SM_10006detail6select23DeviceSelectSweepKernelINS2_10policy_hubIijiLb0ELNS0_10SelectImplE0EE10Policy1000EPiPjS8_PlNS0_13ScanTileStateIiLb1EEE19valueBelowThresholdNS0_8NullTypeEiNS2_19streaming_context_tIlLb1EEELS5_0EEEvT0_T1_T2_T3_T4_T5_T6_T7_iT8_NS1_7vsmem_tEE19static_temp_storage;
	add.s32 	%r730, %r729, %r728;
	st.shared.u32 	[%r730], %r1607;
$L__BB9_522:
	not.pred 	%p181, %p16;
	@%p181 bra 	$L__BB9_524;
	sub.s32 	%r731, %r480, %r494;
	shl.b32 	%r732, %r731, 2;
	mov.u32 	%r733, _ZZN3cub18CUB_300001_SM_10006detail6select23DeviceSelectSweepKernelINS2_10policy_hubIijiLb0ELNS0_10SelectImplE0EE10Policy1000EPiPjS8_PlNS0_13ScanTileStateIiLb1EEE19valueBelowThresholdNS0_8NullTypeEiNS2_19streaming_context_tIlLb1EEELS5_0EEEvT0_T1_T2_T3_T4_T5_T6_T7_iT8_NS1_7vsmem_tEE19static_temp_storage;
	add.s32 	%r734, %r733, %r732;
	st.shared.u32 	[%r734], %r1608;
$L__BB9_524:
	not.pred 	%p182, %p17;
	@%p182 bra 	$L__BB9_526;
	sub.s32 	%r735, %r481, %r494;
	shl.b32 	%r736, %r735, 2;
	mov.u32 	%r737, _ZZN3cub18CUB_300001_SM_10006detail6select23DeviceSelectSweepKernelINS2_10policy_hubIijiLb0ELNS0_10SelectImplE0EE10Policy1000EPiPjS8_PlNS0_13ScanTileStateIiLb1EEE19valueBelowThresholdNS0_8NullTypeEiNS2_19streaming_context_tIlLb1EEELS5_0EEEvT0_T1_T2_T3_T4_T5_T6_T7_iT8_NS1_7vsmem_tEE19static_temp_storage;
	add.s32 	%r738, %r737, %r736;
	st.shared.u32 	[%r738], %r1609;
$L__BB9_526:
	not.pred 	%p183, %p18;
	@%p183 bra 	$L__BB9_528;
	sub.s32 	%r739, %r482, %r494;
	shl.b32 	%r740, %r739, 2;
	mov.u32 	%r741, _ZZN3cub18CUB_300001_SM_10006detail6select23DeviceSelectSweepKernelINS2_10policy_hubIijiLb0ELNS0_10SelectImplE0EE10Policy1000EPiPjS8_PlNS0_13ScanTileStateIiLb1EEE19valueBelowThresholdNS0_8NullTypeEiNS2_19streaming_context_tIlLb1EEELS5_0EEEvT0_T1_T2_T3_T4_T5_T6_T7_iT8_NS1_7vsmem_tEE19static_temp_storage;
	add.s32 	%r742, %r741, %r740;
	st.shared.u32 	[%r742], %r1610;
$L__BB9_528:
	not.pred 	%p184, %p19;
	@%p184 bra 	$L__BB9_530;
	sub.s32 	%r743, %r483, %r494;
	shl.b32 	%r744, %r743, 2;
	mov.u32 	%r745, _ZZN3cub18CUB_300001_SM_10006detail6select23DeviceSelectSweepKernelINS2_10policy_hubIijiLb0ELNS0_10SelectImplE0EE10Policy1000EPiPjS8_PlNS0_13ScanTileStateIiLb1EEE19valueBelowThresholdNS0_8NullTypeEiNS2_19streaming_context_tIlLb1EEELS5_0EEEvT0_T1_T2_T3_T4_T5_T6_T7_iT8_NS1_7vsmem_tEE19static_temp_storage;
	add.s32 	%r746, %r745, %r744;
	st.shared.u32 	[%r746], %r1611;
$L__BB9_530:
	not.pred 	%p185, %p20;
	@%p185 bra 	$L__BB9_532;
	sub.s32 	%r747, %r484, %r494;
	shl.b32 	%r748, %r747, 2;
	mov.u32 	%r749, _ZZN3cub18CUB_300001_SM_10006detail6select23DeviceSelectSweepKernelINS2_10policy_hubIijiLb0ELNS0_10SelectImplE0EE10Policy1000EPiPjS8_PlNS0_13ScanTileStateIiLb1EEE19valueBelowThresholdNS0_8NullTypeEiNS2_19streaming_context_tIlLb1EEELS5_0EEEvT0_T1_T2_T3_T4_T5_T6_T7_iT8_NS1_7vsmem_tEE19static_temp_storage;
	add.s32 	%r750, %r749, %r748;
	st.shared.u32 	[%r750], %r1612;
$L__BB9_532:
	not.pred 	%p186, %p21;
	@%p186 bra 	$L__BB9_534;
	sub.s32 	%r751, %r485, %r494;
	shl.b32 	%r752, %r751, 2;
	mov.u32 	%r753, _ZZN3cub18CUB_300001_SM_10006detail6select23DeviceSelectSweepKernelINS2_10policy_hubIijiLb0ELNS0_10SelectImplE0EE10Policy1000EPiPjS8_PlNS0_13ScanTileStateIiLb1EEE19valueBelowThresholdNS0_8NullTypeEiNS2_19streaming_context_tIlLb1EEELS5_0EEEvT0_T1_T2_T3_T4_T5_T6_T7_iT8_NS1_7vsmem_tEE19static_temp_storage;
	add.s32 	%r754, %r753, %r752;
	st.shared.u32 	[%r754], %r1613;
$L__BB9_534:
	not.pred 	%p187, %p22;
	@%p187 bra 	$L__BB9_536;
	sub.s32 	%r755, %r486, %r494;
	shl.b32 	%r756, %r755, 2;
	mov.u32 	%r757, _ZZN3cub18CUB_300001_SM_10006detail6select23DeviceSelectSweepKernelINS2_10policy_hubIijiLb0ELNS0_10SelectImplE0EE10Policy1000EPiPjS8_PlNS0_13ScanTileStateIiLb1EEE19valueBelowThresholdNS0_8NullTypeEiNS2_19streaming_context_tIlLb1EEELS5_0EEEvT0_T1_T2_T3_T4_T5_T6_T7_iT8_NS1_7vsmem_tEE19static_temp_storage;
	add.s32 	%r758, %r757, %r756;
	st.shared.u32 	[%r758], %r1614;
$L__BB9_536:
	not.pred 	%p188, %p23;
	@%p188 bra 	$L__BB9_538;
	sub.s32 	%r759, %r487, %r494;
	shl.b32 	%r760, %r759, 2;
	mov.u32 	%r761, _ZZN3cub18CUB_300001_SM_10006detail6select23DeviceSelectSweepKernelINS2_10policy_hubIijiLb0ELNS0_10SelectImplE0EE10Policy1000EPiPjS8_PlNS0_13ScanTileStateIiLb1EEE19valueBelowThresholdNS0_8NullTypeEiNS2_19streaming_context_tIlLb1EEELS5_0EEEvT0_T1_T2_T3_T4_T5_T6_T7_iT8_NS1_7vsmem_tEE19static_temp_storage;
	add.s32 	%r762, %r761, %r760;
	st.shared.u32 	[%r762], %r1615;
$L__BB9_538:
	not.pred 	%p189, %p24;
	@%p189 bra 	$L__BB9_540;
	sub.s32 	%r763, %r488, %r494;
	shl.b32 	%r764, %r763, 2;
	mov.u32 	%r765, _ZZN3cub18CUB_300001_SM_10006detail6select23DeviceSelectSweepKernelINS2_10policy_hubIijiLb0ELNS0_10SelectImplE0EE10Policy1000EPiPjS8_PlNS0_13ScanTileStateIiLb1EEE19valueBelowThresholdNS0_8NullTypeEiNS2_19streaming_context_tIlLb1EEELS5_0EEEvT0_T1_T2_T3_T4_T5_T6_T7_iT8_NS1_7vsmem_tEE19static_temp_storage;
	add.s32 	%r766, %r765, %r764;
	st.shared.u32 	[%r766], %r1616;
$L__BB9_540:
	not.pred 	%p190, %p25;
	@%p190 bra 	$L__BB9_542;
	sub.s32 	%r767, %r489, %r494;
	shl.b32 	%r768, %r767, 2;
	mov.u32 	%r769, _ZZN3cub18CUB_300001_SM_10006detail6select23DeviceSelectSweepKernelINS2_10policy_hubIijiLb0ELNS0_10SelectImplE0EE10Policy1000EPiPjS8_PlNS0_13ScanTileStateIiLb1EEE19valueBelowThresholdNS0_8NullTypeEiNS2_19streaming_context_tIlLb1EEELS5_0EEEvT0_T1_T2_T3_T4_T5_T6_T7_iT8_NS1_7vsmem_tEE19static_temp_storage;
	add.s32 	%r770, %r769, %r768;
	st.shared.u32 	[%r770], %r1617;
$L__BB9_542:
	not.pred 	%p191, %p26;
	@%p191 bra 	$L__BB9_544;
	sub.s32 	%r771, %r490, %r494;
	shl.b32 	%r772, %r771, 2;
	mov.u32 	%r773, _ZZN3cub18CUB_300001_SM_10006detail6select23DeviceSelectSweepKernelINS2_10policy_hubIijiLb0ELNS0_10SelectImplE0EE10Policy1000EPiPjS8_PlNS0_13ScanTileStateIiLb1EEE19valueBelowThresholdNS0_8NullTypeEiNS2_19streaming_context_tIlLb1EEELS5_0EEEvT0_T1_T2_T3_T4_T5_T6_T7_iT8_NS1_7vsmem_tEE19static_temp_storage;
	add.s32 	%r774, %r773, %r772;
	st.shared.u32 	[%r774], %r1618;
$L__BB9_544:
	not.pred 	%p192, %p27;
	@%p192 bra 	$L__BB9_546;
	sub.s32 	%r775, %r491, %r494;
	shl.b32 	%r776, %r775, 2;
	mov.u32 	%r777, _ZZN3cub18CUB_300001_SM_10006detail6select23DeviceSelectSweepKernelINS2_10policy_hubIijiLb0ELNS0_10SelectImplE0EE10Policy1000EPiPjS8_PlNS0_13ScanTileStateIiLb1EEE19valueBelowThresholdNS0_8NullTypeEiNS2_19streaming_context_tIlLb1EEELS5_0EEEvT0_T1_T2_T3_T4_T5_T6_T7_iT8_NS1_7vsmem_tEE19static_temp_storage;
	add.s32 	%r778, %r777, %r776;
	st.shared.u32 	[%r778], %r1619;
$L__BB9_546:
	not.pred 	%p193, %p28;
	@%p193 bra 	$L__BB9_548;
	sub.s32 	%r779, %r492, %r494;
	shl.b32 	%r780, %r779, 2;
	mov.u32 	%r781, _ZZN3cub18CUB_300001_SM_10006detail6select23DeviceSelectSweepKernelINS2_10policy_hubIijiLb0ELNS0_10SelectImplE0EE10Policy1000EPiPjS8_PlNS0_13ScanTileStateIiLb1EEE19valueBelowThresholdNS0_8NullTypeEiNS2_19streaming_context_tIlLb1EEELS5_0EEEvT0_T1_T2_T3_T4_T5_T6_T7_iT8_NS1_7vsmem_tEE19static_temp_storage;
	add.s32 	%r782, %r781, %r780;
	st.shared.u32 	[%r782], %r1620;
$L__BB9_548:
	bar.sync 	0;
	setp.ge.s32 	%p194, %r1652, %r496;
	@%p194 bra 	$L__BB9_565;
	ld.param.u8 	%rs8, [%rd157];
	ld.param.u64 	%rd297, [%rd157+24];
	cvta.to.global.u64 	%rd159, %rd297;
	add.s32 	%r783, %r493, %r524;
	add.s32 	%r784, %r1652, %r3;
	sub.s32 	%r785, %r783, %r784;
	add.s32 	%r497, %r785, -7169;
	and.b32  	%r786, %r497, 1536;
	setp.eq.s32 	%p195, %r786, 1536;
	@%p195 bra 	$L__BB9_554;
	shr.u32 	%r787, %r497, 9;
	add.s32 	%r788, %r787, 1;
	and.b32  	%r789, %r788, 3;
	add.s32 	%r1651, %r1652, %r494;
	shl.b32 	%r790, %r1652, 2;
	mov.u32 	%r791, _ZZN3cub18CUB_300001_SM_10006detail6select23DeviceSelectSweepKernelINS2_10policy_hubIijiLb0ELNS0_10SelectImplE0EE10Policy1000EPiPjS8_PlNS0_13ScanTileStateIiLb1EEE19valueBelowThresholdNS0_8NullTypeEiNS2_19streaming_context_tIlLb1EEELS5_0EEEvT0_T1_T2_T3_T4_T5_T6_T7_iT8_NS1_7vsmem_tEE19static_temp_storage;
	add.s32 	%r1650, %r791, %r790;
	neg.s32 	%r1649, %r789;
	shl.b32 	%r792, %r788, 9;
	and.b32  	%r793, %r792, 1536;
	add.s32 	%r1652, %r1652, %r793;
$L__BB9_551:
	.pragma "nounroll";
	setp.ne.s16 	%p196, %rs8, 0;
	ld.shared.u32 	%r505, [%r1650];
	mov.b64 	%rd721, 0;
	@%p196 bra 	$L__BB9_553;
	ld.global.u64 	%rd721, [%rd159];
$L__BB9_553:
	cvt.s64.s32 	%rd299, %r1651;
	add.s64 	%rd300, %rd721, %rd299;
	shl.b64 	%rd301, %rd300, 2;
	add.s64 	%rd302, %rd4, %rd301;
	st.global.u32 	[%rd302], %r505;
	add.s32 	%r1651, %r1651, 512;
	add.s32 	%r1650, %r1650, 2048;
	add.s32 	%r1649, %r1649, 1;
	setp.ne.s32 	%p197, %r1649, 0;
	@%p197 bra 	$L__BB9_551;
$L__BB9_554:
	setp.lt.u32 	%p198, %r497, 1536;
	@%p198 bra 	$L__BB9_565;
	add.s32 	%r1654, %r1652, %r494;
	shl.b32 	%r794, %r1652, 2;
	mov.u32 	%r795, _ZZN3cub18CUB_300001_SM_10006detail6select23DeviceSelectSweepKernelINS2_10policy_hubIijiLb0ELNS0_10SelectImplE0EE10Policy1000EPiPjS8_PlNS0_13ScanTileStateIiLb1EEE19valueBelowThresholdNS0_8NullTypeEiNS2_19streaming_context_tIlLb1EEELS5_0EEEvT0_T1_T2_T3_T4_T5_T6_T7_iT8_NS1_7vsmem_tEE19static_temp_storage;
	add.s32 	%r796, %r794, %r795;
	add.s32 	%r1653, %r796, 4096;
$L__BB9_556:
	setp.ne.s16 	%p199, %rs8, 0;
	cvt.s64.s32 	%rd162, %r1654;
	ld.shared.u32 	%r515, [%r1653+-4096];
	mov.b64 	%rd722, 0;
	@%p199 bra 	$L__BB9_558;
	ld.global.u64 	%rd722, [%rd159];
$L__BB9_558:
	setp.ne.s16 	%p200, %rs8, 0;
	add.s64 	%rd305, %rd722, %rd162;
	shl.b64 	%rd306, %rd305, 2;
	add.s64 	%rd307, %rd4, %rd306;
	st.global.u32 	[%rd307], %r515;
	ld.shared.u32 	%r516, [%r1653+-2048];
	mov.b64 	%rd723, 0;
	@%p200 bra 	$L__BB9_560;
	ld.global.u64 	%rd723, [%rd159];
$L__BB9_560:
	setp.ne.s16 	%p201, %rs8, 0;
	add.s64 	%rd309, %rd723, %rd162;
	shl.b64 	%rd310, %rd309, 2;
	add.s64 	%rd311, %rd4, %rd310;
	st.global.u32 	[%rd311+2048], %r516;
	ld.shared.u32 	%r517, [%r1653];
	mov.b64 	%rd724, 0;
	@%p201 bra 	$L__BB9_562;
	ld.global.u64 	%rd724, [%rd159];
$L__BB9_562:
	setp.ne.s16 	%p202, %rs8, 0;
	add.s64 	%rd313, %rd724, %rd162;
	shl.b64 	%rd314, %rd313, 2;
	add.s64 	%rd315, %rd4, %rd314;
	st.global.u32 	[%rd315+4096], %r517;
	ld.shared.u32 	%r518, [%r1653+2048];
	mov.b64 	%rd725, 0;
	@%p202 bra 	$L__BB9_564;
	ld.global.u64 	%rd725, [%rd159];
$L__BB9_564:
	cvt.u32.u64 	%r797, %rd162;
	add.s64 	%rd316, %rd725, %rd162;
	shl.b64 	%rd317, %rd316, 2;
	add.s64 	%rd318, %rd4, %rd317;
	st.global.u32 	[%rd318+6144], %r518;
	add.s32 	%r1652, %r1652, 2048;
	add.s32 	%r1654, %r797, 2048;
	add.s32 	%r1653, %r1653, 8192;
	setp.lt.s32 	%p203, %r1652, %r496;
	@%p203 bra 	$L__BB9_556;
$L__BB9_565:
	mov.u32 	%r1041, %tid.x;
	setp.ne.s32 	%p369, %r1041, 0;
	@%p369 bra 	$L__BB9_573;
	mov.u64 	%rd199, %rd206;
	ld.param.u8 	%rs55, [%rd199+1];
	setp.eq.s16 	%p370, %rs55, 0;
	@%p370 bra 	$L__BB9_570;
	ld.param.u8 	%rs56, [%rd199];
	setp.ne.s16 	%p371, %rs56, 0;
	mov.b64 	%rd740, 0;
	@%p371 bra 	$L__BB9_569;
	ld.param.u64 	%rd429, [%rd199+24];
	cvta.to.global.u64 	%rd430, %rd429;
	ld.global.u64 	%rd740, [%rd430];
$L__BB9_569:
	cvt.s64.s32 	%rd431, %r1656;
	add.s64 	%rd432, %rd740, %rd431;
	cvta.to.global.u64 	%rd433, %rd204;
	st.global.u64 	[%rd433], %rd432;
	bra.uni 	$L__BB9_573;
$L__BB9_570:
	ld.param.u8 	%rs57, [%rd199];
	setp.ne.s16 	%p372, %rs57, 0;
	mov.b64 	%rd741, 0;
	@%p372 bra 	$L__BB9_572;
	ld.param.u64 	%rd435, [%rd199+24];
	cvta.to.global.u64 	%rd436, %rd435;
	ld.global.u64 	%rd741, [%rd436];
$L__BB9_572:
	cvt.s64.s32 	%rd437, %r1656;
	add.s64 	%rd438, %rd741, %rd437;
	ld.param.u64 	%rd439, [%rd199+32];
	cvta.to.global.u64 	%rd440, %rd439;
	st.global.u64 	[%rd440], %rd438;
$L__BB9_573:
	ret;

}
	// .globl	_ZN3cub18CUB_300001_SM_10006detail6select23DeviceSelectSweepKernelINS2_10policy_hubIjNS0_8NullTypeEiLb0ELNS0_10SelectImplE0EE10Policy1000EPjPS5_S9_PlNS0_13ScanTileStateIiLb1EEE19valueBelowThresholdS5_iNS2_19streaming_context_tIlLb1EEELS6_0EEEvT0_T1_T2_T3_T4_T5_T6_T7_iT8_NS1_7vsmem_tE
.visible .entry _ZN3cub18CUB_300001_SM_10006detail6select23DeviceSelectSweepKernelINS2_10policy_hubIjNS0_8NullTypeEiLb0ELNS0_10SelectImplE0EE10Policy1000EPjPS5_S9_PlNS0_13ScanTileStateIiLb1EEE19valueBelowThresholdS5_iNS2_19streaming_context_tIlLb1EEELS6_0EEEvT0_T1_T2_T3_T4_T5_T6_T7_iT8_NS1_7vsmem_tE(
	.param .u64 .ptr .align 1 _ZN3cub18CUB_300001_SM_10006detail6select23DeviceSelectSweepKernelINS2_10policy_hubIjNS0_8NullTypeEiLb0ELNS0_10SelectImplE0EE10Policy1000EPjPS5_S9_PlNS0_13ScanTileStateIiLb1EEE19valueBelowThresholdS5_iNS2_19streaming_context_tIlLb1EEELS6_0EEEvT0_T1_T2_T3_T4_T5_T6_T7_iT8_NS1_7vsmem_tE_param_0,
	.param .u64 .ptr .align 1 _ZN3cub18CUB_300001_SM_10006detail6select23DeviceSelectSweepKernelINS2_10policy_hubIjNS0_8NullTypeEiLb0ELNS0_10SelectImplE0EE10Policy1000EPjPS5_S9_PlNS0_13ScanTileStateIiLb1EEE19valueBelowThresholdS5_iNS2_19streaming_context_tIlLb1EEELS6_0EEEvT0_T1_T2_T3_T4_T5_T6_T7_iT8_NS1_7vsmem_tE_param_1,
	.param .u64 .ptr .align 1 _ZN3cub18CUB_300001_SM_10006detail6select23DeviceSelectSweepKernelINS2_10policy_hubIjNS0_8NullTypeEiLb0ELNS0_10SelectImplE0EE10Policy1000EPjPS5_S9_PlNS0_13ScanTileStateIiLb1EEE19valueBelowThresholdS5_iNS2_19streaming_context_tIlLb1EEELS6_0EEEvT0_T1_T2_T3_T4_T5_T6_T7_iT8_NS1_7vsmem_tE_param_2,
	.param .u64 .ptr .align 1 _ZN3cub18CUB_300001_SM_10006detail6select23DeviceSelectSweepKernelINS2_10policy_hubIjNS0_8NullTypeEiLb0ELNS0_10SelectImplE0EE10Policy1000EPjPS5_S9_PlNS0_13ScanTileStateIiLb1EEE19valueBelowThresholdS5_iNS2_19streaming_context_tIlLb1EEELS6_0EEEvT0_T1_T2_T3_T4_T5_T6_T7_iT8_NS1_7vsmem_tE_param_3,
	.param .align 8 .b8 _ZN3cub18CUB_300001_SM_10006detail6select23DeviceSelectSweepKernelINS2_10policy_hubIjNS0_8NullTypeEiLb0ELNS0_10SelectImplE0EE10Policy1000EPjPS5_S9_PlNS0_13ScanTileStateIiLb1EEE19valueBelowThresholdS5_iNS2_19streaming_context_tIlLb1EEELS6_0EEEvT0_T1_T2_T3_T4_T5_T6_T7_iT8_NS1_7vsmem_tE_param_4[8],
	.param .align 8 .b8 _ZN3cub18CUB_300001_SM_10006detail6select23DeviceSelectSweepKernelINS2_10policy_hubIjNS0_8NullTypeEiLb0ELNS0_10SelectImplE0EE10Policy1000EPjPS5_S9_PlNS0_13ScanTileStateIiLb1EEE19valueBelowThresholdS5_iNS2_19streaming_context_tIlLb1EEELS6_0EEEvT0_T1_T2_T3_T4_T5_T6_T7_iT8_NS1_7vsmem_tE_param_5[16],
	.param .align 1 .b8 _ZN3cub18CUB_300001_SM_10006detail6select23DeviceSelectSweepKernelINS2_10policy_hubIjNS0_8NullTypeEiLb0ELNS0_10SelectImplE0EE10Policy1000EPjPS5_S9_PlNS0_13ScanTileStateIiLb1EEE19valueBelowThresholdS5_iNS2_19streaming_context_tIlLb1EEELS6_0EEEvT0_T1_T2_T3_T4_T5_T6_T7_iT8_NS1_7vsmem_tE_param_6[1],
	.param .u32 _ZN3cub18CUB_300001_SM_10006detail6select23DeviceSelectSweepKernelINS2_10policy_hubIjNS0_8NullTypeEiLb0ELNS0_10SelectImplE0EE10Policy1000EPjPS5_S9_PlNS0_13ScanTileStateIiLb1EEE19valueBelowThresholdS5_iNS2_19streaming_context_tIlLb1EEELS6_0EEEvT0_T1_T2_T3_T4_T5_T6_T7_iT8_NS1_7vsmem_tE_param_7,
	.param .u32 _ZN3cub18CUB_300001_SM_10006detail6select23DeviceSelectSweepKernelINS2_10policy_hubIjNS0_8NullTypeEiLb0ELNS0_10SelectImplE0EE10Policy1000EPjPS5_S9_PlNS0_13ScanTileStateIiLb1EEE19valueBelowThresholdS5_iNS2_19streaming_context_tIlLb1EEELS6_0EEEvT0_T1_T2_T3_T4_T5_T6_T7_iT8_NS1_7vsmem_tE_param_8,
	.param .align 8 .b8 _ZN3cub18CUB_300001_SM_10006detail6select23DeviceSelectSweepKernelINS2_10policy_hubIjNS0_8NullTypeEiLb0ELNS0_10SelectImplE0EE10Policy1000EPjPS5_S9_PlNS0_13ScanTileStateIiLb1EEE19valueBelowThresholdS5_iNS2_19streaming_context_tIlLb1EEELS6_0EEEvT0_T1_T2_T3_T4_T5_T6_T7_iT8_NS1_7vsmem_tE_param_9[40],
	.param .align 8 .b8 _ZN3cub18CUB_300001_SM_10006detail6select23DeviceSelectSweepKernelINS2_10policy_hubIjNS0_8NullTypeEiLb0ELNS0_10SelectImplE0EE10Policy1000EPjPS5_S9_PlNS0_13ScanTileStateIiLb1EEE19valueBelowThresholdS5_iNS2_19streaming_context_tIlLb1EEELS6_0EEEvT0_T1_T2_T3_T4_T5_T6_T7_iT8_NS1_7vsmem_tE_param_10[8]
)
.maxntid 384
{
	.reg .pred 	%p<553>;
	.reg .b16 	%rs<96>;
	.reg .b32 	%r<1558>;
	.reg .b64 	%rd<757>;
	// demoted variable
	.shared .align 16 .b8 _ZZN3cub18CUB_300001_SM_10006detail6select23DeviceSelectSweepKernelINS2_10policy_hubIjNS0_8NullTypeEiLb0ELNS0_10SelectImplE0EE10Policy1000EPjPS5_S9_PlNS0_13ScanTileStateIiLb1EEE19valueBelowThresholdS5_iNS2_19streaming_context_tIlLb1EEELS6_0EEEvT0_T1_T2_T3_T4_T5_T6_T7_iT8_NS1_7vsmem_tEE19static_temp_storage[23040];
	ld.param.u64 	%rd4, [_ZN3cub18CUB_300001_SM_10006detail6select23DeviceSelectSweepKernelINS2_10policy_hubIjNS0_8NullTypeEiLb0ELNS0_10SelectImplE0EE10Policy1000EPjPS5_S9_PlNS0_13ScanTileStateIiLb1EEE19valueBelowThresholdS5_iNS2_19streaming_context_tIlLb1EEELS6_0EEEvT0_T1_T2_T3_T4_T5_T6_T7_iT8_NS1_7vsmem_tE_param_4];
	ld.param.u32 	%r1, [_ZN3cub18CUB_300001_SM_10006detail6select23DeviceSelectSweepKernelINS2_10policy_hubIjNS0_8NullTypeEiLb0ELNS0_10SelectImplE0EE10Policy1000EPjPS5_S9_PlNS0_13ScanTileStateIiLb1EEE19valueBelowThresholdS5_iNS2_19streaming_context_tIlLb1EEELS6_0EEEvT0_T1_T2_T3_T4_T5_T6_T7_iT8_NS1_7vsmem_tE_param_5+8];
	ld.param.u64 	%rd208, [_ZN3cub18CUB_300001_SM_10006detail6select23DeviceSelectSweepKernelINS2_10policy_hubIjNS0_8NullTypeEiLb0ELNS0_10SelectImplE0EE10Policy1000EPjPS5_S9_PlNS0_13ScanTileStateIiLb1EEE19valueBelowThresholdS5_iNS2_19streaming_context_tIlLb1EEELS6_0EEEvT0_T1_T2_T3_T4_T5_T6_T7_iT8_NS1_7vsmem_tE_param_0];
	ld.param.u64 	%rd209, [_ZN3cub18CUB_300001_SM_10006detail6select23DeviceSelectSweepKernelINS2_10policy_hubIjNS0_8NullTypeEiLb0ELNS0_10SelectImplE0EE10Policy1000EPjPS5_S9_PlNS0_13ScanTileStateIiLb1EEE19valueBelowThresholdS5_iNS2_19streaming_context_tIlLb1EEELS6_0EEEvT0_T1_T2_T3_T4_T5_T6_T7_iT8_NS1_7vsmem_tE_param_2];
	ld.param.u32 	%r474, [_ZN3cub18CUB_300001_SM_10006detail6select23DeviceSelectSweepKernelINS2_10policy_hubIjNS0_8NullTypeEiLb0ELNS0_10SelectImplE0EE10Policy1000EPjPS5_S9_PlNS0_13ScanTileStateIiLb1EEE19valueBelowThresholdS5_iNS2_19streaming_context_tIlLb1EEELS6_0EEEvT0_T1_T2_T3_T4_T5_T6_T7_iT8_NS1_7vsmem_tE_param_8];
	mov.b64 	%rd207, _ZN3cub18CUB_300001_SM_10006detail6select23DeviceSelectSweepKernelINS2_10policy_hubIjNS0_8NullTypeEiLb0ELNS0_10SelectImplE0EE10Policy1000EPjPS5_S9_PlNS0_13ScanTileStateIiLb1EEE19valueBelowThresholdS5_iNS2_19streaming_context_tIlLb1EEELS6_0EEEvT0_T1_T2_T3_T4_T5_T6_T7_iT8_NS1_7vsmem_tE_param_9;
	mov.u64 	%rd1, %rd207;
	cvta.to.global.u64 	%rd2, %rd208;
	cvta.to.global.u64 	%rd3, %rd209;
	mov.u32 	%r475, %ctaid.x;
	mov.u32 	%r476, %nctaid.y;
	mov.u32 	%r477, %ctaid.y;
	mad.lo.s32 	%r1480, %r475, %r476, %r477;
	mul.lo.s32 	%r3, %r1480, 5760;
	add.s32 	%r478, %r474, -1;
	setp.ge.s32 	%p31, %r1480, %r478;
	@%p31 bra 	$L__BB10_240;
	setp.ne.s32 	%p353, %r1480, 0;
	@%p353 bra 	$L__BB10_114;
	ld.param.u8 	%rs75, [%rd1];
	setp.eq.s16 	%p467, %rs75, 0;
	ld.param.u64 	%rd562, [%rd1+16];
	selp.b64 	%rd563, %rd562, 0, %p467;
	cvt.u64.u32 	%rd564, %r3;
	add.s64 	%rd565, %rd563, %rd564;
	mov.u32 	%r1477, %tid.x;
	and.b32  	%r1340, %r1477, 31;
	and.b32  	%r1341, %r1477, 992;
	mul.lo.s32 	%r1342, %r1341, 15;
	or.b32  	%r1343, %r1342, %r1340;
	cvt.u64.u32 	%rd566, %r1343;
	add.s64 	%rd567, %rd565, %rd566;
	shl.b64 	%rd568, %rd567, 2;
	add.s64 	%rd569, %rd2, %rd568;
	ld.global.u32 	%r1344, [%rd569];
	ld.global.u32 	%r1345, [%rd569+128];
	ld.global.u32 	%r1346, [%rd569+256];
	ld.global.u32 	%r1347, [%rd569+384];
	ld.global.u32 	%r1348, [%rd569+512];
	ld.global.u32 	%r1349, [%rd569+640];
	ld.global.u32 	%r1350, [%rd569+768];
	ld.global.u32 	%r1351, [%rd569+896];
	ld.global.u32 	%r1352, [%rd569+1024];
	ld.global.u32 	%r1353, [%rd569+1152];
	ld.global.u32 	%r1354, [%rd569+1280];
	ld.global.u32 	%r1355, [%rd569+1408];
	ld.global.u32 	%r1356, [%rd569+1536];
	ld.global.u32 	%r1357, [%rd569+1664];
	ld.global.u32 	%r1358, [%rd569+1792];
	// begin inline asm
	mov.u32 %r1309, %laneid;
	// end inline asm
	shr.u32 	%r6, %r1477, 5;
	mad.lo.s32 	%r1359, %r6, 480, %r1309;
	shl.b32 	%r1360, %r1359, 2;
	mov.u32 	%r1361, _ZZN3cub18CUB_300001_SM_10006detail6select23DeviceSelectSweepKernelINS2_10policy_hubIjNS0_8NullTypeEiLb0ELNS0_10SelectImplE0EE10Policy1000EPjPS5_S9_PlNS0_13ScanTileStateIiLb1EEE19valueBelowThresholdS5_iNS2_19streaming_context_tIlLb1EEELS6_0EEEvT0_T1_T2_T3_T4_T5_T6_T7_iT8_NS1_7vsmem_tEE19static_temp_storage;
	add.s32 	%r1362, %r1361, %r1360;
	st.shared.u32 	[%r1362], %r1344;
	st.shared.u32 	[%r1362+128], %r1345;
	st.shared.u32 	[%r1362+256], %r1346;
	st.shared.u32 	[%r1362+384], %r1347;
	st.shared.u32 	[%r1362+512], %r1348;
	st.shared.u32 	[%r1362+640], %r1349;
	st.shared.u32 	[%r1362+768], %r1350;
	st.shared.u32 	[%r1362+896], %r1351;
	st.shared.u32 	[%r1362+1024], %r1352;
	st.shared.u32 	[%r1362+1152], %r1353;
	st.shared.u32 	[%r1362+1280], %r1354;
	st.shared.u32 	[%r1362+1408], %r1355;
	st.shared.u32 	[%r1362+1536], %r1356;
	st.shared.u32 	[%r1362+1664], %r1357;
	st.shared.u32 	[%r1362+1792], %r1358;
	bar.warp.sync 	-1;
	mad.lo.s32 	%r1363, %r1309, 56, %r1362;
	ld.shared.u32 	%r7, [%r1363];
	ld.shared.u32 	%r8, [%r1363+4];
	ld.shared.u32 	%r9, [%r1363+8];
	ld.shared.u32 	%r10, [%r1363+12];
	ld.shared.u32 	%r11, [%r1363+16];
	ld.shared.u32 	%r12, [%r1363+20];
	ld.shared.u32 	%r13, [%r1363+24];
	ld.shared.u32 	%r14, [%r1363+28];
	ld.shared.u32 	%r15, [%r1363+32];
	ld.shared.u32 	%r16, [%r1363+36];
	ld.shared.u32 	%r17, [%r1363+40];
	ld.shared.u32 	%r18, [%r1363+44];
	ld.shared.u32 	%r19, [%r1363+48];
	ld.shared.u32 	%r20, [%r1363+52];
	ld.shared.u32 	%r21, [%r1363+56];
	setp.le.u32 	%p468, %r7, %r1;
	selp.u32 	%r22, 1, 0, %p468;
	setp.le.u32 	%p469, %r8, %r1;
	selp.u32 	%r1364, 1, 0, %p469;
	setp.le.u32 	%p470, %r9, %r1;
	selp.u32 	%r1365, 1, 0, %p470;
	setp.le.u32 	%p471, %r10, %r1;
	selp.u32 	%r1366, 1, 0, %p471;
	setp.le.u32 	%p472, %r11, %r1;
	selp.u32 	%r1367, 1, 0, %p472;
	setp.le.u32 	%p473, %r12, %r1;
	selp.u32 	%r1368, 1, 0, %p473;
	setp.le.u32 	%p474, %r13, %r1;
	selp.u32 	%r1369, 1, 0, %p474;
	setp.le.u32 	%p475, %r14, %r1;
	selp.u32 	%r1370, 1, 0, %p475;
	setp.le.u32 	%p476, %r15, %r1;
	selp.u32 	%r1371, 1, 0, %p476;
	setp.le.u32 	%p477, %r16, %r1;
	selp.u32 	%r1372, 1, 0, %p477;
	setp.le.u32 	%p478, %r17, %r1;
	selp.u32 	%r1373, 1, 0, %p478;
	setp.le.u32 	%p479, %r18, %r1;
	selp.u32 	%r1374, 1, 0, %p479;
	setp.le.u32 	%p480, %r19, %r1;
	selp.u32 	%r1375, 1, 0, %p480;
	setp.le.u32 	%p481, %r20, %r1;
	selp.u32 	%r1376, 1, 0, %p481;
	setp.le.u32 	%p482, %r21, %r1;
	selp.u32 	%r1377, 1, 0, %p482;
	bar.sync 	0;
	add.s32 	%r23, %r1364, %r22;
	add.s32 	%r24, %r23, %r1365;
	add.s32 	%r25, %r24, %r1366;
	add.s32 	%r26, %r25, %r1367;
	add.s32 	%r27, %r26, %r1368;
	add.s32 	%r28, %r27, %r1369;
	add.s32 	%r29, %r28, %r1370;
	add.s32 	%r30, %r29, %r1371;
	add.s32 	%r31, %r30, %r1372;
	add.s32 	%r32, %r31, %r1373;
	add.s32 	%r33, %r32, %r1374;
	add.s32 	%r34, %r33, %r1375;
	add.s32 	%r35, %r34, %r1376;
	add.s32 	%r1314, %r35, %r1377;
	mov.b32 	%r1312, 1;
	mov.b32 	%r1337, 0;
	mov.b32 	%r1339, -1;
	// begin inline asm
	{  .reg .s32 r0;  .reg .pred p;  shfl.sync.up.b32 r0|p, %r1314, %r1312, %r1337, %r1339;  @p add.s32 r0, r0, %r1314;  mov.s32 %r1310, r0;}
	// end inline asm
	mov.b32 	%r1318, 2;
	// begin inline asm
	{  .reg .s32 r0;  .reg .pred p;  shfl.sync.up.b32 r0|p, %r1310, %r1318, %r1337, %r1339;  @p add.s32 r0, r0, %r1310;  mov.s32 %r1316, r0;}
	// end inline asm
	mov.b32 	%r1324, 4;
	// begin inline asm
	{  .reg .s32 r0;  .reg .pred p;  shfl.sync.up.b32 r0|p, %r1316, %r1324, %r1337, %r1339;  @p add.s32 r0, r0, %r1316;  mov.s32 %r1322, r0;}
	// end inline asm
	mov.b32 	%r1330, 8;
	// begin inline asm
	{  .reg .s32 r0;  .reg .pred p;  shfl.sync.up.b32 r0|p, %r1322, %r1330, %r1337, %r1339;  @p add.s32 r0, r0, %r1322;  mov.s32 %r1328, r0;}
	// end inline asm
	mov.b32 	%r1336, 16;
	// begin inline asm
	{  .reg .s32 r0;  .reg .pred p;  shfl.sync.up.b32 r0|p, %r1328, %r1336, %r1337, %r1339;  @p add.s32 r0, r0, %r1328;  mov.s32 %r1334, r0;}
	// end inline asm
	setp.ne.s32 	%p483, %r1309, 31;
	@%p483 bra 	$L__BB10_4;
	shl.b32 	%r1378, %r6, 2;
	add.s32 	%r1380, %r1361, %r1378;
	st.shared.u32 	[%r1380], %r1334;
$L__BB10_4:
	bar.sync 	0;
	ld.shared.v4.u32 	{%r38, %r39, %r40, %r41}, [_ZZN3cub18CUB_300001_SM_10006detail6select23DeviceSelectSweepKernelINS2_10policy_hubIjNS0_8NullTypeEiLb0ELNS0_10SelectImplE0EE10Policy1000EPjPS5_S9_PlNS0_13ScanTileStateIiLb1EEE19valueBelowThresholdS5_iNS2_19streaming_context_tIlLb1EEELS6_0EEEvT0_T1_T2_T3_T4_T5_T6_T7_iT8_NS1_7vsmem_tEE19static_temp_storage];
	add.s32 	%r1381, %r39, %r38;
	setp.eq.s32 	%p484, %r6, 2;
	selp.b32 	%r1382, %r1381, %r38, %p484;
	add.s32 	%r1383, %r1381, %r40;
	setp.eq.s32 	%p485, %r6, 3;
	selp.b32 	%r1384, %r1383, %r1382, %p485;
	add.s32 	%r1385, %r1383, %r41;
	setp.eq.s32 	%p486, %r6, 4;
	selp.b32 	%r1386, %r1385, %r1384, %p486;
	ld.shared.v4.u32 	{%r42, %r43, %r44, %r45}, [_ZZN3cub18CUB_300001_SM_10006detail6select23DeviceSelectSweepKernelINS2_10policy_hubIjNS0_8NullTypeEiLb0ELNS0_10SelectImplE0EE10Policy1000EPjPS5_S9_PlNS0_13ScanTileStateIiLb1EEE19valueBelowThresholdS5_iNS2_19streaming_context_tIlLb1EEELS6_0EEEvT0_T1_T2_T3_T4_T5_T6_T7_iT8_NS1_7vsmem_tEE19static_temp_storage+16];
	add.s32 	%r1387, %r1385, %r42;
	setp.eq.s32 	%p487, %r6, 5;
	selp.b32 	%r1388, %r1387, %r1386, %p487;
	add.s32 	%r1389, %r1387, %r43;
	setp.eq.s32 	%p488, %r6, 6;
	selp.b32 	%r1390, %r1389, %r1388, %p488;
	add.s32 	%r1391, %r1389, %r44;
	setp.eq.s32 	%p489, %r6, 7;
	selp.b32 	%r1392, %r1391, %r1390, %p489;
	add.s32 	%r1393, %r1391, %r45;
	setp.eq.s32 	%p490, %r6, 8;
	selp.b32 	%r1394, %r1393, %r1392, %p490;
	ld.shared.v4.u32 	{%r46, %r47, %r48, %r49}, [_ZZN3cub18CUB_300001_SM_10006detail6select23DeviceSelectSweepKernelINS2_10policy_hubIjNS0_8NullTypeEiLb0ELNS0_10SelectImplE0EE10Policy1000EPjPS5_S9_PlNS0_13ScanTileStateIiLb1EEE19valueBelowThresholdS5_iNS2_19streaming_context_tIlLb1EEELS6_0EEEvT0_T1_T2_T3_T4_T5_T6_T7_iT8_NS1_7vsmem_tEE19static_temp_storage+32];
	add.s32 	%r1395, %r1393, %r46;
	setp.eq.s32 	%p491, %r6, 9;
	selp.b32 	%r1396, %r1395, %r1394, %p491;
	add.s32 	%r1397, %r1395, %r47;
	setp.eq.s32 	%p492, %r6, 10;
	selp.b32 	%r1398, %r1397, %r1396, %p492;
	add.s32 	%r1399, %r1397, %r48;
	setp.eq.s32 	%p493, %r6, 11;
	selp.b32 	%r1400, %r1399, %r1398, %p493;
	add.s32 	%r50, %r1399, %r49;
	setp.lt.u32 	%p494, %r1477, 32;
	selp.b32 	%r1401, 0, %r1400, %p494;
	setp.eq.s32 	%p495, %r1309, 0;
	sub.s32 	%r1402, %r1334, %r1314;
	selp.b32 	%r1403, 0, %r1402, %p495;
	add.s32 	%r51, %r1401, %r1403;
	add.s32 	%r52, %r51, %r22;
	add.s32 	%r53, %r23, %r51;
	add.s32 	%r54, %r24, %r51;
	add.s32 	%r55, %r25, %r51;
	add.s32 	%r56, %r26, %r51;
	add.s32 	%r57, %r27, %r51;
	add.s32 	%r58, %r28, %r51;
	add.s32 	%r59, %r29, %r51;
	add.s32 	%r60, %r30, %r51;
	add.s32 	%r61, %r31, %r51;
	add.s32 	%r62, %r32, %r51;
	add.s32 	%r63, %r33, %r51;
	add.s32 	%r64, %r34, %r51;
	add.s32 	%r65, %r35, %r51;
	setp.ne.s32 	%p496, %r1477, 0;
	@%p496 bra 	$L__BB10_6;
	add.s64 	%rd570, %rd4, 256;
	mov.b32 	%r1404, 101;
	// begin inline asm
	st.relaxed.gpu.v2.u32 [%rd570], {%r1404, %r50};
	// end inline asm
$L__BB10_6:
	mov.u64 	%rd5, %rd207;
	setp.gt.s32 	%p497, %r50, 384;
	@%p497 bra 	$L__BB10_67;
	setp.le.u32 	%p498, %r7, %r1;
	ld.param.u8 	%rs1, [%rd5];
	ld.param.u64 	%rd571, [%rd5+24];
	cvta.to.global.u64 	%rd6, %rd571;
	@%p498 bra 	$L__BB10_8;
	bra.uni 	$L__BB10_11;
$L__BB10_8:
	setp.ne.s16 	%p499, %rs1, 0;
	mov.b64 	%rd678, 0;
	@%p499 bra 	$L__BB10_10;
	ld.global.u64 	%rd678, [%rd6];
$L__BB10_10:
	cvt.s64.s32 	%rd573, %r51;
	add.s64 	%rd574, %rd678, %rd573;
	shl.b64 	%rd575, %rd574, 2;
	add.s64 	%rd576, %rd3, %rd575;
	st.global.u32 	[%rd576], %r7;
$L__BB10_11:
	setp.gt.u32 	%p500, %r8, %r1;
	@%p500 bra 	$L__BB10_15;
	setp.ne.s16 	%p501, %rs1, 0;
	mov.b64 	%rd679, 0;
	@%p501 bra 	$L__BB10_14;
	ld.global.u64 	%rd679, [%rd6];
$L__BB10_14:
	cvt.s64.s32 	%rd578, %r52;
	add.s64 	%rd579, %rd679, %rd578;
	shl.b64 	%rd580, %rd579, 2;
	add.s64 	%rd581, %rd3, %rd580;
	st.global.u32 	[%rd581], %r8;
$L__BB10_15:
	setp.gt.u32 	%p502, %r9, %r1;
	@%p502 bra 	$L__BB10_19;
	setp.ne.s16 	%p503, %rs1, 0;
	mov.b64 	%rd680, 0;
	@%p503 bra 	$L__BB10_18;
	ld.global.u64 	%rd680, [%rd6];
$L__BB10_18:
	cvt.s64.s32 	%rd583, %r53;
	add.s64 	%rd584, %rd680, %rd583;
	shl.b64 	%rd585, %rd584, 2;
	add.s64 	%rd586, %rd3, %rd585;
	st.global.u32 	[%rd586], %r9;
$L__BB10_19:
	setp.gt.u32 	%p504, %r10, %r1;
	@%p504 bra 	$L__BB10_23;
	setp.ne.s16 	%p505, %rs1, 0;
	mov.b64 	%rd681, 0;
	@%p505 bra 	$L__BB10_22;
	ld.global.u64 	%rd681, [%rd6];
$L__BB10_22:
	cvt.s64.s32 	%rd588, %r54;
	add.s64 	%rd589, %rd681, %rd588;
	shl.b64 	%rd590, %rd589, 2;
	add.s64 	%rd591, %rd3, %rd590;
	st.global.u32 	[%rd591], %r10;
$L__BB10_23:
	setp.gt.u32 	%p506, %r11, %r1;
	@%p506 bra 	$L__BB10_27;
	setp.ne.s16 	%p507, %rs1, 0;
	mov.b64 	%rd682, 0;
	@%p507 bra 	$L__BB10_26;
	ld.global.u64 	%rd682, [%rd6];
$L__BB10_26:
	cvt.s64.s32 	%rd593, %r55;
	add.s64 	%rd594, %rd682, %rd593;
	shl.b64 	%rd595, %rd594, 2;
	add.s64 	%rd596, %rd3, %rd595;
	st.global.u32 	[%rd596], %r11;
$L__BB10_27:
	setp.gt.u32 	%p508, %r12, %r1;
	@%p508 bra 	$L__BB10_31;
	setp.ne.s16 	%p509, %rs1, 0;
	mov.b64 	%rd683, 0;
	@%p509 bra 	$L__BB10_30;
	ld.global.u64 	%rd683, [%rd6];
$L__BB10_30:
	cvt.s64.s32 	%rd598, %r56;
	add.s64 	%rd599, %rd683, %rd598;
	shl.b64 	%rd600, %rd599, 2;
	add.s64 	%rd601, %rd3, %rd600;
	st.global.u32 	[%rd601], %r12;
$L__BB10_31:
	setp.gt.u32 	%p510, %r13, %r1;
	@%p510 bra 	$L__BB10_35;
	setp.ne.s16 	%p511, %rs1, 0;
	mov.b64 	%rd684, 0;
	@%p511 bra 	$L__BB10_34;
	ld.global.u64 	%rd684, [%rd6];
$L__BB10_34:
	cvt.s64.s32 	%rd603, %r57;
	add.s64 	%rd604, %rd684, %rd603;
	shl.b64 	%rd605, %rd604, 2;
	add.s64 	%rd606, %rd3, %rd605;
	st.global.u32 	[%rd606], %r13;
$L__BB10_35:
	setp.gt.u32 	%p512, %r14, %r1;
	@%p512 bra 	$L__BB10_39;
	setp.ne.s16 	%p513, %rs1, 0;
	mov.b64 	%rd685, 0;
	@%p513 bra 	$L__BB10_38;
	ld.global.u64 	%rd685, [%rd6];
$L__BB10_38:
	cvt.s64.s32 	%rd608, %r58;
	add.s64 	%rd609, %rd685, %rd608;
	shl.b64 	%rd610, %rd609, 2;
	add.s64 	%rd611, %rd3, %rd610;
	st.global.u32 	[%rd611], %r14;
$L__BB10_39:
	setp.gt.u32 	%p514, %r15, %r1;
	@%p514 bra 	$L__BB10_43;
	setp.ne.s16 	%p515, %rs1, 0;
	mov.b64 	%rd686, 0;
	@%p515 bra 	$L__BB10_42;
	ld.global.u64 	%rd686, [%rd6];
$L__BB10_42:
	cvt.s64.s32 	%rd613, %r59;
	add.s64 	%rd614, %rd686, %rd613;
	shl.b64 	%rd615, %rd614, 2;
	add.s64 	%rd616, %rd3, %rd615;
	st.global.u32 	[%rd616], %r15;
$L__BB10_43:
	setp.gt.u32 	%p516, %r16, %r1;
	@%p516 bra 	$L__BB10_47;
	setp.ne.s16 	%p517, %rs1, 0;
	mov.b64 	%rd687, 0;
	@%p517 bra 	$L__BB10_46;
	ld.global.u64 	%rd687, [%rd6];
$L__BB10_46:
	cvt.s64.s32 	%rd618, %r60;
	add.s64 	%rd619, %rd687, %rd618;
	shl.b64 	%rd620, %rd619, 2;
	add.s64 	%rd621, %rd3, %rd620;
	st.global.u32 	[%rd621], %r16;
$L__BB10_47:
	setp.gt.u32 	%p518, %r17, %r1;
	@%p518 bra 	$L__BB10_51;
	setp.ne.s16 	%p519, %rs1, 0;
	mov.b64 	%rd688, 0;
	@%p519 bra 	$L__BB10_50;
	ld.global.u64 	%rd688, [%rd6];
$L__BB10_50:
	cvt.s64.s32 	%rd623, %r61;
	add.s64 	%rd624, %rd688, %rd623;
	shl.b64 	%rd625, %rd624, 2;
	add.s64 	%rd626, %rd3, %rd625;
	st.global.u32 	[%rd626], %r17;
$L__BB10_51:
	setp.gt.u32 	%p520, %r18, %r1;
	@%p520 bra 	$L__BB10_55;
	setp.ne.s16 	%p521, %rs1, 0;
	mov.b64 	%rd689, 0;
	@%p521 bra 	$L__BB10_54;
	ld.global.u64 	%rd689, [%rd6];
$L__BB10_54:
	cvt.s64.s32 	%rd628, %r62;
	add.s64 	%rd629, %rd689, %rd628;
	shl.b64 	%rd630, %rd629, 2;
	add.s64 	%rd631, %rd3, %rd630;
	st.global.u32 	[%rd631], %r18;
$L__BB10_55:
	setp.gt.u32 	%p522, %r19, %r1;
	@%p522 bra 	$L__BB10_59;
	setp.ne.s16 	%p523, %rs1, 0;
	mov.b64 	%rd690, 0;
	@%p523 bra 	$L__BB10_58;
	ld.global.u64 	%rd690, [%rd6];
$L__BB10_58:
	cvt.s64.s32 	%rd633, %r63;
	add.s64 	%rd634, %rd690, %rd633;
	shl.b64 	%rd635, %rd634, 2;
	add.s64 	%rd636, %rd3, %rd635;
	st.global.u32 	[%rd636], %r19;
$L__BB10_59:
	setp.gt.u32 	%p524, %r20, %r1;
	@%p524 bra 	$L__BB10_63;
	setp.ne.s16 	%p525, %rs1, 0;
	mov.b64 	%rd691, 0;
	@%p525 bra 	$L__BB10_62;
	ld.global.u64 	%rd691, [%rd6];
$L__BB10_62:
	cvt.s64.s32 	%rd638, %r64;
	add.s64 	%rd639, %rd691, %rd638;
	shl.b64 	%rd640, %rd639, 2;
	add.s64 	%rd641, %rd3, %rd640;
	st.global.u32 	[%rd641], %r20;
$L__BB10_63:
	setp.gt.u32 	%p526, %r21, %r1;
	@%p526 bra 	$L__BB10_545;
	setp.ne.s16 	%p527, %rs1, 0;
	mov.b64 	%rd692, 0;
	@%p527 bra 	$L__BB10_66;
	ld.global.u64 	%rd692, [%rd6];
$L__BB10_66:
	cvt.s64.s32 	%rd643, %r65;
	add.s64 	%rd644, %rd692, %rd643;
	shl.b64 	%rd645, %rd644, 2;
	add.s64 	%rd646, %rd3, %rd645;
	st.global.u32 	[%rd646], %r21;
	bra.uni 	$L__BB10_545;
$L__BB10_67:
	setp.gt.u32 	%p528, %r7, %r1;
	bar.sync 	0;
	@%p528 bra 	$L__BB10_69;
	shl.b32 	%r1406, %r51, 2;
	mov.u32 	%r1407, _ZZN3cub18CUB_300001_SM_10006detail6select23DeviceSelectSweepKernelINS2_10policy_hubIjNS0_8NullTypeEiLb0ELNS0_10SelectImplE0EE10Policy1000EPjPS5_S9_PlNS0_13ScanTileStateIiLb1EEE19valueBelowThresholdS5_iNS2_19streaming_context_tIlLb1EEELS6_0EEEvT0_T1_T2_T3_T4_T5_T6_T7_iT8_NS1_7vsmem_tEE19static_temp_storage;
	add.s32 	%r1408, %r1407, %r1406;
	st.shared.u32 	[%r1408], %r7;
$L__BB10_69:
	setp.gt.u32 	%p529, %r8, %r1;
	@%p529 bra 	$L__BB10_71;
	shl.b32 	%r1409, %r52, 2;
	mov.u32 	%r1410, _ZZN3cub18CUB_300001_SM_10006detail6select23DeviceSelectSweepKernelINS2_10policy_hubIjNS0_8NullTypeEiLb0ELNS0_10SelectImplE0EE10Policy1000EPjPS5_S9_PlNS0_13ScanTileStateIiLb1EEE19valueBelowThresholdS5_iNS2_19streaming_context_tIlLb1EEELS6_0EEEvT0_T1_T2_T3_T4_T5_T6_T7_iT8_NS1_7vsmem_tEE19static_temp_storage;
	add.s32 	%r1411, %r1410, %r1409;
	st.shared.u32 	[%r1411], %r8;
$L__BB10_71:
	setp.gt.u32 	%p530, %r9, %r1;
	@%p530 bra 	$L__BB10_73;
	shl.b32 	%r1412, %r53, 2;
	mov.u32 	%r1413, _ZZN3cub18CUB_300001_SM_10006detail6select23DeviceSelectSweepKernelINS2_10policy_hubIjNS0_8NullTypeEiLb0ELNS0_10SelectImplE0EE10Policy1000EPjPS5_S9_PlNS0_13ScanTileStateIiLb1EEE19valueBelowThresholdS5_iNS2_19streaming_context_tIlLb1EEELS6_0EEEvT0_T1_T2_T3_T4_T5_T6_T7_iT8_NS1_7vsmem_tEE19static_temp_storage;
	add.s32 	%r1414, %r1413, %r1412;
	st.shared.u32 	[%r1414], %r9;
$L__BB10_73:
	setp.gt.u32 	%p531, %r10, %r1;
	@%p531 bra 	$L__BB10_75;
	shl.b32 	%r1415, %r54, 2;
	mov.u32 	%r1416, _ZZN3cub18CUB_300001_SM_10006detail6select23DeviceSelectSweepKernelINS2_10policy_hubIjNS0_8NullTypeEiLb0ELNS0_10SelectImplE0EE10Policy1000EPjPS5_S9_PlNS0_13ScanTileStateIiLb1EEE19valueBelowThresholdS5_iNS2_19streaming_context_tIlLb1EEELS6_0EEEvT0_T1_T2_T3_T4_T5_T6_T7_iT8_NS1_7vsmem_tEE19static_temp_storage;
	add.s32 	%r1417, %r1416, %r1415;
	st.shared.u32 	[%r1417], %r10;
$L__BB10_75:
	setp.gt.u32 	%p532, %r11, %r1;
	@%p532 bra 	$L__BB10_77;
	shl.b32 	%r1418, %r55, 2;
	mov.u32 	%r1419, _ZZN3cub18CUB_300001_SM_10006detail6select23DeviceSelectSweepKernelINS2_10policy_hubIjNS0_8NullTypeEiLb0ELNS0_10SelectImplE0EE10Policy1000EPjPS5_S9_PlNS0_13ScanTileStateIiLb1EEE19valueBelowThresholdS5_iNS2_19streaming_context_tIlLb1EEELS6_0EEEvT0_T1_T2_T3_T4_T5_T6_T7_iT8_NS1_7vsmem_tEE19static_temp_storage;
	add.s32 	%r1420, %r1419, %r1418;
	st.shared.u32 	[%r1420], %r11;
$L__BB10_77:
	setp.gt.u32 	%p533, %r12, %r1;
	@%p533 bra 	$L__BB10_79;
	shl.b32 	%r1421, %r56, 2;
	mov.u32 	%r1422, _ZZN3cub18CUB_300001_SM_10006detail6select23DeviceSelectSweepKernelINS2_10policy_hubIjNS0_8NullTypeEiLb0ELNS0_10SelectImplE0EE10Policy1000EPjPS5_S9_PlNS0_13ScanTileStateIiLb1EEE19valueBelowThresholdS5_iNS2_19streaming_context_tIlLb1EEELS6_0EEEvT0_T1_T2_T3_T4_T5_T6_T7_iT8_NS1_7vsmem_tEE19static_temp_storage;
	add.s32 	%r1423, %r1422, %r1421;
	st.shared.u32 	[%r1423], %r12;
$L__BB10_79:
	setp.gt.u32 	%p534, %r13, %r1;
	@%p534 bra 	$L__BB10_81;
	shl.b32 	%r1424, %r57, 2;
	mov.u32 	%r1425, _ZZN3cub18CUB_300001_SM_10006detail6select23DeviceSelectSweepKernelINS2_10policy_hubIjNS0_8NullTypeEiLb0ELNS0_10SelectImplE0EE10Policy1000EPjPS5_S9_PlNS0_13ScanTileStateIiLb1EEE19valueBelowThresholdS5_iNS2_19streaming_context_tIlLb1EEELS6_0EEEvT0_T1_T2_T3_T4_T5_T6_T7_iT8_NS1_7vsmem_tEE19static_temp_storage;
	add.s32 	%r1426, %r1425, %r1424;
	st.shared.u32 	[%r1426], %r13;
$L__BB10_81:
	setp.gt.u32 	%p535, %r14, %r1;
	@%p535 bra 	$L__BB10_83;
	shl.b32 	%r1427, %r58, 2;
	mov.u32 	%r1428, _ZZN3cub18CUB_300001_SM_10006detail6select23DeviceSelectSweepKernelINS2_10policy_hubIjNS0_8NullTypeEiLb0ELNS0_10SelectImplE0EE10Policy1000EPjPS5_S9_PlNS0_13ScanTileStateIiLb1EEE19valueBelowThresholdS5_iNS2_19streaming_context_tIlLb1EEELS6_0EEEvT0_T1_T2_T3_T4_T5_T6_T7_iT8_NS1_7vsmem_tEE19static_temp_storage;
	add.s32 	%r1429, %r1428, %r1427;
	st.shared.u32 	[%r1429], %r14;
$L__BB10_83:
	setp.gt.u32 	%p536, %r15, %r1;
	@%p536 bra 	$L__BB10_85;
	shl.b32 	%r1430, %r59, 2;
	mov.u32 	%r1431, _ZZN3cub18CUB_300001_SM_10006detail6select23DeviceSelectSweepKernelINS2_10policy_hubIjNS0_8NullTypeEiLb0ELNS0_10SelectImplE0EE10Policy1000EPjPS5_S9_PlNS0_13ScanTileStateIiLb1EEE19valueBelowThresholdS5_iNS2_19streaming_context_tIlLb1EEELS6_0EEEvT0_T1_T2_T3_T4_T5_T6_T7_iT8_NS1_7vsmem_tEE19static_temp_storage;
	add.s32 	%r1432, %r1431, %r1430;
	st.shared.u32 	[%r1432], %r15;
$L__BB10_85:
	setp.gt.u32 	%p537, %r16, %r1;
	@%p537 bra 	$L__BB10_87;
	shl.b32 	%r1433, %r60, 2;
	mov.u32 	%r1434, _ZZN3cub18CUB_300001_SM_10006detail6select23DeviceSelectSweepKernelINS2_10policy_hubIjNS0_8NullTypeEiLb0ELNS0_10SelectImplE0EE10Policy1000EPjPS5_S9_PlNS0_13ScanTileStateIiLb1EEE19valueBelowThresholdS5_iNS2_19streaming_context_tIlLb1EEELS6_0EEEvT0_T1_T2_T3_T4_T5_T6_T7_iT8_NS1_7vsmem_tEE19static_temp_storage;
	add.s32 	%r1435, %r1434, %r1433;
	st.shared.u32 	[%r1435], %r16;
$L__BB10_87:
	setp.gt.u32 	%p538, %r17, %r1;
	@%p538 bra 	$L__BB10_89;
	shl.b32 	%r1436, %r61, 2;
	mov.u32 	%r1437, _ZZN3cub18CUB_300001_SM_10006detail6select23DeviceSelectSweepKernelINS2_10policy_hubIjNS0_8NullTypeEiLb0ELNS0_10SelectImplE0EE10Policy1000EPjPS5_S9_PlNS0_13ScanTileStateIiLb1EEE19valueBelowThresholdS5_iNS2_19streaming_context_tIlLb1EEELS6_0EEEvT0_T1_T2_T3_T4_T5_T6_T7_iT8_NS1_7vsmem_tEE19static_temp_storage;
	add.s32 	%r1438, %r1437, %r1436;
	st.shared.u32 	[%r1438], %r17;
$L__BB10_89:
	setp.gt.u32 	%p539, %r18, %r1;
	@%p539 bra 	$L__BB10_91;
	shl.b32 	%r1439, %r62, 2;
	mov.u32 	%r1440, _ZZN3cub18CUB_300001_SM_10006detail6select23DeviceSelectSweepKernelINS2_10policy_hubIjNS0_8NullTypeEiLb0ELNS0_10SelectImplE0EE10Policy1000EPjPS5_S9_PlNS0_13ScanTileStateIiLb1EEE19valueBelowThresholdS5_iNS2_19streaming_context_tIlLb1EEELS6_0EEEvT0_T1_T2_T3_T4_T5_T6_T7_iT8_NS1_7vsmem_tEE19static_temp_storage;
	add.s32 	%r1441, %r1440, %r1439;
	st.shared.u32 	[%r1441], %r18;
$L__BB10_91:
	setp.gt.u32 	%p540, %r19, %r1;
	@%p540 bra 	$L__BB10_93;
	shl.b32 	%r1442, %r63, 2;
	mov.u32 	%r1443, _ZZN3cub18CUB_300001_SM_10006detail6select23DeviceSelectSweepKernelINS2_10policy_hubIjNS0_8NullTypeEiLb0ELNS0_10SelectImplE0EE10Policy1000EPjPS5_S9_PlNS0_13ScanTileStateIiLb1EEE19valueBelowThresholdS5_iNS2_19streaming_context_tIlLb1EEELS6_0EEEvT0_T1_T2_T3_T4_T5_T6_T7_iT8_NS1_7vsmem_tEE19static_temp_storage;
	add.s32 	%r1444, %r1443, %r1442;
	st.shared.u32 	[%r1444], %r19;
$L__BB10_93:
	setp.gt.u32 	%p541, %r20, %r1;
	@%p541 bra 	$L__BB10_95;
	shl.b32 	%r1445, %r64, 2;
	mov.u32 	%r1446, _ZZN3cub18CUB_300001_SM_10006detail6select23DeviceSelectSweepKernelINS2_10policy_hubIjNS0_8NullTypeEiLb0ELNS0_10SelectImplE0EE10Policy1000EPjPS5_S9_PlNS0_13ScanTileStateIiLb1EEE19valueBelowThresholdS5_iNS2_19streaming_context_tIlLb1EEELS6_0EEEvT0_T1_T2_T3_T4_T5_T6_T7_iT8_NS1_7vsmem_tEE19static_temp_storage;
	add.s32 	%r1447, %r1446, %r1445;
	st.shared.u32 	[%r1447], %r20;
$L__BB10_95:
	setp.gt.u32 	%p542, %r21, %r1;
	@%p542 bra 	$L__BB10_97;
	shl.b32 	%r1448, %r65, 2;
	mov.u32 	%r1449, _ZZN3cub18CUB_300001_SM_10006detail6select23DeviceSelectSweepKernelINS2_10policy_hubIjNS0_8NullTypeEiLb0ELNS0_10SelectImplE0EE10Policy1000EPjPS5_S9_PlNS0_13ScanTileStateIiLb1EEE19valueBelowThresholdS5_iNS2_19streaming_context_tIlLb1EEELS6_0EEEvT0_T1_T2_T3_T4_T5_T6_T7_iT8_NS1_7vsmem_tEE19static_temp_storage;
	add.s32 	%r1450, %r1449, %r1448;
	st.shared.u32 	[%r1450], %r21;
$L__BB10_97:
	bar.sync 	0;
	setp.ge.u32 	%p543, %r1477, %r50;
	@%p543 bra 	$L__BB10_545;
	ld.param.u8 	%rs2, [%rd5];
	ld.param.u64 	%rd647, [%rd5+24];
	cvta.to.global.u64 	%rd7, %rd647;
	add.s32 	%r1451, %r39, %r40;
	add.s32 	%r1452, %r1451, %r41;
	add.s32 	%r1453, %r1452, %r42;
	add.s32 	%r1454, %r1453, %r43;
	add.s32 	%r1455, %r1454, %r44;
	add.s32 	%r1456, %r1455, %r45;
	add.s32 	%r1457, %r1456, %r46;
	add.s32 	%r1458, %r1457, %r47;
	add.s32 	%r1459, %r1458, %r48;
	add.s32 	%r1460, %r1459, %r49;
	add.s32 	%r1461, %r1460, %r38;
	not.b32 	%r1462, %r1477;
	add.s32 	%r66, %r1461, %r1462;
	mul.hi.u32 	%r1463, %r66, -1431655765;
	shr.u32 	%r1464, %r1463, 8;
	add.s32 	%r67, %r1464, 1;
	and.b32  	%r1465, %r1464, 3;
	setp.eq.s32 	%p544, %r1465, 3;
	@%p544 bra 	$L__BB10_103;
	cvt.u64.u32 	%rd671, %r1477;
	shl.b32 	%r1466, %r1477, 2;
	mov.u32 	%r1467, _ZZN3cub18CUB_300001_SM_10006detail6select23DeviceSelectSweepKernelINS2_10policy_hubIjNS0_8NullTypeEiLb0ELNS0_10SelectImplE0EE10Policy1000EPjPS5_S9_PlNS0_13ScanTileStateIiLb1EEE19valueBelowThresholdS5_iNS2_19streaming_context_tIlLb1EEELS6_0EEEvT0_T1_T2_T3_T4_T5_T6_T7_iT8_NS1_7vsmem_tEE19static_temp_storage;
	add.s32 	%r1476, %r1467, %r1466;
	and.b32  	%r1468, %r67, 3;
	neg.s32 	%r1475, %r1468;
$L__BB10_100:
	.pragma "nounroll";
	setp.ne.s16 	%p545, %rs2, 0;
	ld.shared.u32 	%r72, [%r1476];
	mov.b64 	%rd672, 0;
	@%p545 bra 	$L__BB10_102;
	ld.global.u64 	%rd672, [%rd7];
$L__BB10_102:
	add.s64 	%rd649, %rd672, %rd671;
	shl.b64 	%rd650, %rd649, 2;
	add.s64 	%rd651, %rd3, %rd650;
	st.global.u32 	[%rd651], %r72;
	add.s64 	%rd671, %rd671, 384;
	cvt.u32.u64 	%r1477, %rd671;
	add.s32 	%r1476, %r1476, 1536;
	add.s32 	%r1475, %r1475, 1;
	setp.ne.s32 	%p546, %r1475, 0;
	@%p546 bra 	$L__BB10_100;
$L__BB10_103:
	setp.lt.u32 	%p547, %r66, 1152;
	@%p547 bra 	$L__BB10_545;
	mul.wide.u32 	%rd653, %r1477, 4;
	add.s64 	%rd13, %rd3, %rd653;
	shl.b32 	%r1469, %r1477, 2;
	mov.u32 	%r1470, _ZZN3cub18CUB_300001_SM_10006detail6select23DeviceSelectSweepKernelINS2_10policy_hubIjNS0_8NullTypeEiLb0ELNS0_10SelectImplE0EE10Policy1000EPjPS5_S9_PlNS0_13ScanTileStateIiLb1EEE19valueBelowThresholdS5_iNS2_19streaming_context_tIlLb1EEELS6_0EEEvT0_T1_T2_T3_T4_T5_T6_T7_iT8_NS1_7vsmem_tEE19static_temp_storage;
	add.s32 	%r1471, %r1469, %r1470;
	add.s32 	%r1478, %r1471, 3072;
	mov.b64 	%rd673, 0;
$L__BB10_105:
	setp.ne.s16 	%p548, %rs2, 0;
	ld.shared.u32 	%r80, [%r1478+-3072];
	mov.b64 	%rd674, 0;
	@%p548 bra 	$L__BB10_107;
	ld.global.u64 	%rd674, [%rd7];
$L__BB10_107:
	setp.ne.s16 	%p549, %rs2, 0;
	shl.b64 	%rd656, %rd674, 2;
	add.s64 	%rd657, %rd673, %rd656;
	add.s64 	%rd658, %rd13, %rd657;
	st.global.u32 	[%rd658], %r80;
	ld.shared.u32 	%r81, [%r1478+-1536];
	mov.b64 	%rd675, 0;
	@%p549 bra 	$L__BB10_109;
	ld.global.u64 	%rd675, [%rd7];
$L__BB10_109:
	setp.ne.s16 	%p550, %rs2, 0;
	shl.b64 	%rd660, %rd675, 2;
	add.s64 	%rd661, %rd673, %rd660;
	add.s64 	%rd662, %rd13, %rd661;
	st.global.u32 	[%rd662+1536], %r81;
	ld.shared.u32 	%r82, [%r1478];
	mov.b64 	%rd676, 0;
	@%p550 bra 	$L__BB10_111;
	ld.global.u64 	%rd676, [%rd7];
$L__BB10_111:
	setp.ne.s16 	%p551, %rs2, 0;
	shl.b64 	%rd664, %rd676, 2;
	add.s64 	%rd665, %rd673, %rd664;
	add.s64 	%rd666, %rd13, %rd665;
	st.global.u32 	[%rd666+3072], %r82;
	ld.shared.u32 	%r83, [%r1478+1536];
	mov.b64 	%rd677, 0;
	@%p551 bra 	$L__BB10_113;
	ld.global.u64 	%rd677, [%rd7];
$L__BB10_113:
	shl.b64 	%rd667, %rd677, 2;
	add.s64 	%rd668, %rd673, %rd667;
	add.s64 	%rd669, %rd13, %rd668;
	st.global.u32 	[%rd669+4608], %r83;
	add.s32 	%r1477, %r1477, 1536;
	add.s64 	%rd673, %rd673, 6144;
	add.s32 	%r1478, %r1478, 6144;
	setp.lt.s32 	%p552, %r1477, %r50;
	@%p552 bra 	$L__BB10_105;
	bra.uni 	$L__BB10_545;
$L__BB10_114:
	ld.param.u8 	%rs54, [%rd1];
	setp.eq.s16 	%p354, %rs54, 0;
	ld.param.u64 	%rd445, [%rd1+16];
	selp.b64 	%rd446, %rd445, 0, %p354;
	cvt.s64.s32 	%rd447, %r3;
	add.s64 	%rd448, %rd446, %rd447;
	mov.u32 	%r1497, %tid.x;
	and.b32  	%r1053, %r1497, 31;
	and.b32  	%r1054, %r1497, 992;
	mul.lo.s32 	%r1055, %r1054, 15;
	or.b32  	%r1056, %r1055, %r1053;
	cvt.u64.u32 	%rd449, %r1056;
	add.s64 	%rd450, %rd448, %rd449;
	shl.b64 	%rd451, %rd450, 2;
	add.s64 	%rd452, %rd2, %rd451;
	ld.global.u32 	%r1057, [%rd452];
	ld.global.u32 	%r1058, [%rd452+128];
	ld.global.u32 	%r1059, [%rd452+256];
	ld.global.u32 	%r1060, [%rd452+384];
	ld.global.u32 	%r1061, [%rd452+512];
	ld.global.u32 	%r1062, [%rd452+640];
	ld.global.u32 	%r1063, [%rd452+768];
	ld.global.u32 	%r1064, [%rd452+896];
	ld.global.u32 	%r1065, [%rd452+1024];
	ld.global.u32 	%r1066, [%rd452+1152];
	ld.global.u32 	%r1067, [%rd452+1280];
	ld.global.u32 	%r1068, [%rd452+1408];
	ld.global.u32 	%r1069, [%rd452+1536];
	ld.global.u32 	%r1070, [%rd452+1664];
	ld.global.u32 	%r1071, [%rd452+1792];
	// begin inline asm
	mov.u32 %r1022, %laneid;
	// end inline asm
	shr.u32 	%r88, %r1497, 5;
	mad.lo.s32 	%r1072, %r88, 480, %r1022;
	shl.b32 	%r1073, %r1072, 2;
	mov.u32 	%r1074, _ZZN3cub18CUB_300001_SM_10006detail6select23DeviceSelectSweepKernelINS2_10policy_hubIjNS0_8NullTypeEiLb0ELNS0_10SelectImplE0EE10Policy1000EPjPS5_S9_PlNS0_13ScanTileStateIiLb1EEE19valueBelowThresholdS5_iNS2_19streaming_context_tIlLb1EEELS6_0EEEvT0_T1_T2_T3_T4_T5_T6_T7_iT8_NS1_7vsmem_tEE19static_temp_storage;
	add.s32 	%r1075, %r1074, %r1073;
	st.shared.u32 	[%r1075], %r1057;
	st.shared.u32 	[%r1075+128], %r1058;
	st.shared.u32 	[%r1075+256], %r1059;
	st.shared.u32 	[%r1075+384], %r1060;
	st.shared.u32 	[%r1075+512], %r1061;
	st.shared.u32 	[%r1075+640], %r1062;
	st.shared.u32 	[%r1075+768], %r1063;
	st.shared.u32 	[%r1075+896], %r1064;
	st.shared.u32 	[%r1075+1024], %r1065;
	st.shared.u32 	[%r1075+1152], %r1066;
	st.shared.u32 	[%r1075+1280], %r1067;
	st.shared.u32 	[%r1075+1408], %r1068;
	st.shared.u32 	[%r1075+1536], %r1069;
	st.shared.u32 	[%r1075+1664], %r1070;
	st.shared.u32 	[%r1075+1792], %r1071;
	bar.warp.sync 	-1;
	mad.lo.s32 	%r1076, %r1022, 56, %r1075;
	ld.shared.u32 	%r89, [%r1076];
	ld.shared.u32 	%r90, [%r1076+4];
	ld.shared.u32 	%r91, [%r1076+8];
	ld.shared.u32 	%r92, [%r1076+12];
	ld.shared.u32 	%r93, [%r1076+16];
	ld.shared.u32 	%r94, [%r1076+20];
	ld.shared.u32 	%r95, [%r1076+24];
	ld.shared.u32 	%r96, [%r1076+28];
	ld.shared.u32 	%r97, [%r1076+32];
	ld.shared.u32 	%r98, [%r1076+36];
	ld.shared.u32 	%r99, [%r1076+40];
	ld.shared.u32 	%r100, [%r1076+44];
	ld.shared.u32 	%r101, [%r1076+48];
	ld.shared.u32 	%r102, [%r1076+52];
	ld.shared.u32 	%r103, [%r1076+56];
	setp.le.u32 	%p355, %r89, %r1;
	selp.u32 	%r104, 1, 0, %p355;
	setp.le.u32 	%p356, %r90, %r1;
	selp.u32 	%r1077, 1, 0, %p356;
	setp.le.u32 	%p357, %r91, %r1;
	selp.u32 	%r1078, 1, 0, %p357;
	setp.le.u32 	%p358, %r92, %r1;
	selp.u32 	%r1079, 1, 0, %p358;
	setp.le.u32 	%p359, %r93, %r1;
	selp.u32 	%r1080, 1, 0, %p359;
	setp.le.u32 	%p360, %r94, %r1;
	selp.u32 	%r1081, 1, 0, %p360;
	setp.le.u32 	%p361, %r95, %r1;
	selp.u32 	%r1082, 1, 0, %p361;
	setp.le.u32 	%p362, %r96, %r1;
	selp.u32 	%r1083, 1, 0, %p362;
	setp.le.u32 	%p363, %r97, %r1;
	selp.u32 	%r1084, 1, 0, %p363;
	setp.le.u32 	%p364, %r98, %r1;
	selp.u32 	%r1085, 1, 0, %p364;
	setp.le.u32 	%p365, %r99, %r1;
	selp.u32 	%r1086, 1, 0, %p365;
	setp.le.u32 	%p366, %r100, %r1;
	selp.u32 	%r1087, 1, 0, %p366;
	setp.le.u32 	%p367, %r101, %r1;
	selp.u32 	%r1088, 1, 0, %p367;
	setp.le.u32 	%p368, %r102, %r1;
	selp.u32 	%r1089, 1, 0, %p368;
	setp.le.u32 	%p369, %r103, %r1;
	selp.u32 	%r1090, 1, 0, %p369;
	bar.sync 	0;
	add.s32 	%r105, %r1077, %r104;
	add.s32 	%r106, %r105, %r1078;
	add.s32 	%r107, %r106, %r1079;
	add.s32 	%r108, %r107, %r1080;
	add.s32 	%r109, %r108, %r1081;
	add.s32 	%r110, %r109, %r1082;
	add.s32 	%r111, %r110, %r1083;
	add.s32 	%r112, %r111, %r1084;
	add.s32 	%r113, %r112, %r1085;
	add.s32 	%r114, %r113, %r1086;
	add.s32 	%r115, %r114, %r1087;
	add.s32 	%r116, %r115, %r1088;
	add.s32 	%r117, %r116, %r1089;
	add.s32 	%r1027, %r117, %r1090;
	mov.b32 	%r1025, 1;
	mov.b32 	%r1050, 0;
	mov.b32 	%r1052, -1;
	// begin inline asm
	{  .reg .s32 r0;  .reg .pred p;  shfl.sync.up.b32 r0|p, %r1027, %r1025, %r1050, %r1052;  @p add.s32 r0, r0, %r1027;  mov.s32 %r1023, r0;}
	// end inline asm
	mov.b32 	%r1031, 2;
	// begin inline asm
	{  .reg .s32 r0;  .reg .pred p;  shfl.sync.up.b32 r0|p, %r1023, %r1031, %r1050, %r1052;  @p add.s32 r0, r0, %r1023;  mov.s32 %r1029, r0;}
	// end inline asm
	mov.b32 	%r1037, 4;
	// begin inline asm
	{  .reg .s32 r0;  .reg .pred p;  shfl.sync.up.b32 r0|p, %r1029, %r1037, %r1050, %r1052;  @p add.s32 r0, r0, %r1029;  mov.s32 %r1035, r0;}
	// end inline asm
	mov.b32 	%r1043, 8;
	// begin inline asm
	{  .reg .s32 r0;  .reg .pred p;  shfl.sync.up.b32 r0|p, %r1035, %r1043, %r1050, %r1052;  @p add.s32 r0, r0, %r1035;  mov.s32 %r1041, r0;}
	// end inline asm
	mov.b32 	%r1049, 16;
	// begin inline asm
	{  .reg .s32 r0;  .reg .pred p;  shfl.sync.up.b32 r0|p, %r1041, %r1049, %r1050, %r1052;  @p add.s32 r0, r0, %r1041;  mov.s32 %r1047, r0;}
	// end inline asm
	setp.ne.s32 	%p370, %r1022, 31;
	@%p370 bra 	$L__BB10_116;
	shl.b32 	%r1091, %r88, 2;
	add.s32 	%r1093, %r1074, %r1091;
	st.shared.u32 	[%r1093], %r1047;
$L__BB10_116:
	sub.s32 	%r1094, %r1047, %r1027;
	bar.sync 	0;
	ld.shared.v4.u32 	{%r1095, %r1096, %r1097, %r1098}, [_ZZN3cub18CUB_300001_SM_10006detail6select23DeviceSelectSweepKernelINS2_10policy_hubIjNS0_8NullTypeEiLb0ELNS0_10SelectImplE0EE10Policy1000EPjPS5_S9_PlNS0_13ScanTileStateIiLb1EEE19valueBelowThresholdS5_iNS2_19streaming_context_tIlLb1EEELS6_0EEEvT0_T1_T2_T3_T4_T5_T6_T7_iT8_NS1_7vsmem_tEE19static_temp_storage];
	add.s32 	%r1099, %r1096, %r1095;
	setp.eq.s32 	%p371, %r88, 2;
	selp.b32 	%r1100, %r1099, %r1095, %p371;
	add.s32 	%r1101, %r1099, %r1097;
	setp.eq.s32 	%p372, %r88, 3;
	selp.b32 	%r1102, %r1101, %r1100, %p372;
	add.s32 	%r1103, %r1101, %r1098;
	setp.eq.s32 	%p373, %r88, 4;
	selp.b32 	%r1104, %r1103, %r1102, %p373;
	ld.shared.v4.u32 	{%r1105, %r1106, %r1107, %r1108}, [_ZZN3cub18CUB_300001_SM_10006detail6select23DeviceSelectSweepKernelINS2_10policy_hubIjNS0_8NullTypeEiLb0ELNS0_10SelectImplE0EE10Policy1000EPjPS5_S9_PlNS0_13ScanTileStateIiLb1EEE19valueBelowThresholdS5_iNS2_19streaming_context_tIlLb1EEELS6_0EEEvT0_T1_T2_T3_T4_T5_T6_T7_iT8_NS1_7vsmem_tEE19static_temp_storage+16];
	add.s32 	%r1109, %r1103, %r1105;
	setp.eq.s32 	%p374, %r88, 5;
	selp.b32 	%r1110, %r1109, %r1104, %p374;
	add.s32 	%r1111, %r1109, %r1106;
	setp.eq.s32 	%p375, %r88, 6;
	selp.b32 	%r1112, %r1111, %r1110, %p375;
	add.s32 	%r1113, %r1111, %r1107;
	setp.eq.s32 	%p376, %r88, 7;
	selp.b32 	%r1114, %r1113, %r1112, %p376;
	add.s32 	%r1115, %r1113, %r1108;
	setp.eq.s32 	%p377, %r88, 8;
	selp.b32 	%r1116, %r1115, %r1114, %p377;
	ld.shared.v4.u32 	{%r1117, %r1118, %r1119, %r1120}, [_ZZN3cub18CUB_300001_SM_10006detail6select23DeviceSelectSweepKernelINS2_10policy_hubIjNS0_8NullTypeEiLb0ELNS0_10SelectImplE0EE10Policy1000EPjPS5_S9_PlNS0_13ScanTileStateIiLb1EEE19valueBelowThresholdS5_iNS2_19streaming_context_tIlLb1EEELS6_0EEEvT0_T1_T2_T3_T4_T5_T6_T7_iT8_NS1_7vsmem_tEE19static_temp_storage+32];
	add.s32 	%r1121, %r1115, %r1117;
	setp.eq.s32 	%p378, %r88, 9;
	selp.b32 	%r1122, %r1121, %r1116, %p378;
	add.s32 	%r1123, %r1121, %r1118;
	setp.eq.s32 	%p379, %r88, 10;
	selp.b32 	%r1124, %r1123, %r1122, %p379;
	add.s32 	%r1125, %r1123, %r1119;
	setp.eq.s32 	%p380, %r88, 11;
	selp.b32 	%r1126, %r1125, %r1124, %p380;
	add.s32 	%r120, %r1125, %r1120;
	setp.gt.u32 	%p381, %r1497, 31;
	setp.lt.u32 	%p382, %r1497, 32;
	setp.eq.s32 	%p383, %r1022, 0;
	selp.b32 	%r1127, 0, %r1094, %p383;
	add.s32 	%r1493, %r1126, %r1127;
	selp.b32 	%r122, %r1094, %r1493, %p382;
	@%p381 bra 	$L__BB10_132;
	setp.ne.s32 	%p384, %r1497, 0;
	mul.wide.s32 	%rd453, %r1480, 8;
	add.s64 	%rd54, %rd4, %rd453;
	@%p384 bra 	$L__BB10_119;
	st.shared.u32 	[_ZZN3cub18CUB_300001_SM_10006detail6select23DeviceSelectSweepKernelINS2_10policy_hubIjNS0_8NullTypeEiLb0ELNS0_10SelectImplE0EE10Policy1000EPjPS5_S9_PlNS0_13ScanTileStateIiLb1EEE19valueBelowThresholdS5_iNS2_19streaming_context_tIlLb1EEELS6_0EEEvT0_T1_T2_T3_T4_T5_T6_T7_iT8_NS1_7vsmem_tEE19static_temp_storage+76], %r120;
	add.s64 	%rd454, %rd54, 256;
	mov.b32 	%r1128, 100;
	// begin inline asm
	st.relaxed.gpu.v2.u32 [%rd454], {%r1128, %r120};
	// end inline asm
$L__BB10_119:
	not.b32 	%r1134, %r1497;
	add.s32 	%r1488, %r1480, %r1134;
	mov.b32 	%r1130, 585;
	// begin inline asm
	nanosleep.u32 %r1130;
	// end inline asm
	mul.wide.s32 	%rd456, %r1488, 8;
	add.s64 	%rd457, %rd4, %rd456;
	add.s64 	%rd455, %rd457, 256;
	// begin inline asm
	ld.relaxed.gpu.v2.u32 {%r1490, %r1482}, [%rd455];
	// end inline asm
	mov.b32 	%r1483, 754;
$L__BB10_120:
	setp.eq.s32 	%p385, %r1490, 99;
	mov.b32 	%r1135, -1;
	vote.sync.any.pred 	%p386, %p385, %r1135;
	not.pred 	%p387, %p386;
	@%p387 bra 	$L__BB10_122;
	shr.u32 	%r132, %r1483, 1;
	mul.lo.s32 	%r1305, %r1480, 16807;
	and.b32  	%r1480, %r1305, 2147483647;
	sub.s32 	%r1306, %r1483, %r132;
	add.s32 	%r1307, %r1306, 1;
	rem.u32 	%r1308, %r1480, %r1307;
	add.s32 	%r1302, %r1308, %r132;
	// begin inline asm
	nanosleep.u32 %r1302;
	// end inline asm
	// begin inline asm
	ld.relaxed.gpu.v2.u32 {%r1490, %r1482}, [%rd455];
	// end inline asm
	mov.u32 	%r1483, %r132;
	bra.uni 	$L__BB10_120;
$L__BB10_122:
	setp.eq.s32 	%p388, %r1490, 101;
	mov.b32 	%r1162, -1;
	vote.sync.ballot.b32 	%r1164, %p388, %r1162;
	// begin inline asm
	mov.u32 %r1137, %lanemask_ge;
	// end inline asm
	and.b32  	%r1165, %r1164, %r1137;
	or.b32  	%r1166, %r1165, -2147483648;
	add.s32 	%r1167, %r1166, -1;
	not.b32 	%r1168, %r1166;
	and.b32  	%r1169, %r1168, %r1167;
	popc.b32 	%r1141, %r1169;
	mov.b32 	%r1140, 1;
	// begin inline asm
	shfl.sync.down.b32 %r1138, %r1482, %r1140, %r1141, %r1162;
	// end inline asm
	setp.lt.s32 	%p390, %r1022, %r1141;
	selp.b32 	%r1170, %r1138, 0, %p390;
	add.s32 	%r1144, %r1170, %r1482;
	mov.b32 	%r1145, 2;
	// begin inline asm
	shfl.sync.down.b32 %r1143, %r1144, %r1145, %r1141, %r1162;
	// end inline asm
	add.s32 	%r137, %r1022, 2;
	setp.gt.s32 	%p391, %r137, %r1141;
	selp.b32 	%r1171, 0, %r1143, %p391;
	add.s32 	%r1149, %r1144, %r1171;
	mov.b32 	%r1150, 4;
	// begin inline asm
	shfl.sync.down.b32 %r1148, %r1149, %r1150, %r1141, %r1162;
	// end inline asm
	add.s32 	%r138, %r1022, 4;
	setp.gt.s32 	%p392, %r138, %r1141;
	selp.b32 	%r1172, 0, %r1148, %p392;
	add.s32 	%r1154, %r1149, %r1172;
	mov.b32 	%r1155, 8;
	// begin inline asm
	shfl.sync.down.b32 %r1153, %r1154, %r1155, %r1141, %r1162;
	// end inline asm
	add.s32 	%r139, %r1022, 8;
	setp.gt.s32 	%p393, %r139, %r1141;
	selp.b32 	%r1173, 0, %r1153, %p393;
	add.s32 	%r1159, %r1154, %r1173;
	mov.b32 	%r1160, 16;
	// begin inline asm
	shfl.sync.down.b32 %r1158, %r1159, %r1160, %r1141, %r1162;
	// end inline asm
	add.s32 	%r140, %r1022, 16;
	setp.gt.s32 	%p394, %r140, %r1141;
	selp.b32 	%r1174, 0, %r1158, %p394;
	add.s32 	%r1486, %r1159, %r1174;
	add.s64 	%rd56, %rd4, 256;
	mov.b32 	%r1484, 754;
$L__BB10_123:
	setp.ne.s32 	%p395, %r1490, 101;
	mov.b32 	%r1175, -1;
	vote.sync.all.pred 	%p396, %p395, %r1175;
	not.pred 	%p397, %p396;
	@%p397 bra 	$L__BB10_128;
	shr.u32 	%r1484, %r1484, 1;
	mul.wide.s32 	%rd558, %r1488, 8;
	add.s64 	%rd559, %rd56, %rd558;
	add.s64 	%rd557, %rd559, -256;
	// begin inline asm
	ld.relaxed.gpu.v2.u32 {%r1490, %r1491}, [%rd557];
	// end inline asm
	mov.u32 	%r1492, %r1484;
$L__BB10_125:
	setp.eq.s32 	%p457, %r1490, 99;
	mov.b32 	%r1256, -1;
	vote.sync.any.pred 	%p458, %p457, %r1256;
	not.pred 	%p459, %p458;
	@%p459 bra 	$L__BB10_127;
	shr.u32 	%r156, %r1492, 1;
	mul.lo.s32 	%r1298, %r1480, 16807;
	and.b32  	%r1480, %r1298, 2147483647;
	sub.s32 	%r1299, %r1492, %r156;
	add.s32 	%r1300, %r1299, 1;
	rem.u32 	%r1301, %r1480, %r1300;
	add.s32 	%r1295, %r1301, %r156;
	// begin inline asm
	nanosleep.u32 %r1295;
	// end inline asm
	// begin inline asm
	ld.relaxed.gpu.v2.u32 {%r1490, %r1491}, [%rd557];
	// end inline asm
	mov.u32 	%r1492, %r156;
	bra.uni 	$L__BB10_125;
$L__BB10_127:
	setp.eq.s32 	%p460, %r1490, 101;
	mov.b32 	%r1282, -1;
	vote.sync.ballot.b32 	%r1283, %p460, %r1282;
	and.b32  	%r1284, %r1283, %r1137;
	or.b32  	%r1285, %r1284, -2147483648;
	add.s32 	%r1286, %r1285, -1;
	not.b32 	%r1287, %r1285;
	and.b32  	%r1288, %r1287, %r1286;
	popc.b32 	%r1261, %r1288;
	mov.b32 	%r1260, 1;
	// begin inline asm
	shfl.sync.down.b32 %r1258, %r1491, %r1260, %r1261, %r1282;
	// end inline asm
	setp.lt.s32 	%p462, %r1022, %r1261;
	selp.b32 	%r1289, %r1258, 0, %p462;
	add.s32 	%r1264, %r1289, %r1491;
	mov.b32 	%r1265, 2;
	// begin inline asm
	shfl.sync.down.b32 %r1263, %r1264, %r1265, %r1261, %r1282;
	// end inline asm
	setp.gt.s32 	%p463, %r137, %r1261;
	selp.b32 	%r1290, 0, %r1263, %p463;
	add.s32 	%r1269, %r1264, %r1290;
	mov.b32 	%r1270, 4;
	// begin inline asm
	shfl.sync.down.b32 %r1268, %r1269, %r1270, %r1261, %r1282;
	// end inline asm
	setp.gt.s32 	%p464, %r138, %r1261;
	selp.b32 	%r1291, 0, %r1268, %p464;
	add.s32 	%r1274, %r1269, %r1291;
	mov.b32 	%r1275, 8;
	// begin inline asm
	shfl.sync.down.b32 %r1273, %r1274, %r1275, %r1261, %r1282;
	// end inline asm
	setp.gt.s32 	%p465, %r139, %r1261;
	selp.b32 	%r1292, 0, %r1273, %p465;
	add.s32 	%r1279, %r1274, %r1292;
	mov.b32 	%r1280, 16;
	// begin inline asm
	shfl.sync.down.b32 %r1278, %r1279, %r1280, %r1261, %r1282;
	// end inline asm
	setp.gt.s32 	%p466, %r140, %r1261;
	selp.b32 	%r1293, 0, %r1278, %p466;
	add.s32 	%r1294, %r1293, %r1486;
	add.s32 	%r1486, %r1294, %r1279;
	add.s32 	%r1488, %r1488, -32;
	bra.uni 	$L__BB10_123;
$L__BB10_128:
	setp.ne.s32 	%p398, %r1497, 0;
	@%p398 bra 	$L__BB10_130;
	add.s32 	%r1178, %r1486, %r120;
	add.s64 	%rd458, %rd54, 256;
	mov.b32 	%r1177, 101;
	// begin inline asm
	st.relaxed.gpu.v2.u32 [%rd458], {%r1177, %r1178};
	// end inline asm
	st.shared.u32 	[_ZZN3cub18CUB_300001_SM_10006detail6select23DeviceSelectSweepKernelINS2_10policy_hubIjNS0_8NullTypeEiLb0ELNS0_10SelectImplE0EE10Policy1000EPjPS5_S9_PlNS0_13ScanTileStateIiLb1EEE19valueBelowThresholdS5_iNS2_19streaming_context_tIlLb1EEELS6_0EEEvT0_T1_T2_T3_T4_T5_T6_T7_iT8_NS1_7vsmem_tEE19static_temp_storage+68], %r1486;
	st.shared.u32 	[_ZZN3cub18CUB_300001_SM_10006detail6select23DeviceSelectSweepKernelINS2_10policy_hubIjNS0_8NullTypeEiLb0ELNS0_10SelectImplE0EE10Policy1000EPjPS5_S9_PlNS0_13ScanTileStateIiLb1EEE19valueBelowThresholdS5_iNS2_19streaming_context_tIlLb1EEELS6_0EEEvT0_T1_T2_T3_T4_T5_T6_T7_iT8_NS1_7vsmem_tEE19static_temp_storage+72], %r1178;
$L__BB10_130:
	setp.ne.s32 	%p399, %r1022, 0;
	mov.u32 	%r1493, %r122;
	@%p399 bra 	$L__BB10_132;
	st.shared.u32 	[_ZZN3cub18CUB_300001_SM_10006detail6select23DeviceSelectSweepKernelINS2_10policy_hubIjNS0_8NullTypeEiLb0ELNS0_10SelectImplE0EE10Policy1000EPjPS5_S9_PlNS0_13ScanTileStateIiLb1EEE19valueBelowThresholdS5_iNS2_19streaming_context_tIlLb1EEELS6_0EEEvT0_T1_T2_T3_T4_T5_T6_T7_iT8_NS1_7vsmem_tEE19static_temp_storage+60], %r1486;
	mov.u32 	%r1493, %r1486;
$L__BB10_132:
	mov.u64 	%rd58, %rd207;
	bar.sync 	0;
	setp.eq.s32 	%p400, %r1497, 0;
	ld.shared.u32 	%r1179, [_ZZN3cub18CUB_300001_SM_10006detail6select23DeviceSelectSweepKernelINS2_10policy_hubIjNS0_8NullTypeEiLb0ELNS0_10SelectImplE0EE10Policy1000EPjPS5_S9_PlNS0_13ScanTileStateIiLb1EEE19valueBelowThresholdS5_iNS2_19streaming_context_tIlLb1EEELS6_0EEEvT0_T1_T2_T3_T4_T5_T6_T7_iT8_NS1_7vsmem_tEE19static_temp_storage+60];
	.pragma "used_bytes_mask 61680";
	ld.shared.v4.u32 	{%r1180, %r163, %r1181, %r164}, [_ZZN3cub18CUB_300001_SM_10006detail6select23DeviceSelectSweepKernelINS2_10policy_hubIjNS0_8NullTypeEiLb0ELNS0_10SelectImplE0EE10Policy1000EPjPS5_S9_PlNS0_13ScanTileStateIiLb1EEE19valueBelowThresholdS5_iNS2_19streaming_context_tIlLb1EEELS6_0EEEvT0_T1_T2_T3_T4_T5_T6_T7_iT8_NS1_7vsmem_tEE19static_temp_storage+64];
	selp.b32 	%r1182, 0, %r1179, %p400;
	add.s32 	%r165, %r1182, %r1493;
	add.s32 	%r166, %r165, %r104;
	add.s32 	%r167, %r105, %r165;
	add.s32 	%r168, %r106, %r165;
	add.s32 	%r169, %r107, %r165;
	add.s32 	%r170, %r108, %r165;
	add.s32 	%r171, %r109, %r165;
	add.s32 	%r172, %r110, %r165;
	add.s32 	%r173, %r111, %r165;
	add.s32 	%r174, %r112, %r165;
	add.s32 	%r175, %r113, %r165;
	add.s32 	%r176, %r114, %r165;
	add.s32 	%r177, %r115, %r165;
	add.s32 	%r178, %r116, %r165;
	add.s32 	%r179, %r117, %r165;
	setp.gt.s32 	%p401, %r164, 384;
	@%p401 bra 	$L__BB10_193;
	setp.le.u32 	%p402, %r89, %r1;
	ld.param.u8 	%rs3, [%rd58];
	ld.param.u64 	%rd459, [%rd58+24];
	cvta.to.global.u64 	%rd59, %rd459;
	@%p402 bra 	$L__BB10_134;
	bra.uni 	$L__BB10_137;
$L__BB10_134:
	setp.ne.s16 	%p403, %rs3, 0;
	mov.b64 	%rd698, 0;
	@%p403 bra 	$L__BB10_136;
	ld.global.u64 	%rd698, [%rd59];
$L__BB10_136:
	cvt.s64.s32 	%rd461, %r165;
	add.s64 	%rd462, %rd698, %rd461;
	shl.b64 	%rd463, %rd462, 2;
	add.s64 	%rd464, %rd3, %rd463;
	st.global.u32 	[%rd464], %r89;
$L__BB10_137:
	setp.gt.u32 	%p404, %r90, %r1;
	@%p404 bra 	$L__BB10_141;
	setp.ne.s16 	%p405, %rs3, 0;
	mov.b64 	%rd699, 0;
	@%p405 bra 	$L__BB10_140;
	ld.global.u64 	%rd699, [%rd59];
$L__BB10_140:
	cvt.s64.s32 	%rd466, %r166;
	add.s64 	%rd467, %rd699, %rd466;
	shl.b64 	%rd468, %rd467, 2;
	add.s64 	%rd469, %rd3, %rd468;
	st.global.u32 	[%rd469], %r90;
$L__BB10_141:
	setp.gt.u32 	%p406, %r91, %r1;
	@%p406 bra 	$L__BB10_145;
	setp.ne.s16 	%p407, %rs3, 0;
	mov.b64 	%rd700, 0;
	@%p407 bra 	$L__BB10_144;
	ld.global.u64 	%rd700, [%rd59];
$L__BB10_144:
	cvt.s64.s32 	%rd471, %r167;
	add.s64 	%rd472, %rd700, %rd471;
	shl.b64 	%rd473, %rd472, 2;
	add.s64 	%rd474, %rd3, %rd473;
	st.global.u32 	[%rd474], %r91;
$L__BB10_145:
	setp.gt.u32 	%p408, %r92, %r1;
	@%p408 bra 	$L__BB10_149;
	setp.ne.s16 	%p409, %rs3, 0;
	mov.b64 	%rd701, 0;
	@%p409 bra 	$L__BB10_148;
	ld.global.u64 	%rd701, [%rd59];
$L__BB10_148:
	cvt.s64.s32 	%rd476, %r168;
	add.s64 	%rd477, %rd701, %rd476;
	shl.b64 	%rd478, %rd477, 2;
	add.s64 	%rd479, %rd3, %rd478;
	st.global.u32 	[%rd479], %r92;
$L__BB10_149:
	setp.gt.u32 	%p410, %r93, %r1;
	@%p410 bra 	$L__BB10_153;
	setp.ne.s16 	%p411, %rs3, 0;
	mov.b64 	%rd702, 0;
	@%p411 bra 	$L__BB10_152;
	ld.global.u64 	%rd702, [%rd59];
$L__BB10_152:
	cvt.s64.s32 	%rd481, %r169;
	add.s64 	%rd482, %rd702, %rd481;
	shl.b64 	%rd483, %rd482, 2;
	add.s64 	%rd484, %rd3, %rd483;
	st.global.u32 	[%rd484], %r93;
$L__BB10_153:
	setp.gt.u32 	%p412, %r94, %r1;
	@%p412 bra 	$L__BB10_157;
	setp.ne.s16 	%p413, %rs3, 0;
	mov.b64 	%rd703, 0;
	@%p413 bra 	$L__BB10_156;
	ld.global.u64 	%rd703, [%rd59];
$L__BB10_156:
	cvt.s64.s32 	%rd486, %r170;
	add.s64 	%rd487, %rd703, %rd486;
	shl.b64 	%rd488, %rd487, 2;
	add.s64 	%rd489, %rd3, %rd488;
	st.global.u32 	[%rd489], %r94;
$L__BB10_157:
	setp.gt.u32 	%p414, %r95, %r1;
	@%p414 bra 	$L__BB10_161;
	setp.ne.s16 	%p415, %rs3, 0;
	mov.b64 	%rd704, 0;
	@%p415 bra 	$L__BB10_160;
	ld.global.u64 	%rd704, [%rd59];
$L__BB10_160:
	cvt.s64.s32 	%rd491, %r171;
	add.s64 	%rd492, %rd704, %rd491;
	shl.b64 	%rd493, %rd492, 2;
	add.s64 	%rd494, %rd3, %rd493;
	st.global.u32 	[%rd494], %r95;
$L__BB10_161:
	setp.gt.u32 	%p416, %r96, %r1;
	@%p416 bra 	$L__BB10_165;
	setp.ne.s16 	%p417, %rs3, 0;
	mov.b64 	%rd705, 0;
	@%p417 bra 	$L__BB10_164;
	ld.global.u64 	%rd705, [%rd59];
$L__BB10_164:
	cvt.s64.s32 	%rd496, %r172;
	add.s64 	%rd497, %rd705, %rd496;
	shl.b64 	%rd498, %rd497, 2;
	add.s64 	%rd499, %rd3, %rd498;
	st.global.u32 	[%rd499], %r96;
$L__BB10_165:
	setp.gt.u32 	%p418, %r97, %r1;
	@%p418 bra 	$L__BB10_169;
	setp.ne.s16 	%p419, %rs3, 0;
	mov.b64 	%rd706, 0;
	@%p419 bra 	$L__BB10_168;
	ld.global.u64 	%rd706, [%rd59];
$L__BB10_168:
	cvt.s64.s32 	%rd501, %r173;
	add.s64 	%rd502, %rd706, %rd501;
	shl.b64 	%rd503, %rd502, 2;
	add.s64 	%rd504, %rd3, %rd503;
	st.global.u32 	[%rd504], %r97;
$L__BB10_169:
	setp.gt.u32 	%p420, %r98, %r1;
	@%p420 bra 	$L__BB10_173;
	setp.ne.s16 	%p421, %rs3, 0;
	mov.b64 	%rd707, 0;
	@%p421 bra 	$L__BB10_172;
	ld.global.u64 	%rd707, [%rd59];
$L__BB10_172:
	cvt.s64.s32 	%rd506, %r174;
	add.s64 	%rd507, %rd707, %rd506;
	shl.b64 	%rd508, %rd507, 2;
	add.s64 	%rd509, %rd3, %rd508;
	st.global.u32 	[%rd509], %r98;
$L__BB10_173:
	setp.gt.u32 	%p422, %r99, %r1;
	@%p422 bra 	$L__BB10_177;
	setp.ne.s16 	%p423, %rs3, 0;
	mov.b64 	%rd708, 0;
	@%p423 bra 	$L__BB10_176;
	ld.global.u64 	%rd708, [%rd59];
$L__BB10_176:
	cvt.s64.s32 	%rd511, %r175;
	add.s64 	%rd512, %rd708, %rd511;
	shl.b64 	%rd513, %rd512, 2;
	add.s64 	%rd514, %rd3, %rd513;
	st.global.u32 	[%rd514], %r99;
$L__BB10_177:
	setp.gt.u32 	%p424, %r100, %r1;
	@%p424 bra 	$L__BB10_181;
	setp.ne.s16 	%p425, %rs3, 0;
	mov.b64 	%rd709, 0;
	@%p425 bra 	$L__BB10_180;
	ld.global.u64 	%rd709, [%rd59];
$L__BB10_180:
	cvt.s64.s32 	%rd516, %r176;
	add.s64 	%rd517, %rd709, %rd516;
	shl.b64 	%rd518, %rd517, 2;
	add.s64 	%rd519, %rd3, %rd518;
	st.global.u32 	[%rd519], %r100;
$L__BB10_181:
	setp.gt.u32 	%p426, %r101, %r1;
	@%p426 bra 	$L__BB10_185;
	setp.ne.s16 	%p427, %rs3, 0;
	mov.b64 	%rd710, 0;
	@%p427 bra 	$L__BB10_184;
	ld.global.u64 	%rd710, [%rd59];
$L__BB10_184:
	cvt.s64.s32 	%rd521, %r177;
	add.s64 	%rd522, %rd710, %rd521;
	shl.b64 	%rd523, %rd522, 2;
	add.s64 	%rd524, %rd3, %rd523;
	st.global.u32 	[%rd524], %r101;
$L__BB10_185:
	setp.gt.u32 	%p428, %r102, %r1;
	@%p428 bra 	$L__BB10_189;
	setp.ne.s16 	%p429, %rs3, 0;
	mov.b64 	%rd711, 0;
	@%p429 bra 	$L__BB10_188;
	ld.global.u64 	%rd711, [%rd59];
$L__BB10_188:
	cvt.s64.s32 	%rd526, %r178;
	add.s64 	%rd527, %rd711, %rd526;
	shl.b64 	%rd528, %rd527, 2;
	add.s64 	%rd529, %rd3, %rd528;
	st.global.u32 	[%rd529], %r102;
$L__BB10_189:
	setp.gt.u32 	%p430, %r103, %r1;
	@%p430 bra 	$L__BB10_545;
	setp.ne.s16 	%p431, %rs3, 0;
	mov.b64 	%rd712, 0;
	@%p431 bra 	$L__BB10_192;
	ld.global.u64 	%rd712, [%rd59];
$L__BB10_192:
	cvt.s64.s32 	%rd531, %r179;
	add.s64 	%rd532, %rd712, %rd531;
	shl.b64 	%rd533, %rd532, 2;
	add.s64 	%rd534, %rd3, %rd533;
	st.global.u32 	[%rd534], %r103;
	bra.uni 	$L__BB10_545;
$L__BB10_193:
	setp.gt.u32 	%p432, %r89, %r1;
	bar.sync 	0;
	@%p432 bra 	$L__BB10_195;
	sub.s32 	%r1183, %r165, %r163;
	shl.b32 	%r1184, %r1183, 2;
	mov.u32 	%r1185, _ZZN3cub18CUB_300001_SM_10006detail6select23DeviceSelectSweepKernelINS2_10policy_hubIjNS0_8NullTypeEiLb0ELNS0_10SelectImplE0EE10Policy1000EPjPS5_S9_PlNS0_13ScanTileStateIiLb1EEE19valueBelowThresholdS5_iNS2_19streaming_context_tIlLb1EEELS6_0EEEvT0_T1_T2_T3_T4_T5_T6_T7_iT8_NS1_7vsmem_tEE19static_temp_storage;
	add.s32 	%r1186, %r1185, %r1184;
	st.shared.u32 	[%r1186], %r89;
$L__BB10_195:
	setp.gt.u32 	%p433, %r90, %r1;
	@%p433 bra 	$L__BB10_197;
	sub.s32 	%r1187, %r166, %r163;
	shl.b32 	%r1188, %r1187, 2;
	mov.u32 	%r1189, _ZZN3cub18CUB_300001_SM_10006detail6select23DeviceSelectSweepKernelINS2_10policy_hubIjNS0_8NullTypeEiLb0ELNS0_10SelectImplE0EE10Policy1000EPjPS5_S9_PlNS0_13ScanTileStateIiLb1EEE19valueBelowThresholdS5_iNS2_19streaming_context_tIlLb1EEELS6_0EEEvT0_T1_T2_T3_T4_T5_T6_T7_iT8_NS1_7vsmem_tEE19static_temp_storage;
	add.s32 	%r1190, %r1189, %r1188;
	st.shared.u32 	[%r1190], %r90;
$L__BB10_197:
	setp.gt.u32 	%p434, %r91, %r1;
	@%p434 bra 	$L__BB10_199;
	sub.s32 	%r1191, %r167, %r163;
	shl.b32 	%r1192, %r1191, 2;
	mov.u32 	%r1193, _ZZN3cub18CUB_300001_SM_10006detail6select23DeviceSelectSweepKernelINS2_10policy_hubIjNS0_8NullTypeEiLb0ELNS0_10SelectImplE0EE10Policy1000EPjPS5_S9_PlNS0_13ScanTileStateIiLb1EEE19valueBelowThresholdS5_iNS2_19streaming_context_tIlLb1EEELS6_0EEEvT0_T1_T2_T3_T4_T5_T6_T7_iT8_NS1_7vsmem_tEE19static_temp_storage;
	add.s32 	%r1194, %r1193, %r1192;
	st.shared.u32 	[%r1194], %r91;
$L__BB10_199:
	setp.gt.u32 	%p435, %r92, %r1;
	@%p435 bra 	$L__BB10_201;
	sub.s32 	%r1195, %r168, %r163;
	shl.b32 	%r1196, %r1195, 2;
	mov.u32 	%r1197, _ZZN3cub18CUB_300001_SM_10006detail6select23DeviceSelectSweepKernelINS2_10policy_hubIjNS0_8NullTypeEiLb0ELNS0_10SelectImplE0EE10Policy1000EPjPS5_S9_PlNS0_13ScanTileStateIiLb1EEE19valueBelowThresholdS5_iNS2_19streaming_context_tIlLb1EEELS6_0EEEvT0_T1_T2_T3_T4_T5_T6_T7_iT8_NS1_7vsmem_tEE19static_temp_storage;
	add.s32 	%r1198, %r1197, %r1196;
	st.shared.u32 	[%r1198], %r92;
$L__BB10_201:
	setp.gt.u32 	%p436, %r93, %r1;
	@%p436 bra 	$L__BB10_203;
	sub.s32 	%r1199, %r169, %r163;
	shl.b32 	%r1200, %r1199, 2;
	mov.u32 	%r1201, _ZZN3cub18CUB_300001_SM_10006detail6select23DeviceSelectSweepKernelINS2_10policy_hubIjNS0_8NullTypeEiLb0ELNS0_10SelectImplE0EE10Policy1000EPjPS5_S9_PlNS0_13ScanTileStateIiLb1EEE19valueBelowThresholdS5_iNS2_19streaming_context_tIlLb1EEELS6_0EEEvT0_T1_T2_T3_T4_T5_T6_T7_iT8_NS1_7vsmem_tEE19static_temp_storage;
	add.s32 	%r1202, %r1201, %r1200;
	st.shared.u32 	[%r1202], %r93;
$L__BB10_203:
	setp.gt.u32 	%p437, %r94, %r1;
	@%p437 bra 	$L__BB10_205;
	sub.s32 	%r1203, %r170, %r163;
	shl.b32 	%r1204, %r1203, 2;
	mov.u32 	%r1205, _ZZN3cub18CUB_300001_SM_10006detail6select23DeviceSelectSweepKernelINS2_10policy_hubIjNS0_8NullTypeEiLb0ELNS0_10SelectImplE0EE10Policy1000EPjPS5_S9_PlNS0_13ScanTileStateIiLb1EEE19valueBelowThresholdS5_iNS2_19streaming_context_tIlLb1EEELS6_0EEEvT0_T1_T2_T3_T4_T5_T6_T7_iT8_NS1_7vsmem_tEE19static_temp_storage;
	add.s32 	%r1206, %r1205, %r1204;
	st.shared.u32 	[%r1206], %r94;
$L__BB10_205:
	setp.gt.u32 	%p438, %r95, %r1;
	@%p438 bra 	$L__BB10_207;
	sub.s32 	%r1207, %r171, %r163;
	shl.b32 	%r1208, %r1207, 2;
	mov.u32 	%r1209, _ZZN3cub18CUB_300001_SM_10006detail6select23DeviceSelectSweepKernelINS2_10policy_hubIjNS0_8NullTypeEiLb0ELNS0_10SelectImplE0EE10Policy1000EPjPS5_S9_PlNS0_13ScanTileStateIiLb1EEE19valueBelowThresholdS5_iNS2_19streaming_context_tIlLb1EEELS6_0EEEvT0_T1_T2_T3_T4_T5_T6_T7_iT8_NS1_7vsmem_tEE19static_temp_storage;
	add.s32 	%r1210, %r1209, %r1208;
	st.shared.u32 	[%r1210], %r95;
$L__BB10_207:
	setp.gt.u32 	%p439, %r96, %r1;
	@%p439 bra 	$L__BB10_209;
	sub.s32 	%r1211, %r172, %r163;
	shl.b32 	%r1212, %r1211, 2;
	mov.u32 	%r1213, _ZZN3cub18CUB_300001_SM_10006detail6select23DeviceSelectSweepKernelINS2_10policy_hubIjNS0_8NullTypeEiLb0ELNS0_10SelectImplE0EE10Policy1000EPjPS5_S9_PlNS0_13ScanTileStateIiLb1EEE19valueBelowThresholdS5_iNS2_19streaming_context_tIlLb1EEELS6_0EEEvT0_T1_T2_T3_T4_T5_T6_T7_iT8_NS1_7vsmem_tEE19static_temp_storage;
	add.s32 	%r1214, %r1213, %r1212;
	st.shared.u32 	[%r1214], %r96;
$L__BB10_209:
	setp.gt.u32 	%p440, %r97, %r1;
	@%p440 bra 	$L__BB10_211;
	sub.s32 	%r1215, %r173, %r163;
	shl.b32 	%r1216, %r1215, 2;
	mov.u32 	%r1217, _ZZN3cub18CUB_300001_SM_10006detail6select23DeviceSelectSweepKernelINS2_10policy_hubIjNS0_8NullTypeEiLb0ELNS0_10SelectImplE0EE10Policy1000EPjPS5_S9_PlNS0_13ScanTileStateIiLb1EEE19valueBelowThresholdS5_iNS2_19streaming_context_tIlLb1EEELS6_0EEEvT0_T1_T2_T3_T4_T5_T6_T7_iT8_NS1_7vsmem_tEE19static_temp_storage;
	add.s32 	%r1218, %r1217, %r1216;
	st.shared.u32 	[%r1218], %r97;
$L__BB10_211:
	setp.gt.u32 	%p441, %r98, %r1;
	@%p441 bra 	$L__BB10_213;
	sub.s32 	%r1219, %r174, %r163;
	shl.b32 	%r1220, %r1219, 2;
	mov.u32 	%r1221, _ZZN3cub18CUB_300001_SM_10006detail6select23DeviceSelectSweepKernelINS2_10policy_hubIjNS0_8NullTypeEiLb0ELNS0_10SelectImplE0EE10Policy1000EPjPS5_S9_PlNS0_13ScanTileStateIiLb1EEE19valueBelowThresholdS5_iNS2_19streaming_context_tIlLb1EEELS6_0EEEvT0_T1_T2_T3_T4_T5_T6_T7_iT8_NS1_7vsmem_tEE19static_temp_storage;
	add.s32 	%r1222, %r1221, %r1220;
	st.shared.u32 	[%r1222], %r98;
$L__BB10_213:
	setp.gt.u32 	%p442, %r99, %r1;
	@%p442 bra 	$L__BB10_215;
	sub.s32 	%r1223, %r175, %r163;
	shl.b32 	%r1224, %r1223, 2;
	mov.u32 	%r1225, _ZZN3cub18CUB_300001_SM_10006detail6select23DeviceSelectSweepKernelINS2_10policy_hubIjNS0_8NullTypeEiLb0ELNS0_10SelectImplE0EE10Policy1000EPjPS5_S9_PlNS0_13ScanTileStateIiLb1EEE19valueBelowThresholdS5_iNS2_19streaming_context_tIlLb1EEELS6_0EEEvT0_T1_T2_T3_T4_T5_T6_T7_iT8_NS1_7vsmem_tEE19static_temp_storage;
	add.s32 	%r1226, %r1225, %r1224;
	st.shared.u32 	[%r1226], %r99;
$L__BB10_215:
	setp.gt.u32 	%p443, %r100, %r1;
	@%p443 bra 	$L__BB10_217;
	sub.s32 	%r1227, %r176, %r163;
	shl.b32 	%r1228, %r1227, 2;
	mov.u32 	%r1229, _ZZN3cub18CUB_300001_SM_10006detail6select23DeviceSelectSweepKernelINS2_10policy_hubIjNS0_8NullTypeEiLb0ELNS0_10SelectImplE0EE10Policy1000EPjPS5_S9_PlNS0_13ScanTileStateIiLb1EEE19valueBelowThresholdS5_iNS2_19streaming_context_tIlLb1EEELS6_0EEEvT0_T1_T2_T3_T4_T5_T6_T7_iT8_NS1_7vsmem_tEE19static_temp_storage;
	add.s32 	%r1230, %r1229, %r1228;
	st.shared.u32 	[%r1230], %r100;
$L__BB10_217:
	setp.gt.u32 	%p444, %r101, %r1;
	@%p444 bra 	$L__BB10_219;
	sub.s32 	%r1231, %r177, %r163;
	shl.b32 	%r1232, %r1231, 2;
	mov.u32 	%r1233, _ZZN3cub18CUB_300001_SM_10006detail6select23DeviceSelectSweepKernelINS2_10policy_hubIjNS0_8NullTypeEiLb0ELNS0_10SelectImplE0EE10Policy1000EPjPS5_S9_PlNS0_13ScanTileStateIiLb1EEE19valueBelowThresholdS5_iNS2_19streaming_context_tIlLb1EEELS6_0EEEvT0_T1_T2_T3_T4_T5_T6_T7_iT8_NS1_7vsmem_tEE19static_temp_storage;
	add.s32 	%r1234, %r1233, %r1232;
	st.shared.u32 	[%r1234], %r101;
$L__BB10_219:
	setp.gt.u32 	%p445, %r102, %r1;
	@%p445 bra 	$L__BB10_221;
	sub.s32 	%r1235, %r178, %r163;
	shl.b32 	%r1236, %r1235, 2;
	mov.u32 	%r1237, _ZZN3cub18CUB_300001_SM_10006detail6select23DeviceSelectSweepKernelINS2_10policy_hubIjNS0_8NullTypeEiLb0ELNS0_10SelectImplE0EE10Policy1000EPjPS5_S9_PlNS0_13ScanTileStateIiLb1EEE19valueBelowThresholdS5_iNS2_19streaming_context_tIlLb1EEELS6_0EEEvT0_T1_T2_T3_T4_T5_T6_T7_iT8_NS1_7vsmem_tEE19static_temp_storage;
	add.s32 	%r1238, %r1237, %r1236;
	st.shared.u32 	[%r1238], %r102;
$L__BB10_221:
	setp.gt.u32 	%p446, %r103, %r1;
	@%p446 bra 	$L__BB10_223;
	sub.s32 	%r1239, %r179, %r163;
	shl.b32 	%r1240, %r1239, 2;
	mov.u32 	%r1241, _ZZN3cub18CUB_300001_SM_10006detail6select23DeviceSelectSweepKernelINS2_10policy_hubIjNS0_8NullTypeEiLb0ELNS0_10SelectImplE0EE10Policy1000EPjPS5_S9_PlNS0_13ScanTileStateIiLb1EEE19valueBelowThresholdS5_iNS2_19streaming_context_tIlLb1EEELS6_0EEEvT0_T1_T2_T3_T4_T5_T6_T7_iT8_NS1_7vsmem_tEE19static_temp_storage;
	add.s32 	%r1242, %r1241, %r1240;
	st.shared.u32 	[%r1242], %r103;
$L__BB10_223:
	bar.sync 	0;
	setp.ge.s32 	%p447, %r1497, %r164;
	@%p447 bra 	$L__BB10_545;
	ld.param.u8 	%rs4, [%rd58];
	ld.param.u64 	%rd535, [%rd58+24];
	cvta.to.global.u64 	%rd60, %rd535;
	not.b32 	%r1243, %r1497;
	add.s32 	%r180, %r164, %r1243;
	mul.hi.u32 	%r1244, %r180, -1431655765;
	shr.u32 	%r1245, %r1244, 8;
	add.s32 	%r181, %r1245, 1;
	and.b32  	%r1246, %r1245, 3;
	setp.eq.s32 	%p448, %r1246, 3;
	@%p448 bra 	$L__BB10_229;
	and.b32  	%r1247, %r181, 3;
	add.s32 	%r1496, %r163, %r1497;
	shl.b32 	%r1248, %r1497, 2;
	mov.u32 	%r1249, _ZZN3cub18CUB_300001_SM_10006detail6select23DeviceSelectSweepKernelINS2_10policy_hubIjNS0_8NullTypeEiLb0ELNS0_10SelectImplE0EE10Policy1000EPjPS5_S9_PlNS0_13ScanTileStateIiLb1EEE19valueBelowThresholdS5_iNS2_19streaming_context_tIlLb1EEELS6_0EEEvT0_T1_T2_T3_T4_T5_T6_T7_iT8_NS1_7vsmem_tEE19static_temp_storage;
	add.s32 	%r1495, %r1249, %r1248;
	neg.s32 	%r1494, %r1247;
	mad.lo.s32 	%r1497, %r1247, 384, %r1497;
$L__BB10_226:
	.pragma "nounroll";
	setp.ne.s16 	%p449, %rs4, 0;
	ld.shared.u32 	%r189, [%r1495];
	mov.b64 	%rd693, 0;
	@%p449 bra 	$L__BB10_228;
	ld.global.u64 	%rd693, [%rd60];
$L__BB10_228:
	cvt.s64.s32 	%rd537, %r1496;
	add.s64 	%rd538, %rd693, %rd537;
	shl.b64 	%rd539, %rd538, 2;
	add.s64 	%rd540, %rd3, %rd539;
	st.global.u32 	[%rd540], %r189;
	add.s32 	%r1496, %r1496, 384;
	add.s32 	%r1495, %r1495, 1536;
	add.s32 	%r1494, %r1494, 1;
	setp.ne.s32 	%p450, %r1494, 0;
	@%p450 bra 	$L__BB10_226;
$L__BB10_229:
	setp.lt.u32 	%p451, %r180, 1152;
	@%p451 bra 	$L__BB10_545;
	add.s32 	%r1499, %r163, %r1497;
	shl.b32 	%r1250, %r1497, 2;
	mov.u32 	%r1251, _ZZN3cub18CUB_300001_SM_10006detail6select23DeviceSelectSweepKernelINS2_10policy_hubIjNS0_8NullTypeEiLb0ELNS0_10SelectImplE0EE10Policy1000EPjPS5_S9_PlNS0_13ScanTileStateIiLb1EEE19valueBelowThresholdS5_iNS2_19streaming_context_tIlLb1EEELS6_0EEEvT0_T1_T2_T3_T4_T5_T6_T7_iT8_NS1_7vsmem_tEE19static_temp_storage;
	add.s32 	%r1252, %r1250, %r1251;
	add.s32 	%r1498, %r1252, 3072;
$L__BB10_231:
	setp.ne.s16 	%p452, %rs4, 0;
	cvt.s64.s32 	%rd63, %r1499;
	ld.shared.u32 	%r199, [%r1498+-3072];
	mov.b64 	%rd694, 0;
	@%p452 bra 	$L__BB10_233;
	ld.global.u64 	%rd694, [%rd60];
$L__BB10_233:
	setp.ne.s16 	%p453, %rs4, 0;
	add.s64 	%rd543, %rd694, %rd63;
	shl.b64 	%rd544, %rd543, 2;
	add.s64 	%rd545, %rd3, %rd544;
	st.global.u32 	[%rd545], %r199;
	ld.shared.u32 	%r200, [%r1498+-1536];
	mov.b64 	%rd695, 0;
	@%p453 bra 	$L__BB10_235;
	ld.global.u64 	%rd695, [%rd60];
$L__BB10_235:
	setp.ne.s16 	%p454, %rs4, 0;
	add.s64 	%rd547, %rd695, %rd63;
	shl.b64 	%rd548, %rd547, 2;
	add.s64 	%rd549, %rd3, %rd548;
	st.global.u32 	[%rd549+1536], %r200;
	ld.shared.u32 	%r201, [%r1498];
	mov.b64 	%rd696, 0;
	@%p454 bra 	$L__BB10_237;
	ld.global.u64 	%rd696, [%rd60];
$L__BB10_237:
	setp.ne.s16 	%p455, %rs4, 0;
	add.s64 	%rd551, %rd696, %rd63;
	shl.b64 	%rd552, %rd551, 2;
	add.s64 	%rd553, %rd3, %rd552;
	st.global.u32 	[%rd553+3072], %r201;
	ld.shared.u32 	%r202, [%r1498+1536];
	mov.b64 	%rd697, 0;
	@%p455 bra 	$L__BB10_239;
	ld.global.u64 	%rd697, [%rd60];
$L__BB10_239:
	cvt.u32.u64 	%r1253, %rd63;
	add.s64 	%rd554, %rd697, %rd63;
	shl.b64 	%rd555, %rd554, 2;
	add.s64 	%rd556, %rd3, %rd555;
	st.global.u32 	[%rd556+4608], %r202;
	add.s32 	%r1497, %r1497, 1536;
	add.s32 	%r1499, %r1253, 1536;
	add.s32 	%r1498, %r1498, 6144;
	setp.lt.s32 	%p456, %r1497, %r164;
	@%p456 bra 	$L__BB10_231;
	bra.uni 	$L__BB10_545;
$L__BB10_240:
	ld.param.u32 	%r1472, [_ZN3cub18CUB_300001_SM_10006detail6select23DeviceSelectSweepKernelINS2_10policy_hubIjNS0_8NullTypeEiLb0ELNS0_10SelectImplE0EE10Policy1000EPjPS5_S9_PlNS0_13ScanTileStateIiLb1EEE19valueBelowThresholdS5_iNS2_19streaming_context_tIlLb1EEELS6_0EEEvT0_T1_T2_T3_T4_T5_T6_T7_iT8_NS1_7vsmem_tE_param_7];
	sub.s32 	%r206, %r1472, %r3;
	setp.ne.s32 	%p32, %r1480, 0;
	@%p32 bra 	$L__BB10_381;
	ld.param.u8 	%rs30, [%rd1];
	setp.eq.s16 	%p205, %rs30, 0;
	ld.param.u64 	%rd326, [%rd1+16];
	selp.b64 	%rd327, %rd326, 0, %p205;
	cvt.u64.u32 	%rd328, %r3;
	add.s64 	%rd329, %rd327, %rd328;
	mov.u32 	%r1518, %tid.x;
	and.b32  	%r815, %r1518, 31;
	and.b32  	%r816, %r1518, 992;
	mul.lo.s32 	%r817, %r816, 15;
	or.b32  	%r208, %r817, %r815;
	setp.ge.s32 	%p206, %r208, %r206;
	cvt.u64.u32 	%rd330, %r208;
	add.s64 	%rd331, %rd329, %rd330;
	shl.b64 	%rd332, %rd331, 2;
	add.s64 	%rd102, %rd2, %rd332;
	@%p206 bra 	$L__BB10_243;
	ld.global.u32 	%r1501, [%rd102];
$L__BB10_243:
	add.s32 	%r819, %r208, 32;
	setp.ge.s32 	%p207, %r819, %r206;
	@%p207 bra 	$L__BB10_245;
	ld.global.u32 	%r1502, [%rd102+128];
$L__BB10_245:
	add.s32 	%r821, %r208, 64;
	setp.ge.s32 	%p208, %r821, %r206;
	@%p208 bra 	$L__BB10_247;
	ld.global.u32 	%r1503, [%rd102+256];
$L__BB10_247:
	add.s32 	%r823, %r208, 96;
	setp.ge.s32 	%p209, %r823, %r206;
	@%p209 bra 	$L__BB10_249;
	ld.global.u32 	%r1504, [%rd102+384];
$L__BB10_249:
	add.s32 	%r825, %r208, 128;
	setp.ge.s32 	%p210, %r825, %r206;
	@%p210 bra 	$L__BB10_251;
	ld.global.u32 	%r1505, [%rd102+512];
$L__BB10_251:
	add.s32 	%r827, %r208, 160;
	setp.ge.s32 	%p211, %r827, %r206;
	@%p211 bra 	$L__BB10_253;
	ld.global.u32 	%r1506, [%rd102+640];
$L__BB10_253:
	add.s32 	%r829, %r208, 192;
	setp.ge.s32 	%p212, %r829, %r206;
	@%p212 bra 	$L__BB10_255;
	ld.global.u32 	%r1507, [%rd102+768];
$L__BB10_255:
	add.s32 	%r831, %r208, 224;
	setp.ge.s32 	%p213, %r831, %r206;
	@%p213 bra 	$L__BB10_257;
	ld.global.u32 	%r1508, [%rd102+896];
$L__BB10_257:
	add.s32 	%r833, %r208, 256;
	setp.ge.s32 	%p214, %r833, %r206;
	@%p214 bra 	$L__BB10_259;
	ld.global.u32 	%r1509, [%rd102+1024];
$L__BB10_259:
	add.s32 	%r835, %r208, 288;
	setp.ge.s32 	%p215, %r835, %r206;
	@%p215 bra 	$L__BB10_261;
	ld.global.u32 	%r1510, [%rd102+1152];
$L__BB10_261:
	add.s32 	%r837, %r208, 320;
	setp.ge.s32 	%p216, %r837, %r206;
	@%p216 bra 	$L__BB10_263;
	ld.global.u32 	%r1511, [%rd102+1280];
$L__BB10_263:
	add.s32 	%r839, %r208, 352;
	setp.ge.s32 	%p217, %r839, %r206;
	@%p217 bra 	$L__BB10_265;
	ld.global.u32 	%r1512, [%rd102+1408];
$L__BB10_265:
	add.s32 	%r841, %r208, 384;
	setp.ge.s32 	%p218, %r841, %r206;
	@%p218 bra 	$L__BB10_267;
	ld.global.u32 	%r1513, [%rd102+1536];
$L__BB10_267:
	add.s32 	%r843, %r208, 416;
	setp.ge.s32 	%p219, %r843, %r206;
	@%p219 bra 	$L__BB10_269;
	ld.global.u32 	%r1514, [%rd102+1664];
$L__BB10_269:
	add.s32 	%r845, %r208, 448;
	setp.ge.s32 	%p220, %r845, %r206;
	@%p220 bra 	$L__BB10_271;
	ld.global.u32 	%r1515, [%rd102+1792];
$L__BB10_271:
	// begin inline asm
	mov.u32 %r846, %laneid;
	// end inline asm
	shr.u32 	%r240, %r1518, 5;
	mad.lo.s32 	%r877, %r240, 480, %r846;
	shl.b32 	%r878, %r877, 2;
	mov.u32 	%r879, _ZZN3cub18CUB_300001_SM_10006detail6select23DeviceSelectSweepKernelINS2_10policy_hubIjNS0_8NullTypeEiLb0ELNS0_10SelectImplE0EE10Policy1000EPjPS5_S9_PlNS0_13ScanTileStateIiLb1EEE19valueBelowThresholdS5_iNS2_19streaming_context_tIlLb1EEELS6_0EEEvT0_T1_T2_T3_T4_T5_T6_T7_iT8_NS1_7vsmem_tEE19static_temp_storage;
	add.s32 	%r880, %r879, %r878;
	st.shared.u32 	[%r880], %r1501;
	st.shared.u32 	[%r880+128], %r1502;
	st.shared.u32 	[%r880+256], %r1503;
	st.shared.u32 	[%r880+384], %r1504;
	st.shared.u32 	[%r880+512], %r1505;
	st.shared.u32 	[%r880+640], %r1506;
	st.shared.u32 	[%r880+768], %r1507;
	st.shared.u32 	[%r880+896], %r1508;
	st.shared.u32 	[%r880+1024], %r1509;
	st.shared.u32 	[%r880+1152], %r1510;
	st.shared.u32 	[%r880+1280], %r1511;
	st.shared.u32 	[%r880+1408], %r1512;
	st.shared.u32 	[%r880+1536], %r1513;
	st.shared.u32 	[%r880+1664], %r1514;
	st.shared.u32 	[%r880+1792], %r1515;
	bar.warp.sync 	-1;
	mad.lo.s32 	%r881, %r846, 56, %r880;
	ld.shared.u32 	%r882, [%r881];
	ld.shared.u32 	%r883, [%r881+4];
	ld.shared.u32 	%r884, [%r881+8];
	ld.shared.u32 	%r885, [%r881+12];
	ld.shared.u32 	%r886, [%r881+16];
	ld.shared.u32 	%r887, [%r881+20];
	ld.shared.u32 	%r888, [%r881+24];
	ld.shared.u32 	%r889, [%r881+28];
	ld.shared.u32 	%r890, [%r881+32];
	ld.shared.u32 	%r891, [%r881+36];
	ld.shared.u32 	%r892, [%r881+40];
	ld.shared.u32 	%r893, [%r881+44];
	ld.shared.u32 	%r894, [%r881+48];
	ld.shared.u32 	%r895, [%r881+52];
	ld.shared.u32 	%r896, [%r881+56];
	mul.lo.s32 	%r897, %r1518, 15;
	setp.ge.s32 	%p221, %r897, %r206;
	setp.le.u32 	%p222, %r882, %r1;
	or.pred  	%p1, %p221, %p222;
	selp.u32 	%r256, 1, 0, %p1;
	add.s32 	%r898, %r897, 1;
	setp.ge.s32 	%p223, %r898, %r206;
	setp.le.u32 	%p224, %r883, %r1;
	or.pred  	%p2, %p223, %p224;
	selp.u32 	%r899, 1, 0, %p2;
	add.s32 	%r900, %r897, 2;
	setp.ge.s32 	%p225, %r900, %r206;
	setp.le.u32 	%p226, %r884, %r1;
	or.pred  	%p3, %p225, %p226;
	selp.u32 	%r901, 1, 0, %p3;
	add.s32 	%r902, %r897, 3;
	setp.ge.s32 	%p227, %r902, %r206;
	setp.le.u32 	%p228, %r885, %r1;
	or.pred  	%p4, %p227, %p228;
	selp.u32 	%r903, 1, 0, %p4;
	add.s32 	%r904, %r897, 4;
	setp.ge.s32 	%p229, %r904, %r206;
	setp.le.u32 	%p230, %r886, %r1;
	or.pred  	%p5, %p229, %p230;
	selp.u32 	%r905, 1, 0, %p5;
	add.s32 	%r906, %r897, 5;
	setp.ge.s32 	%p231, %r906, %r206;
	setp.le.u32 	%p232, %r887, %r1;
	or.pred  	%p6, %p231, %p232;
	selp.u32 	%r907, 1, 0, %p6;
	add.s32 	%r908, %r897, 6;
	setp.ge.s32 	%p233, %r908, %r206;
	setp.le.u32 	%p234, %r888, %r1;
	or.pred  	%p7, %p233, %p234;
	selp.u32 	%r909, 1, 0, %p7;
	add.s32 	%r910, %r897, 7;
	setp.ge.s32 	%p235, %r910, %r206;
	setp.le.u32 	%p236, %r889, %r1;
	or.pred  	%p8, %p235, %p236;
	selp.u32 	%r911, 1, 0, %p8;
	add.s32 	%r912, %r897, 8;
	setp.ge.s32 	%p237, %r912, %r206;
	setp.le.u32 	%p238, %r890, %r1;
	or.pred  	%p9, %p237, %p238;
	selp.u32 	%r913, 1, 0, %p9;
	add.s32 	%r914, %r897, 9;
	setp.ge.s32 	%p239, %r914, %r206;
	setp.le.u32 	%p240, %r891, %r1;
	or.pred  	%p10, %p239, %p240;
	selp.u32 	%r915, 1, 0, %p10;
	add.s32 	%r916, %r897, 10;
	setp.ge.s32 	%p241, %r916, %r206;
	setp.le.u32 	%p242, %r892, %r1;
	or.pred  	%p11, %p241, %p242;
	selp.u32 	%r917, 1, 0, %p11;
	add.s32 	%r918, %r897, 11;
	setp.ge.s32 	%p243, %r918, %r206;
	setp.le.u32 	%p244, %r893, %r1;
	or.pred  	%p12, %p243, %p244;
	selp.u32 	%r919, 1, 0, %p12;
	add.s32 	%r920, %r897, 12;
	setp.ge.s32 	%p245, %r920, %r206;
	setp.le.u32 	%p246, %r894, %r1;
	or.pred  	%p13, %p245, %p246;
	selp.u32 	%r921, 1, 0, %p13;
	add.s32 	%r922, %r897, 13;
	setp.ge.s32 	%p247, %r922, %r206;
	setp.le.u32 	%p248, %r895, %r1;
	or.pred  	%p14, %p247, %p248;
	selp.u32 	%r923, 1, 0, %p14;
	add.s32 	%r924, %r897, 14;
	setp.ge.s32 	%p249, %r924, %r206;
	setp.le.u32 	%p250, %r896, %r1;
	or.pred  	%p15, %p249, %p250;
	selp.u32 	%r925, 1, 0, %p15;
	bar.sync 	0;
	add.s32 	%r257, %r899, %r256;
	add.s32 	%r258, %r257, %r901;
	add.s32 	%r259, %r258, %r903;
	add.s32 	%r260, %r259, %r905;
	add.s32 	%r261, %r260, %r907;
	add.s32 	%r262, %r261, %r909;
	add.s32 	%r263, %r262, %r911;
	add.s32 	%r264, %r263, %r913;
	add.s32 	%r265, %r264, %r915;
	add.s32 	%r266, %r265, %r917;
	add.s32 	%r267, %r266, %r919;
	add.s32 	%r268, %r267, %r921;
	add.s32 	%r269, %r268, %r923;
	add.s32 	%r851, %r269, %r925;
	mov.b32 	%r849, 1;
	mov.b32 	%r874, 0;
	mov.b32 	%r876, -1;
	// begin inline asm
	{  .reg .s32 r0;  .reg .pred p;  shfl.sync.up.b32 r0|p, %r851, %r849, %r874, %r876;  @p add.s32 r0, r0, %r851;  mov.s32 %r847, r0;}
	// end inline asm
	mov.b32 	%r855, 2;
	// begin inline asm
	{  .reg .s32 r0;  .reg .pred p;  shfl.sync.up.b32 r0|p, %r847, %r855, %r874, %r876;  @p add.s32 r0, r0, %r847;  mov.s32 %r853, r0;}
	// end inline asm
	mov.b32 	%r861, 4;
	// begin inline asm
	{  .reg .s32 r0;  .reg .pred p;  shfl.sync.up.b32 r0|p, %r853, %r861, %r874, %r876;  @p add.s32 r0, r0, %r853;  mov.s32 %r859, r0;}
	// end inline asm
	mov.b32 	%r867, 8;
	// begin inline asm
	{  .reg .s32 r0;  .reg .pred p;  shfl.sync.up.b32 r0|p, %r859, %r867, %r874, %r876;  @p add.s32 r0, r0, %r859;  mov.s32 %r865, r0;}
	// end inline asm
	mov.b32 	%r873, 16;
	// begin inline asm
	{  .reg .s32 r0;  .reg .pred p;  shfl.sync.up.b32 r0|p, %r865, %r873, %r874, %r876;  @p add.s32 r0, r0, %r865;  mov.s32 %r871, r0;}
	// end inline asm
	setp.ne.s32 	%p251, %r846, 31;
	@%p251 bra 	$L__BB10_273;
	shl.b32 	%r926, %r240, 2;
	mov.u32 	%r927, _ZZN3cub18CUB_300001_SM_10006detail6select23DeviceSelectSweepKernelINS2_10policy_hubIjNS0_8NullTypeEiLb0ELNS0_10SelectImplE0EE10Policy1000EPjPS5_S9_PlNS0_13ScanTileStateIiLb1EEE19valueBelowThresholdS5_iNS2_19streaming_context_tIlLb1EEELS6_0EEEvT0_T1_T2_T3_T4_T5_T6_T7_iT8_NS1_7vsmem_tEE19static_temp_storage;
	add.s32 	%r928, %r927, %r926;
	st.shared.u32 	[%r928], %r871;
$L__BB10_273:
	mov.u64 	%rd103, %rd207;
	bar.sync 	0;
	ld.shared.v4.u32 	{%r272, %r273, %r274, %r275}, [_ZZN3cub18CUB_300001_SM_10006detail6select23DeviceSelectSweepKernelINS2_10policy_hubIjNS0_8NullTypeEiLb0ELNS0_10SelectImplE0EE10Policy1000EPjPS5_S9_PlNS0_13ScanTileStateIiLb1EEE19valueBelowThresholdS5_iNS2_19streaming_context_tIlLb1EEELS6_0EEEvT0_T1_T2_T3_T4_T5_T6_T7_iT8_NS1_7vsmem_tEE19static_temp_storage];
	add.s32 	%r929, %r273, %r272;
	setp.eq.s32 	%p252, %r240, 2;
	selp.b32 	%r930, %r929, %r272, %p252;
	add.s32 	%r931, %r929, %r274;
	setp.eq.s32 	%p253, %r240, 3;
	selp.b32 	%r932, %r931, %r930, %p253;
	add.s32 	%r933, %r931, %r275;
	setp.eq.s32 	%p254, %r240, 4;
	selp.b32 	%r934, %r933, %r932, %p254;
	ld.shared.v4.u32 	{%r276, %r277, %r278, %r279}, [_ZZN3cub18CUB_300001_SM_10006detail6select23DeviceSelectSweepKernelINS2_10policy_hubIjNS0_8NullTypeEiLb0ELNS0_10SelectImplE0EE10Policy1000EPjPS5_S9_PlNS0_13ScanTileStateIiLb1EEE19valueBelowThresholdS5_iNS2_19streaming_context_tIlLb1EEELS6_0EEEvT0_T1_T2_T3_T4_T5_T6_T7_iT8_NS1_7vsmem_tEE19static_temp_storage+16];
	add.s32 	%r935, %r933, %r276;
	setp.eq.s32 	%p255, %r240, 5;
	selp.b32 	%r936, %r935, %r934, %p255;
	add.s32 	%r937, %r935, %r277;
	setp.eq.s32 	%p256, %r240, 6;
	selp.b32 	%r938, %r937, %r936, %p256;
	add.s32 	%r939, %r937, %r278;
	setp.eq.s32 	%p257, %r240, 7;
	selp.b32 	%r940, %r939, %r938, %p257;
	add.s32 	%r941, %r939, %r279;
	setp.eq.s32 	%p258, %r240, 8;
	selp.b32 	%r942, %r941, %r940, %p258;
	ld.shared.v4.u32 	{%r280, %r281, %r282, %r283}, [_ZZN3cub18CUB_300001_SM_10006detail6select23DeviceSelectSweepKernelINS2_10policy_hubIjNS0_8NullTypeEiLb0ELNS0_10SelectImplE0EE10Policy1000EPjPS5_S9_PlNS0_13ScanTileStateIiLb1EEE19valueBelowThresholdS5_iNS2_19streaming_context_tIlLb1EEELS6_0EEEvT0_T1_T2_T3_T4_T5_T6_T7_iT8_NS1_7vsmem_tEE19static_temp_storage+32];
	add.s32 	%r943, %r941, %r280;
	setp.eq.s32 	%p259, %r240, 9;
	selp.b32 	%r944, %r943, %r942, %p259;
	add.s32 	%r945, %r943, %r281;
	setp.eq.s32 	%p260, %r240, 10;
	selp.b32 	%r946, %r945, %r944, %p260;
	add.s32 	%r947, %r945, %r282;
	setp.eq.s32 	%p261, %r240, 11;
	selp.b32 	%r948, %r947, %r946, %p261;
	setp.lt.u32 	%p262, %r1518, 32;
	selp.b32 	%r949, 0, %r948, %p262;
	setp.eq.s32 	%p263, %r846, 0;
	sub.s32 	%r950, %r871, %r851;
	selp.b32 	%r951, 0, %r950, %p263;
	add.s32 	%r284, %r949, %r951;
	add.s32 	%r285, %r284, %r256;
	add.s32 	%r286, %r257, %r284;
	add.s32 	%r287, %r258, %r284;
	add.s32 	%r288, %r259, %r284;
	add.s32 	%r289, %r260, %r284;
	add.s32 	%r290, %r261, %r284;
	add.s32 	%r291, %r262, %r284;
	add.s32 	%r292, %r263, %r284;
	add.s32 	%r293, %r264, %r284;
	add.s32 	%r294, %r265, %r284;
	add.s32 	%r295, %r266, %r284;
	add.s32 	%r296, %r267, %r284;
	add.s32 	%r297, %r268, %r284;
	add.s32 	%r298, %r269, %r284;
	add.s32 	%r952, %r206, %r283;
	add.s32 	%r953, %r952, %r947;
	add.s32 	%r1557, %r953, -5760;
	setp.gt.s32 	%p264, %r1557, 384;
	@%p264 bra 	$L__BB10_334;
	ld.param.u8 	%rs5, [%rd103];
	ld.param.u64 	%rd333, [%rd103+24];
	cvta.to.global.u64 	%rd104, %rd333;
	setp.lt.s32 	%p265, %r284, %r1557;
	and.pred  	%p266, %p1, %p265;
	@%p266 bra 	$L__BB10_275;
	bra.uni 	$L__BB10_278;
$L__BB10_275:
	setp.ne.s16 	%p267, %rs5, 0;
	mov.b64 	%rd720, 0;
	@%p267 bra 	$L__BB10_277;
	ld.global.u64 	%rd720, [%rd104];
$L__BB10_277:
	cvt.s64.s32 	%rd335, %r284;
	add.s64 	%rd336, %rd720, %rd335;
	shl.b64 	%rd337, %rd336, 2;
	add.s64 	%rd338, %rd3, %rd337;
	st.global.u32 	[%rd338], %r882;
$L__BB10_278:
	setp.ge.s32 	%p268, %r285, %r1557;
	not.pred 	%p269, %p2;
	or.pred  	%p270, %p269, %p268;
	@%p270 bra 	$L__BB10_282;
	setp.ne.s16 	%p271, %rs5, 0;
	mov.b64 	%rd721, 0;
	@%p271 bra 	$L__BB10_281;
	ld.global.u64 	%rd721, [%rd104];
$L__BB10_281:
	cvt.s64.s32 	%rd340, %r285;
	add.s64 	%rd341, %rd721, %rd340;
	shl.b64 	%rd342, %rd341, 2;
	add.s64 	%rd343, %rd3, %rd342;
	st.global.u32 	[%rd343], %r883;
$L__BB10_282:
	setp.ge.s32 	%p272, %r286, %r1557;
	not.pred 	%p273, %p3;
	or.pred  	%p274, %p273, %p272;
	@%p274 bra 	$L__BB10_286;
	setp.ne.s16 	%p275, %rs5, 0;
	mov.b64 	%rd722, 0;
	@%p275 bra 	$L__BB10_285;
	ld.global.u64 	%rd722, [%rd104];
$L__BB10_285:
	cvt.s64.s32 	%rd345, %r286;
	add.s64 	%rd346, %rd722, %rd345;
	shl.b64 	%rd347, %rd346, 2;
	add.s64 	%rd348, %rd3, %rd347;
	st.global.u32 	[%rd348], %r884;
$L__BB10_286:
	setp.ge.s32 	%p276, %r287, %r1557;
	not.pred 	%p277, %p4;
	or.pred  	%p278, %p277, %p276;
	@%p278 bra 	$L__BB10_290;
	setp.ne.s16 	%p279, %rs5, 0;
	mov.b64 	%rd723, 0;
	@%p279 bra 	$L__BB10_289;
	ld.global.u64 	%rd723, [%rd104];
$L__BB10_289:
	cvt.s64.s32 	%rd350, %r287;
	add.s64 	%rd351, %rd723, %rd350;
	shl.b64 	%rd352, %rd351, 2;
	add.s64 	%rd353, %rd3, %rd352;
	st.global.u32 	[%rd353], %r885;
$L__BB10_290:
	setp.ge.s32 	%p280, %r288, %r1557;
	not.pred 	%p281, %p5;
	or.pred  	%p282, %p281, %p280;
	@%p282 bra 	$L__BB10_294;
	setp.ne.s16 	%p283, %rs5, 0;
	mov.b64 	%rd724, 0;
	@%p283 bra 	$L__BB10_293;
	ld.global.u64 	%rd724, [%rd104];
$L__BB10_293:
	cvt.s64.s32 	%rd355, %r288;
	add.s64 	%rd356, %rd724, %rd355;
	shl.b64 	%rd357, %rd356, 2;
	add.s64 	%rd358, %rd3, %rd357;
	st.global.u32 	[%rd358], %r886;
$L__BB10_294:
	setp.ge.s32 	%p284, %r289, %r1557;
	not.pred 	%p285, %p6;
	or.pred  	%p286, %p285, %p284;
	@%p286 bra 	$L__BB10_298;
	setp.ne.s16 	%p287, %rs5, 0;
	mov.b64 	%rd725, 0;
	@%p287 bra 	$L__BB10_297;
	ld.global.u64 	%rd725, [%rd104];
$L__BB10_297:
	cvt.s64.s32 	%rd360, %r289;
	add.s64 	%rd361, %rd725, %rd360;
	shl.b64 	%rd362, %rd361, 2;
	add.s64 	%rd363, %rd3, %rd362;
	st.global.u32 	[%rd363], %r887;
$L__BB10_298:
	setp.ge.s32 	%p288, %r290, %r1557;
	not.pred 	%p289, %p7;
	or.pred  	%p290, %p289, %p288;
	@%p290 bra 	$L__BB10_302;
	setp.ne.s16 	%p291, %rs5, 0;
	mov.b64 	%rd726, 0;
	@%p291 bra 	$L__BB10_301;
	ld.global.u64 	%rd726, [%rd104];
$L__BB10_301:
	cvt.s64.s32 	%rd365, %r290;
	add.s64 	%rd366, %rd726, %rd365;
	shl.b64 	%rd367, %rd366, 2;
	add.s64 	%rd368, %rd3, %rd367;
	st.global.u32 	[%rd368], %r888;
$L__BB10_302:
	setp.ge.s32 	%p292, %r291, %r1557;
	not.pred 	%p293, %p8;
	or.pred  	%p294, %p293, %p292;
	@%p294 bra 	$L__BB10_306;
	setp.ne.s16 	%p295, %rs5, 0;
	mov.b64 	%rd727, 0;
	@%p295 bra 	$L__BB10_305;
	ld.global.u64 	%rd727, [%rd104];
$L__BB10_305:
	cvt.s64.s32 	%rd370, %r291;
	add.s64 	%rd371, %rd727, %rd370;
	shl.b64 	%rd372, %rd371, 2;
	add.s64 	%rd373, %rd3, %rd372;
	st.global.u32 	[%rd373], %r889;
$L__BB10_306:
	setp.ge.s32 	%p296, %r292, %r1557;
	not.pred 	%p297, %p9;
	or.pred  	%p298, %p297, %p296;
	@%p298 bra 	$L__BB10_310;
	setp.ne.s16 	%p299, %rs5, 0;
	mov.b64 	%rd728, 0;
	@%p299 bra 	$L__BB10_309;
	ld.global.u64 	%rd728, [%rd104];
$L__BB10_309:
	cvt.s64.s32 	%rd375, %r292;
	add.s64 	%rd376, %rd728, %rd375;
	shl.b64 	%rd377, %rd376, 2;
	add.s64 	%rd378, %rd3, %rd377;
	st.global.u32 	[%rd378], %r890;
$L__BB10_310:
	setp.ge.s32 	%p300, %r293, %r1557;
	not.pred 	%p301, %p10;
	or.pred  	%p302, %p301, %p300;
	@%p302 bra 	$L__BB10_314;
	setp.ne.s16 	%p303, %rs5, 0;
	mov.b64 	%rd729, 0;
	@%p303 bra 	$L__BB10_313;
	ld.global.u64 	%rd729, [%rd104];
$L__BB10_313:
	cvt.s64.s32 	%rd380, %r293;
	add.s64 	%rd381, %rd729, %rd380;
	shl.b64 	%rd382, %rd381, 2;
	add.s64 	%rd383, %rd3, %rd382;
	st.global.u32 	[%rd383], %r891;
$L__BB10_314:
	setp.ge.s32 	%p304, %r294, %r1557;
	not.pred 	%p305, %p11;
	or.pred  	%p306, %p305, %p304;
	@%p306 bra 	$L__BB10_318;
	setp.ne.s16 	%p307, %rs5, 0;
	mov.b64 	%rd730, 0;
	@%p307 bra 	$L__BB10_317;
	ld.global.u64 	%rd730, [%rd104];
$L__BB10_317:
	cvt.s64.s32 	%rd385, %r294;
	add.s64 	%rd386, %rd730, %rd385;
	shl.b64 	%rd387, %rd386, 2;
	add.s64 	%rd388, %rd3, %rd387;
	st.global.u32 	[%rd388], %r892;
$L__BB10_318:
	setp.ge.s32 	%p308, %r295, %r1557;
	not.pred 	%p309, %p12;
	or.pred  	%p310, %p309, %p308;
	@%p310 bra 	$L__BB10_322;
	setp.ne.s16 	%p311, %rs5, 0;
	mov.b64 	%rd731, 0;
	@%p311 bra 	$L__BB10_321;
	ld.global.u64 	%rd731, [%rd104];
$L__BB10_321:
	cvt.s64.s32 	%rd390, %r295;
	add.s64 	%rd391, %rd731, %rd390;
	shl.b64 	%rd392, %rd391, 2;
	add.s64 	%rd393, %rd3, %rd392;
	st.global.u32 	[%rd393], %r893;
$L__BB10_322:
	setp.ge.s32 	%p312, %r296, %r1557;
	not.pred 	%p313, %p13;
	or.pred  	%p314, %p313, %p312;
	@%p314 bra 	$L__BB10_326;
	setp.ne.s16 	%p315, %rs5, 0;
	mov.b64 	%rd732, 0;
	@%p315 bra 	$L__BB10_325;
	ld.global.u64 	%rd732, [%rd104];
$L__BB10_325:
	cvt.s64.s32 	%rd395, %r296;
	add.s64 	%rd396, %rd732, %rd395;
	shl.b64 	%rd397, %rd396, 2;
	add.s64 	%rd398, %rd3, %rd397;
	st.global.u32 	[%rd398], %r894;
$L__BB10_326:
	setp.ge.s32 	%p316, %r297, %r1557;
	not.pred 	%p317, %p14;
	or.pred  	%p318, %p317, %p316;
	@%p318 bra 	$L__BB10_330;
	setp.ne.s16 	%p319, %rs5, 0;
	mov.b64 	%rd733, 0;
	@%p319 bra 	$L__BB10_329;
	ld.global.u64 	%rd733, [%rd104];
$L__BB10_329:
	cvt.s64.s32 	%rd400, %r297;
	add.s64 	%rd401, %rd733, %rd400;
	shl.b64 	%rd402, %rd401, 2;
	add.s64 	%rd403, %rd3, %rd402;
	st.global.u32 	[%rd403], %r895;
$L__BB10_330:
	setp.ge.s32 	%p320, %r298, %r1557;
	not.pred 	%p321, %p15;
	or.pred  	%p322, %p321, %p320;
	@%p322 bra 	$L__BB10_537;
	setp.ne.s16 	%p323, %rs5, 0;
	mov.b64 	%rd734, 0;
	@%p323 bra 	$L__BB10_333;
	ld.global.u64 	%rd734, [%rd104];
$L__BB10_333:
	cvt.s64.s32 	%rd405, %r298;
	add.s64 	%rd406, %rd734, %rd405;
	shl.b64 	%rd407, %rd406, 2;
	add.s64 	%rd408, %rd3, %rd407;
	st.global.u32 	[%rd408], %r896;
	bra.uni 	$L__BB10_537;
$L__BB10_334:
	bar.sync 	0;
	not.pred 	%p324, %p1;
	@%p324 bra 	$L__BB10_336;
	shl.b32 	%r954, %r284, 2;
	mov.u32 	%r955, _ZZN3cub18CUB_300001_SM_10006detail6select23DeviceSelectSweepKernelINS2_10policy_hubIjNS0_8NullTypeEiLb0ELNS0_10SelectImplE0EE10Policy1000EPjPS5_S9_PlNS0_13ScanTileStateIiLb1EEE19valueBelowThresholdS5_iNS2_19streaming_context_tIlLb1EEELS6_0EEEvT0_T1_T2_T3_T4_T5_T6_T7_iT8_NS1_7vsmem_tEE19static_temp_storage;
	add.s32 	%r956, %r955, %r954;
	st.shared.u32 	[%r956], %r882;
$L__BB10_336:
	not.pred 	%p325, %p2;
	@%p325 bra 	$L__BB10_338;
	shl.b32 	%r957, %r285, 2;
	mov.u32 	%r958, _ZZN3cub18CUB_300001_SM_10006detail6select23DeviceSelectSweepKernelINS2_10policy_hubIjNS0_8NullTypeEiLb0ELNS0_10SelectImplE0EE10Policy1000EPjPS5_S9_PlNS0_13ScanTileStateIiLb1EEE19valueBelowThresholdS5_iNS2_19streaming_context_tIlLb1EEELS6_0EEEvT0_T1_T2_T3_T4_T5_T6_T7_iT8_NS1_7vsmem_tEE19static_temp_storage;
	add.s32 	%r959, %r958, %r957;
	st.shared.u32 	[%r959], %r883;
$L__BB10_338:
	not.pred 	%p326, %p3;
	@%p326 bra 	$L__BB10_340;
	shl.b32 	%r960, %r286, 2;
	mov.u32 	%r961, _ZZN3cub18CUB_300001_SM_10006detail6select23DeviceSelectSweepKernelINS2_10policy_hubIjNS0_8NullTypeEiLb0ELNS0_10SelectImplE0EE10Policy1000EPjPS5_S9_PlNS0_13ScanTileStateIiLb1EEE19valueBelowThresholdS5_iNS2_19streaming_context_tIlLb1EEELS6_0EEEvT0_T1_T2_T3_T4_T5_T6_T7_iT8_NS1_7vsmem_tEE19static_temp_storage;
	add.s32 	%r962, %r961, %r960;
	st.shared.u32 	[%r962], %r884;
$L__BB10_340:
	not.pred 	%p327, %p4;
	@%p327 bra 	$L__BB10_342;
	shl.b32 	%r963, %r287, 2;
	mov.u32 	%r964, _ZZN3cub18CUB_300001_SM_10006detail6select23DeviceSelectSweepKernelINS2_10policy_hubIjNS0_8NullTypeEiLb0ELNS0_10SelectImplE0EE10Policy1000EPjPS5_S9_PlNS0_13ScanTileStateIiLb1EEE19valueBelowThresholdS5_iNS2_19streaming_context_tIlLb1EEELS6_0EEEvT0_T1_T2_T3_T4_T5_T6_T7_iT8_NS1_7vsmem_tEE19static_temp_storage;
	add.s32 	%r965, %r964, %r963;
	st.shared.u32 	[%r965], %r885;
$L__BB10_342:
	not.pred 	%p328, %p5;
	@%p328 bra 	$L__BB10_344;
	shl.b32 	%r966, %r288, 2;
	mov.u32 	%r967, _ZZN3cub18CUB_300001_SM_10006detail6select23DeviceSelectSweepKernelINS2_10policy_hubIjNS0_8NullTypeEiLb0ELNS0_10SelectImplE0EE10Policy1000EPjPS5_S9_PlNS0_13ScanTileStateIiLb1EEE19valueBelowThresholdS5_iNS2_19streaming_context_tIlLb1EEELS6_0EEEvT0_T1_T2_T3_T4_T5_T6_T7_iT8_NS1_7vsmem_tEE19static_temp_storage;
	add.s32 	%r968, %r967, %r966;
	st.shared.u32 	[%r968], %r886;
$L__BB10_344:
	not.pred 	%p329, %p6;
	@%p329 bra 	$L__BB10_346;
	shl.b32 	%r969, %r289, 2;
	mov.u32 	%r970, _ZZN3cub18CUB_300001_SM_10006detail6select23DeviceSelectSweepKernelINS2_10policy_hubIjNS0_8NullTypeEiLb0ELNS0_10SelectImplE0EE10Policy1000EPjPS5_S9_PlNS0_13ScanTileStateIiLb1EEE19valueBelowThresholdS5_iNS2_19streaming_context_tIlLb1EEELS6_0EEEvT0_T1_T2_T3_T4_T5_T6_T7_iT8_NS1_7vsmem_tEE19static_temp_storage;
	add.s32 	%r971, %r970, %r969;
	st.shared.u32 	[%r971], %r887;
$L__BB10_346:
	not.pred 	%p330, %p7;
	@%p330 bra 	$L__BB10_348;
	shl.b32 	%r972, %r290, 2;
	mov.u32 	%r973, _ZZN3cub18CUB_300001_SM_10006detail6select23DeviceSelectSweepKernelINS2_10policy_hubIjNS0_8NullTypeEiLb0ELNS0_10SelectImplE0EE10Policy1000EPjPS5_S9_PlNS0_13ScanTileStateIiLb1EEE19valueBelowThresholdS5_iNS2_19streaming_context_tIlLb1EEELS6_0EEEvT0_T1_T2_T3_T4_T5_T6_T7_iT8_NS1_7vsmem_tEE19static_temp_storage;
	add.s32 	%r974, %r973, %r972;
	st.shared.u32 	[%r974], %r888;
$L__BB10_348:
	not.pred 	%p331, %p8;
	@%p331 bra 	$L__BB10_350;
	shl.b32 	%r975, %r291, 2;
	mov.u32 	%r976, _ZZN3cub18CUB_300001_SM_10006detail6select23DeviceSelectSweepKernelINS2_10policy_hubIjNS0_8NullTypeEiLb0ELNS0_10SelectImplE0EE10Policy1000EPjPS5_S9_PlNS0_13ScanTileStateIiLb1EEE19valueBelowThresholdS5_iNS2_19streaming_context_tIlLb1EEELS6_0EEEvT0_T1_T2_T3_T4_T5_T6_T7_iT8_NS1_7vsmem_tEE19static_temp_storage;
	add.s32 	%r977, %r976, %r975;
	st.shared.u32 	[%r977], %r889;
$L__BB10_350:
	not.pred 	%p332, %p9;
	@%p332 bra 	$L__BB10_352;
	shl.b32 	%r978, %r292, 2;
	mov.u32 	%r979, _ZZN3cub18CUB_300001_SM_10006detail6select23DeviceSelectSweepKernelINS2_10policy_hubIjNS0_8NullTypeEiLb0ELNS0_10SelectImplE0EE10Policy1000EPjPS5_S9_PlNS0_13ScanTileStateIiLb1EEE19valueBelowThresholdS5_iNS2_19streaming_context_tIlLb1EEELS6_0EEEvT0_T1_T2_T3_T4_T5_T6_T7_iT8_NS1_7vsmem_tEE19static_temp_storage;
	add.s32 	%r980, %r979, %r978;
	st.shared.u32 	[%r980], %r890;
$L__BB10_352:
	not.pred 	%p333, %p10;
	@%p333 bra 	$L__BB10_354;
	shl.b32 	%r981, %r293, 2;
	mov.u32 	%r982, _ZZN3cub18CUB_300001_SM_10006detail6select23DeviceSelectSweepKernelINS2_10policy_hubIjNS0_8NullTypeEiLb0ELNS0_10SelectImplE0EE10Policy1000EPjPS5_S9_PlNS0_13ScanTileStateIiLb1EEE19valueBelowThresholdS5_iNS2_19streaming_context_tIlLb1EEELS6_0EEEvT0_T1_T2_T3_T4_T5_T6_T7_iT8_NS1_7vsmem_tEE19static_temp_storage;
	add.s32 	%r983, %r982, %r981;
	st.shared.u32 	[%r983], %r891;
$L__BB10_354:
	not.pred 	%p334, %p11;
	@%p334 bra 	$L__BB10_356;
	shl.b32 	%r984, %r294, 2;
	mov.u32 	%r985, _ZZN3cub18CUB_300001_SM_10006detail6select23DeviceSelectSweepKernelINS2_10policy_hubIjNS0_8NullTypeEiLb0ELNS0_10SelectImplE0EE10Policy1000EPjPS5_S9_PlNS0_13ScanTileStateIiLb1EEE19valueBelowThresholdS5_iNS2_19streaming_context_tIlLb1EEELS6_0EEEvT0_T1_T2_T3_T4_T5_T6_T7_iT8_NS1_7vsmem_tEE19static_temp_storage;
	add.s32 	%r986, %r985, %r984;
	st.shared.u32 	[%r986], %r892;
$L__BB10_356:
	not.pred 	%p335, %p12;
	@%p335 bra 	$L__BB10_358;
	shl.b32 	%r987, %r295, 2;
	mov.u32 	%r988, _ZZN3cub18CUB_300001_SM_10006detail6select23DeviceSelectSweepKernelINS2_10policy_hubIjNS0_8NullTypeEiLb0ELNS0_10SelectImplE0EE10Policy1000EPjPS5_S9_PlNS0_13ScanTileStateIiLb1EEE19valueBelowThresholdS5_iNS2_19streaming_context_tIlLb1EEELS6_0EEEvT0_T1_T2_T3_T4_T5_T6_T7_iT8_NS1_7vsmem_tEE19static_temp_storage;
	add.s32 	%r989, %r988, %r987;
	st.shared.u32 	[%r989], %r893;
$L__BB10_358:
	not.pred 	%p336, %p13;
	@%p336 bra 	$L__BB10_360;
	shl.b32 	%r990, %r296, 2;
	mov.u32 	%r991, _ZZN3cub18CUB_300001_SM_10006detail6select23DeviceSelectSweepKernelINS2_10policy_hubIjNS0_8NullTypeEiLb0ELNS0_10SelectImplE0EE10Policy1000EPjPS5_S9_PlNS0_13ScanTileStateIiLb1EEE19valueBelowThresholdS5_iNS2_19streaming_context_tIlLb1EEELS6_0EEEvT0_T1_T2_T3_T4_T5_T6_T7_iT8_NS1_7vsmem_tEE19static_temp_storage;
	add.s32 	%r992, %r991, %r990;
	st.shared.u32 	[%r992], %r894;
$L__BB10_360:
	not.pred 	%p337, %p14;
	@%p337 bra 	$L__BB10_362;
	shl.b32 	%r993, %r297, 2;
	mov.u32 	%r994, _ZZN3cub18CUB_300001_SM_10006detail6select23DeviceSelectSweepKernelINS2_10policy_hubIjNS0_8NullTypeEiLb0ELNS0_10SelectImplE0EE10Policy1000EPjPS5_S9_PlNS0_13ScanTileStateIiLb1EEE19valueBelowThresholdS5_iNS2_19streaming_context_tIlLb1EEELS6_0EEEvT0_T1_T2_T3_T4_T5_T6_T7_iT8_NS1_7vsmem_tEE19static_temp_storage;
	add.s32 	%r995, %r994, %r993;
	st.shared.u32 	[%r995], %r895;
$L__BB10_362:
	not.pred 	%p338, %p15;
	@%p338 bra 	$L__BB10_364;
	shl.b32 	%r996, %r298, 2;
	mov.u32 	%r997, _ZZN3cub18CUB_300001_SM_10006detail6select23DeviceSelectSweepKernelINS2_10policy_hubIjNS0_8NullTypeEiLb0ELNS0_10SelectImplE0EE10Policy1000EPjPS5_S9_PlNS0_13ScanTileStateIiLb1EEE19valueBelowThresholdS5_iNS2_19streaming_context_tIlLb1EEELS6_0EEEvT0_T1_T2_T3_T4_T5_T6_T7_iT8_NS1_7vsmem_tEE19static_temp_storage;
	add.s32 	%r998, %r997, %r996;
	st.shared.u32 	[%r998], %r896;
$L__BB10_364:
	bar.sync 	0;
	setp.ge.u32 	%p339, %r1518, %r1557;
	@%p339 bra 	$L__BB10_537;
	ld.param.u32 	%r1474, [_ZN3cub18CUB_300001_SM_10006detail6select23DeviceSelectSweepKernelINS2_10policy_hubIjNS0_8NullTypeEiLb0ELNS0_10SelectImplE0EE10Policy1000EPjPS5_S9_PlNS0_13ScanTileStateIiLb1EEE19valueBelowThresholdS5_iNS2_19streaming_context_tIlLb1EEELS6_0EEEvT0_T1_T2_T3_T4_T5_T6_T7_iT8_NS1_7vsmem_tE_param_7];
	ld.param.u8 	%rs6, [%rd103];
	ld.param.u64 	%rd409, [%rd103+24];
	cvta.to.global.u64 	%rd105, %rd409;
	add.s32 	%r999, %r273, %r274;
	add.s32 	%r1000, %r999, %r275;
	add.s32 	%r1001, %r1000, %r276;
	add.s32 	%r1002, %r1001, %r277;
	add.s32 	%r1003, %r1002, %r278;
	add.s32 	%r1004, %r1003, %r279;
	add.s32 	%r1005, %r1004, %r280;
	add.s32 	%r1006, %r1005, %r281;
	add.s32 	%r1007, %r1006, %r282;
	add.s32 	%r1008, %r1007, %r283;
	add.s32 	%r1009, %r1008, %r272;
	add.s32 	%r1010, %r1009, %r1474;
	sub.s32 	%r1011, %r1010, %r1518;
	add.s32 	%r300, %r1011, -5761;
	mul.hi.u32 	%r1012, %r300, -1431655765;
	shr.u32 	%r1013, %r1012, 8;
	add.s32 	%r301, %r1013, 1;
	and.b32  	%r1014, %r1013, 3;
	setp.eq.s32 	%p340, %r1014, 3;
	@%p340 bra 	$L__BB10_370;
	cvt.u64.u32 	%rd713, %r1518;
	shl.b32 	%r1015, %r1518, 2;
	mov.u32 	%r1016, _ZZN3cub18CUB_300001_SM_10006detail6select23DeviceSelectSweepKernelINS2_10policy_hubIjNS0_8NullTypeEiLb0ELNS0_10SelectImplE0EE10Policy1000EPjPS5_S9_PlNS0_13ScanTileStateIiLb1EEE19valueBelowThresholdS5_iNS2_19streaming_context_tIlLb1EEELS6_0EEEvT0_T1_T2_T3_T4_T5_T6_T7_iT8_NS1_7vsmem_tEE19static_temp_storage;
	add.s32 	%r1517, %r1016, %r1015;
	and.b32  	%r1017, %r301, 3;
	neg.s32 	%r1516, %r1017;
$L__BB10_367:
	.pragma "nounroll";
	setp.ne.s16 	%p341, %rs6, 0;
	ld.shared.u32 	%r306, [%r1517];
	mov.b64 	%rd714, 0;
	@%p341 bra 	$L__BB10_369;
	ld.global.u64 	%rd714, [%rd105];
$L__BB10_369:
	add.s64 	%rd411, %rd714, %rd713;
	shl.b64 	%rd412, %rd411, 2;
	add.s64 	%rd413, %rd3, %rd412;
	st.global.u32 	[%rd413], %r306;
	add.s64 	%rd713, %rd713, 384;
	cvt.u32.u64 	%r1518, %rd713;
	add.s32 	%r1517, %r1517, 1536;
	add.s32 	%r1516, %r1516, 1;
	setp.ne.s32 	%p342, %r1516, 0;
	@%p342 bra 	$L__BB10_367;
$L__BB10_370:
	setp.lt.u32 	%p343, %r300, 1152;
	@%p343 bra 	$L__BB10_537;
	mul.wide.u32 	%rd415, %r1518, 4;
	add.s64 	%rd111, %rd3, %rd415;
	shl.b32 	%r1018, %r1518, 2;
	mov.u32 	%r1019, _ZZN3cub18CUB_300001_SM_10006detail6select23DeviceSelectSweepKernelINS2_10policy_hubIjNS0_8NullTypeEiLb0ELNS0_10SelectImplE0EE10Policy1000EPjPS5_S9_PlNS0_13ScanTileStateIiLb1EEE19valueBelowThresholdS5_iNS2_19streaming_context_tIlLb1EEELS6_0EEEvT0_T1_T2_T3_T4_T5_T6_T7_iT8_NS1_7vsmem_tEE19static_temp_storage;
	add.s32 	%r1020, %r1018, %r1019;
	add.s32 	%r1519, %r1020, 3072;
	mov.b64 	%rd715, 0;
$L__BB10_372:
	setp.ne.s16 	%p344, %rs6, 0;
	ld.shared.u32 	%r314, [%r1519+-3072];
	mov.b64 	%rd716, 0;
	@%p344 bra 	$L__BB10_374;
	ld.global.u64 	%rd716, [%rd105];
$L__BB10_374:
	setp.ne.s16 	%p345, %rs6, 0;
	shl.b64 	%rd418, %rd716, 2;
	add.s64 	%rd419, %rd715, %rd418;
	add.s64 	%rd420, %rd111, %rd419;
	st.global.u32 	[%rd420], %r314;
	ld.shared.u32 	%r315, [%r1519+-1536];
	mov.b64 	%rd717, 0;
	@%p345 bra 	$L__BB10_376;
	ld.global.u64 	%rd717, [%rd105];
$L__BB10_376:
	setp.ne.s16 	%p346, %rs6, 0;
	shl.b64 	%rd422, %rd717, 2;
	add.s64 	%rd423, %rd715, %rd422;
	add.s64 	%rd424, %rd111, %rd423;
	st.global.u32 	[%rd424+1536], %r315;
	ld.shared.u32 	%r316, [%r1519];
	mov.b64 	%rd718, 0;
	@%p346 bra 	$L__BB10_378;
	ld.global.u64 	%rd718, [%rd105];
$L__BB10_378:
	setp.ne.s16 	%p347, %rs6, 0;
	shl.b64 	%rd426, %rd718, 2;
	add.s64 	%rd427, %rd715, %rd426;
	add.s64 	%rd428, %rd111, %rd427;
	st.global.u32 	[%rd428+3072], %r316;
	ld.shared.u32 	%r317, [%r1519+1536];
	mov.b64 	%rd719, 0;
	@%p347 bra 	$L__BB10_380;
	ld.global.u64 	%rd719, [%rd105];
$L__BB10_380:
	shl.b64 	%rd429, %rd719, 2;
	add.s64 	%rd430, %rd715, %rd429;
	add.s64 	%rd431, %rd111, %rd430;
	st.global.u32 	[%rd431+4608], %r317;
	add.s32 	%r1518, %r1518, 1536;
	add.s64 	%rd715, %rd715, 6144;
	add.s32 	%r1519, %r1519, 6144;
	setp.lt.s32 	%p348, %r1518, %r1557;
	@%p348 bra 	$L__BB10_372;
	bra.uni 	$L__BB10_537;
$L__BB10_381:
	ld.param.u8 	%rs9, [%rd1];
	setp.eq.s16 	%p33, %rs9, 0;
	ld.param.u64 	%rd210, [%rd1+16];
	selp.b64 	%rd211, %rd210, 0, %p33;
	cvt.s64.s32 	%rd212, %r3;
	add.s64 	%rd213, %rd211, %rd212;
	mov.u32 	%r1553, %tid.x;
	and.b32  	%r480, %r1553, 31;
	and.b32  	%r481, %r1553, 992;
	mul.lo.s32 	%r482, %r481, 15;
	or.b32  	%r321, %r482, %r480;
	setp.ge.s32 	%p34, %r321, %r206;
	cvt.u64.u32 	%rd214, %r321;
	add.s64 	%rd215, %rd213, %rd214;
	shl.b64 	%rd216, %rd215, 2;
	add.s64 	%rd152, %rd2, %rd216;
	@%p34 bra 	$L__BB10_383;
	ld.global.u32 	%r1521, [%rd152];
$L__BB10_383:
	add.s32 	%r484, %r321, 32;
	setp.ge.s32 	%p35, %r484, %r206;
	@%p35 bra 	$L__BB10_385;
	ld.global.u32 	%r1522, [%rd152+128];
$L__BB10_385:
	add.s32 	%r486, %r321, 64;
	setp.ge.s32 	%p36, %r486, %r206;
	@%p36 bra 	$L__BB10_387;
	ld.global.u32 	%r1523, [%rd152+256];
$L__BB10_387:
	add.s32 	%r488, %r321, 96;
	setp.ge.s32 	%p37, %r488, %r206;
	@%p37 bra 	$L__BB10_389;
	ld.global.u32 	%r1524, [%rd152+384];
$L__BB10_389:
	add.s32 	%r490, %r321, 128;
	setp.ge.s32 	%p38, %r490, %r206;
	@%p38 bra 	$L__BB10_391;
	ld.global.u32 	%r1525, [%rd152+512];
$L__BB10_391:
	add.s32 	%r492, %r321, 160;
	setp.ge.s32 	%p39, %r492, %r206;
	@%p39 bra 	$L__BB10_393;
	ld.global.u32 	%r1526, [%rd152+640];
$L__BB10_393:
	add.s32 	%r494, %r321, 192;
	setp.ge.s32 	%p40, %r494, %r206;
	@%p40 bra 	$L__BB10_395;
	ld.global.u32 	%r1527, [%rd152+768];
$L__BB10_395:
	add.s32 	%r496, %r321, 224;
	setp.ge.s32 	%p41, %r496, %r206;
	@%p41 bra 	$L__BB10_397;
	ld.global.u32 	%r1528, [%rd152+896];
$L__BB10_397:
	add.s32 	%r498, %r321, 256;
	setp.ge.s32 	%p42, %r498, %r206;
	@%p42 bra 	$L__BB10_399;
	ld.global.u32 	%r1529, [%rd152+1024];
$L__BB10_399:
	add.s32 	%r500, %r321, 288;
	setp.ge.s32 	%p43, %r500, %r206;
	@%p43 bra 	$L__BB10_401;
	ld.global.u32 	%r1530, [%rd152+1152];
$L__BB10_401:
	add.s32 	%r502, %r321, 320;
	setp.ge.s32 	%p44, %r502, %r206;
	@%p44 bra 	$L__BB10_403;
	ld.global.u32 	%r1531, [%rd152+1280];
$L__BB10_403:
	add.s32 	%r504, %r321, 352;
	setp.ge.s32 	%p45, %r504, %r206;
	@%p45 bra 	$L__BB10_405;
	ld.global.u32 	%r1532, [%rd152+1408];
$L__BB10_405:
	add.s32 	%r506, %r321, 384;
	setp.ge.s32 	%p46, %r506, %r206;
	@%p46 bra 	$L__BB10_407;
	ld.global.u32 	%r1533, [%rd152+1536];
$L__BB10_407:
	add.s32 	%r508, %r321, 416;
	setp.ge.s32 	%p47, %r508, %r206;
	@%p47 bra 	$L__BB10_409;
	ld.global.u32 	%r1534, [%rd152+1664];
$L__BB10_409:
	add.s32 	%r510, %r321, 448;
	setp.ge.s32 	%p48, %r510, %r206;
	@%p48 bra 	$L__BB10_411;
	ld.global.u32 	%r1535, [%rd152+1792];
$L__BB10_411:
	// begin inline asm
	mov.u32 %r511, %laneid;
	// end inline asm
	shr.u32 	%r353, %r1553, 5;
	mad.lo.s32 	%r542, %r353, 480, %r511;
	shl.b32 	%r543, %r542, 2;
	mov.u32 	%r544, _ZZN3cub18CUB_300001_SM_10006detail6select23DeviceSelectSweepKernelINS2_10policy_hubIjNS0_8NullTypeEiLb0ELNS0_10SelectImplE0EE10Policy1000EPjPS5_S9_PlNS0_13ScanTileStateIiLb1EEE19valueBelowThresholdS5_iNS2_19streaming_context_tIlLb1EEELS6_0EEEvT0_T1_T2_T3_T4_T5_T6_T7_iT8_NS1_7vsmem_tEE19static_temp_storage;
	add.s32 	%r545, %r544, %r543;
	st.shared.u32 	[%r545], %r1521;
	st.shared.u32 	[%r545+128], %r1522;
	st.shared.u32 	[%r545+256], %r1523;
	st.shared.u32 	[%r545+384], %r1524;
	st.shared.u32 	[%r545+512], %r1525;
	st.shared.u32 	[%r545+640], %r1526;
	st.shared.u32 	[%r545+768], %r1527;
	st.shared.u32 	[%r545+896], %r1528;
	st.shared.u32 	[%r545+1024], %r1529;
	st.shared.u32 	[%r545+1152], %r1530;
	st.shared.u32 	[%r545+1280], %r1531;
	st.shared.u32 	[%r545+1408], %r1532;
	st.shared.u32 	[%r545+1536], %r1533;
	st.shared.u32 	[%r545+1664], %r1534;
	st.shared.u32 	[%r545+1792], %r1535;
	bar.warp.sync 	-1;
	mad.lo.s32 	%r546, %r511, 56, %r545;
	ld.shared.u32 	%r547, [%r546];
	ld.shared.u32 	%r548, [%r546+4];
	ld.shared.u32 	%r549, [%r546+8];
	ld.shared.u32 	%r550, [%r546+12];
	ld.shared.u32 	%r551, [%r546+16];
	ld.shared.u32 	%r552, [%r546+20];
	ld.shared.u32 	%r553, [%r546+24];
	ld.shared.u32 	%r554, [%r546+28];
	ld.shared.u32 	%r555, [%r546+32];
	ld.shared.u32 	%r556, [%r546+36];
	ld.shared.u32 	%r557, [%r546+40];
	ld.shared.u32 	%r558, [%r546+44];
	ld.shared.u32 	%r559, [%r546+48];
	ld.shared.u32 	%r560, [%r546+52];
	ld.shared.u32 	%r561, [%r546+56];
	mul.lo.s32 	%r562, %r1553, 15;
	setp.ge.s32 	%p49, %r562, %r206;
	setp.le.u32 	%p50, %r547, %r1;
	or.pred  	%p16, %p49, %p50;
	selp.u32 	%r563, 1, 0, %p16;
	add.s32 	%r564, %r562, 1;
	setp.ge.s32 	%p51, %r564, %r206;
	setp.le.u32 	%p52, %r548, %r1;
	or.pred  	%p17, %p51, %p52;
	selp.u32 	%r565, 1, 0, %p17;
	add.s32 	%r566, %r562, 2;
	setp.ge.s32 	%p53, %r566, %r206;
	setp.le.u32 	%p54, %r549, %r1;
	or.pred  	%p18, %p53, %p54;
	selp.u32 	%r567, 1, 0, %p18;
	add.s32 	%r568, %r562, 3;
	setp.ge.s32 	%p55, %r568, %r206;
	setp.le.u32 	%p56, %r550, %r1;
	or.pred  	%p19, %p55, %p56;
	selp.u32 	%r569, 1, 0, %p19;
	add.s32 	%r570, %r562, 4;
	setp.ge.s32 	%p57, %r570, %r206;
	setp.le.u32 	%p58, %r551, %r1;
	or.pred  	%p20, %p57, %p58;
	selp.u32 	%r571, 1, 0, %p20;
	add.s32 	%r572, %r562, 5;
	setp.ge.s32 	%p59, %r572, %r206;
	setp.le.u32 	%p60, %r552, %r1;
	or.pred  	%p21, %p59, %p60;
	selp.u32 	%r573, 1, 0, %p21;
	add.s32 	%r574, %r562, 6;
	setp.ge.s32 	%p61, %r574, %r206;
	setp.le.u32 	%p62, %r553, %r1;
	or.pred  	%p22, %p61, %p62;
	selp.u32 	%r575, 1, 0, %p22;
	add.s32 	%r576, %r562, 7;
	setp.ge.s32 	%p63, %r576, %r206;
	setp.le.u32 	%p64, %r554, %r1;
	or.pred  	%p23, %p63, %p64;
	selp.u32 	%r577, 1, 0, %p23;
	add.s32 	%r578, %r562, 8;
	setp.ge.s32 	%p65, %r578, %r206;
	setp.le.u32 	%p66, %r555, %r1;
	or.pred  	%p24, %p65, %p66;
	selp.u32 	%r579, 1, 0, %p24;
	add.s32 	%r580, %r562, 9;
	setp.ge.s32 	%p67, %r580, %r206;
	setp.le.u32 	%p68, %r556, %r1;
	or.pred  	%p25, %p67, %p68;
	selp.u32 	%r581, 1, 0, %p25;
	add.s32 	%r582, %r562, 10;
	setp.ge.s32 	%p69, %r582, %r206;
	setp.le.u32 	%p70, %r557, %r1;
	or.pred  	%p26, %p69, %p70;
	selp.u32 	%r583, 1, 0, %p26;
	add.s32 	%r584, %r562, 11;
	setp.ge.s32 	%p71, %r584, %r206;
	setp.le.u32 	%p72, %r558, %r1;
	or.pred  	%p27, %p71, %p72;
	selp.u32 	%r585, 1, 0, %p27;
	add.s32 	%r586, %r562, 12;
	setp.ge.s32 	%p73, %r586, %r206;
	setp.le.u32 	%p74, %r559, %r1;
	or.pred  	%p28, %p73, %p74;
	selp.u32 	%r587, 1, 0, %p28;
	add.s32 	%r588, %r562, 13;
	setp.ge.s32 	%p75, %r588, %r206;
	setp.le.u32 	%p76, %r560, %r1;
	or.pred  	%p29, %p75, %p76;
	selp.u32 	%r589, 1, 0, %p29;
	add.s32 	%r590, %r562, 14;
	setp.ge.s32 	%p77, %r590, %r206;
	setp.le.u32 	%p78, %r561, %r1;
	or.pred  	%p30, %p77, %p78;
	selp.u32 	%r591, 1, 0, %p30;
	bar.sync 	0;
	add.s32 	%r369, %r565, %r563;
	add.s32 	%r370, %r369, %r567;
	add.s32 	%r371, %r370, %r569;
	add.s32 	%r372, %r371, %r571;
	add.s32 	%r373, %r372, %r573;
	add.s32 	%r374, %r373, %r575;
	add.s32 	%r375, %r374, %r577;
	add.s32 	%r376, %r375, %r579;
	add.s32 	%r377, %r376, %r581;
	add.s32 	%r378, %r377, %r583;
	add.s32 	%r379, %r378, %r585;
	add.s32 	%r380, %r379, %r587;
	add.s32 	%r381, %r380, %r589;
	add.s32 	%r516, %r381, %r591;
	mov.b32 	%r514, 1;
	mov.b32 	%r539, 0;
	mov.b32 	%r541, -1;
	// begin inline asm
	{  .reg .s32 r0;  .reg .pred p;  shfl.sync.up.b32 r0|p, %r516, %r514, %r539, %r541;  @p add.s32 r0, r0, %r516;  mov.s32 %r512, r0;}
	// end inline asm
	mov.b32 	%r520, 2;
	// begin inline asm
	{  .reg .s32 r0;  .reg .pred p;  shfl.sync.up.b32 r0|p, %r512, %r520, %r539, %r541;  @p add.s32 r0, r0, %r512;  mov.s32 %r518, r0;}
	// end inline asm
	mov.b32 	%r526, 4;
	// begin inline asm
	{  .reg .s32 r0;  .reg .pred p;  shfl.sync.up.b32 r0|p, %r518, %r526, %r539, %r541;  @p add.s32 r0, r0, %r518;  mov.s32 %r524, r0;}
	// end inline asm
	mov.b32 	%r532, 8;
	// begin inline asm
	{  .reg .s32 r0;  .reg .pred p;  shfl.sync.up.b32 r0|p, %r524, %r532, %r539, %r541;  @p add.s32 r0, r0, %r524;  mov.s32 %r530, r0;}
	// end inline asm
	mov.b32 	%r538, 16;
	// begin inline asm
	{  .reg .s32 r0;  .reg .pred p;  shfl.sync.up.b32 r0|p, %r530, %r538, %r539, %r541;  @p add.s32 r0, r0, %r530;  mov.s32 %r536, r0;}
	// end inline asm
	setp.ne.s32 	%p79, %r511, 31;
	@%p79 bra 	$L__BB10_413;
	shl.b32 	%r592, %r353, 2;
	mov.u32 	%r593, _ZZN3cub18CUB_300001_SM_10006detail6select23DeviceSelectSweepKernelINS2_10policy_hubIjNS0_8NullTypeEiLb0ELNS0_10SelectImplE0EE10Policy1000EPjPS5_S9_PlNS0_13ScanTileStateIiLb1EEE19valueBelowThresholdS5_iNS2_19streaming_context_tIlLb1EEELS6_0EEEvT0_T1_T2_T3_T4_T5_T6_T7_iT8_NS1_7vsmem_tEE19static_temp_storage;
	add.s32 	%r594, %r593, %r592;
	st.shared.u32 	[%r594], %r536;
$L__BB10_413:
	sub.s32 	%r595, %r536, %r516;
	bar.sync 	0;
	ld.shared.v4.u32 	{%r596, %r597, %r598, %r599}, [_ZZN3cub18CUB_300001_SM_10006detail6select23DeviceSelectSweepKernelINS2_10policy_hubIjNS0_8NullTypeEiLb0ELNS0_10SelectImplE0EE10Policy1000EPjPS5_S9_PlNS0_13ScanTileStateIiLb1EEE19valueBelowThresholdS5_iNS2_19streaming_context_tIlLb1EEELS6_0EEEvT0_T1_T2_T3_T4_T5_T6_T7_iT8_NS1_7vsmem_tEE19static_temp_storage];
	add.s32 	%r600, %r597, %r596;
	setp.eq.s32 	%p80, %r353, 2;
	selp.b32 	%r601, %r600, %r596, %p80;
	add.s32 	%r602, %r600, %r598;
	setp.eq.s32 	%p81, %r353, 3;
	selp.b32 	%r603, %r602, %r601, %p81;
	add.s32 	%r604, %r602, %r599;
	setp.eq.s32 	%p82, %r353, 4;
	selp.b32 	%r605, %r604, %r603, %p82;
	ld.shared.v4.u32 	{%r606, %r607, %r608, %r609}, [_ZZN3cub18CUB_300001_SM_10006detail6select23DeviceSelectSweepKernelINS2_10policy_hubIjNS0_8NullTypeEiLb0ELNS0_10SelectImplE0EE10Policy1000EPjPS5_S9_PlNS0_13ScanTileStateIiLb1EEE19valueBelowThresholdS5_iNS2_19streaming_context_tIlLb1EEELS6_0EEEvT0_T1_T2_T3_T4_T5_T6_T7_iT8_NS1_7vsmem_tEE19static_temp_storage+16];
	add.s32 	%r610, %r604, %r606;
	setp.eq.s32 	%p83, %r353, 5;
	selp.b32 	%r611, %r610, %r605, %p83;
	add.s32 	%r612, %r610, %r607;
	setp.eq.s32 	%p84, %r353, 6;
	selp.b32 	%r613, %r612, %r611, %p84;
	add.s32 	%r614, %r612, %r608;
	setp.eq.s32 	%p85, %r353, 7;
	selp.b32 	%r615, %r614, %r613, %p85;
	add.s32 	%r616, %r614, %r609;
	setp.eq.s32 	%p86, %r353, 8;
	selp.b32 	%r617, %r616, %r615, %p86;
	ld.shared.v4.u32 	{%r618, %r619, %r620, %r621}, [_ZZN3cub18CUB_300001_SM_10006detail6select23DeviceSelectSweepKernelINS2_10policy_hubIjNS0_8NullTypeEiLb0ELNS0_10SelectImplE0EE10Policy1000EPjPS5_S9_PlNS0_13ScanTileStateIiLb1EEE19valueBelowThresholdS5_iNS2_19streaming_context_tIlLb1EEELS6_0EEEvT0_T1_T2_T3_T4_T5_T6_T7_iT8_NS1_7vsmem_tEE19static_temp_storage+32];
	add.s32 	%r622, %r616, %r618;
	setp.eq.s32 	%p87, %r353, 9;
	selp.b32 	%r623, %r622, %r617, %p87;
	add.s32 	%r624, %r622, %r619;
	setp.eq.s32 	%p88, %r353, 10;
	selp.b32 	%r625, %r624, %r623, %p88;
	add.s32 	%r626, %r624, %r620;
	setp.eq.s32 	%p89, %r353, 11;
	selp.b32 	%r627, %r626, %r625, %p89;
	add.s32 	%r384, %r626, %r621;
	setp.gt.u32 	%p90, %r1553, 31;
	setp.lt.u32 	%p91, %r1553, 32;
	setp.eq.s32 	%p92, %r511, 0;
	selp.b32 	%r628, 0, %r595, %p92;
	add.s32 	%r1549, %r627, %r628;
	selp.b32 	%r386, %r595, %r1549, %p91;
	@%p90 bra 	$L__BB10_429;
	setp.ne.s32 	%p93, %r1553, 0;
	mul.wide.s32 	%rd217, %r1480, 8;
	add.s64 	%rd153, %rd4, %rd217;
	@%p93 bra 	$L__BB10_416;
	st.shared.u32 	[_ZZN3cub18CUB_300001_SM_10006detail6select23DeviceSelectSweepKernelINS2_10policy_hubIjNS0_8NullTypeEiLb0ELNS0_10SelectImplE0EE10Policy1000EPjPS5_S9_PlNS0_13ScanTileStateIiLb1EEE19valueBelowThresholdS5_iNS2_19streaming_context_tIlLb1EEELS6_0EEEvT0_T1_T2_T3_T4_T5_T6_T7_iT8_NS1_7vsmem_tEE19static_temp_storage+76], %r384;
	add.s64 	%rd218, %rd153, 256;
	mov.b32 	%r629, 100;
	// begin inline asm
	st.relaxed.gpu.v2.u32 [%rd218], {%r629, %r384};
	// end inline asm
$L__BB10_416:
	not.b32 	%r635, %r1553;
	add.s32 	%r1544, %r1480, %r635;
	mov.b32 	%r631, 585;
	// begin inline asm
	nanosleep.u32 %r631;
	// end inline asm
	mul.wide.s32 	%rd220, %r1544, 8;
	add.s64 	%rd221, %rd4, %rd220;
	add.s64 	%rd219, %rd221, 256;
	// begin inline asm
	ld.relaxed.gpu.v2.u32 {%r1546, %r1538}, [%rd219];
	// end inline asm
	mov.b32 	%r1539, 754;
$L__BB10_417:
	setp.eq.s32 	%p94, %r1546, 99;
	mov.b32 	%r636, -1;
	vote.sync.any.pred 	%p95, %p94, %r636;
	not.pred 	%p96, %p95;
	@%p96 bra 	$L__BB10_419;
	shr.u32 	%r396, %r1539, 1;
	mul.lo.s32 	%r810, %r1480, 16807;
	and.b32  	%r1480, %r810, 2147483647;
	sub.s32 	%r811, %r1539, %r396;
	add.s32 	%r812, %r811, 1;
	rem.u32 	%r813, %r1480, %r812;
	add.s32 	%r807, %r813, %r396;
	// begin inline asm
	nanosleep.u32 %r807;
	// end inline asm
	// begin inline asm
	ld.relaxed.gpu.v2.u32 {%r1546, %r1538}, [%rd219];
	// end inline asm
	mov.u32 	%r1539, %r396;
	bra.uni 	$L__BB10_417;
$L__BB10_419:
	setp.eq.s32 	%p97, %r1546, 101;
	mov.b32 	%r663, -1;
	vote.sync.ballot.b32 	%r665, %p97, %r663;
	// begin inline asm
	mov.u32 %r638, %lanemask_ge;
	// end inline asm
	and.b32  	%r666, %r665, %r638;
	or.b32  	%r667, %r666, -2147483648;
	add.s32 	%r668, %r667, -1;
	not.b32 	%r669, %r667;
	and.b32  	%r670, %r669, %r668;
	popc.b32 	%r642, %r670;
	mov.b32 	%r641, 1;
	// begin inline asm
	shfl.sync.down.b32 %r639, %r1538, %r641, %r642, %r663;
	// end inline asm
	setp.lt.s32 	%p99, %r511, %r642;
	selp.b32 	%r671, %r639, 0, %p99;
	add.s32 	%r645, %r671, %r1538;
	mov.b32 	%r646, 2;
	// begin inline asm
	shfl.sync.down.b32 %r644, %r645, %r646, %r642, %r663;
	// end inline asm
	add.s32 	%r401, %r511, 2;
	setp.gt.s32 	%p100, %r401, %r642;
	selp.b32 	%r672, 0, %r644, %p100;
	add.s32 	%r650, %r645, %r672;
	mov.b32 	%r651, 4;
	// begin inline asm
	shfl.sync.down.b32 %r649, %r650, %r651, %r642, %r663;
	// end inline asm
	add.s32 	%r402, %r511, 4;
	setp.gt.s32 	%p101, %r402, %r642;
	selp.b32 	%r673, 0, %r649, %p101;
	add.s32 	%r655, %r650, %r673;
	mov.b32 	%r656, 8;
	// begin inline asm
	shfl.sync.down.b32 %r654, %r655, %r656, %r642, %r663;
	// end inline asm
	add.s32 	%r403, %r511, 8;
	setp.gt.s32 	%p102, %r403, %r642;
	selp.b32 	%r674, 0, %r654, %p102;
	add.s32 	%r660, %r655, %r674;
	mov.b32 	%r661, 16;
	// begin inline asm
	shfl.sync.down.b32 %r659, %r660, %r661, %r642, %r663;
	// end inline asm
	add.s32 	%r404, %r511, 16;
	setp.gt.s32 	%p103, %r404, %r642;
	selp.b32 	%r675, 0, %r659, %p103;
	add.s32 	%r1542, %r660, %r675;
	add.s64 	%rd155, %rd4, 256;
	mov.b32 	%r1540, 754;
$L__BB10_420:
	setp.ne.s32 	%p104, %r1546, 101;
	mov.b32 	%r676, -1;
	vote.sync.all.pred 	%p105, %p104, %r676;
	not.pred 	%p106, %p105;
	@%p106 bra 	$L__BB10_425;
	shr.u32 	%r1540, %r1540, 1;
	mul.wide.s32 	%rd322, %r1544, 8;
	add.s64 	%rd323, %rd155, %rd322;
	add.s64 	%rd321, %rd323, -256;
	// begin inline asm
	ld.relaxed.gpu.v2.u32 {%r1546, %r1547}, [%rd321];
	// end inline asm
	mov.u32 	%r1548, %r1540;
$L__BB10_422:
	setp.eq.s32 	%p195, %r1546, 99;
	mov.b32 	%r761, -1;
	vote.sync.any.pred 	%p196, %p195, %r761;
	not.pred 	%p197, %p196;
	@%p197 bra 	$L__BB10_424;
	shr.u32 	%r420, %r1548, 1;
	mul.lo.s32 	%r803, %r1480, 16807;
	and.b32  	%r1480, %r803, 2147483647;
	sub.s32 	%r804, %r1548, %r420;
	add.s32 	%r805, %r804, 1;
	rem.u32 	%r806, %r1480, %r805;
	add.s32 	%r800, %r806, %r420;
	// begin inline asm
	nanosleep.u32 %r800;
	// end inline asm
	// begin inline asm
	ld.relaxed.gpu.v2.u32 {%r1546, %r1547}, [%rd321];
	// end inline asm
	mov.u32 	%r1548, %r420;
	bra.uni 	$L__BB10_422;
$L__BB10_424:
	setp.eq.s32 	%p198, %r1546, 101;
	mov.b32 	%r787, -1;
	vote.sync.ballot.b32 	%r788, %p198, %r787;
	and.b32  	%r789, %r788, %r638;
	or.b32  	%r790, %r789, -2147483648;
	add.s32 	%r791, %r790, -1;
	not.b32 	%r792, %r790;
	and.b32  	%r793, %r792, %r791;
	popc.b32 	%r766, %r793;
	mov.b32 	%r765, 1;
	// begin inline asm
	shfl.sync.down.b32 %r763, %r1547, %r765, %r766, %r787;
	// end inline asm
	setp.lt.s32 	%p200, %r511, %r766;
	selp.b32 	%r794, %r763, 0, %p200;
	add.s32 	%r769, %r794, %r1547;
	mov.b32 	%r770, 2;
	// begin inline asm
	shfl.sync.down.b32 %r768, %r769, %r770, %r766, %r787;
	// end inline asm
	setp.gt.s32 	%p201, %r401, %r766;
	selp.b32 	%r795, 0, %r768, %p201;
	add.s32 	%r774, %r769, %r795;
	mov.b32 	%r775, 4;
	// begin inline asm
	shfl.sync.down.b32 %r773, %r774, %r775, %r766, %r787;
	// end inline asm
	setp.gt.s32 	%p202, %r402, %r766;
	selp.b32 	%r796, 0, %r773, %p202;
	add.s32 	%r779, %r774, %r796;
	mov.b32 	%r780, 8;
	// begin inline asm
	shfl.sync.down.b32 %r778, %r779, %r780, %r766, %r787;
	// end inline asm
	setp.gt.s32 	%p203, %r403, %r766;
	selp.b32 	%r797, 0, %r778, %p203;
	add.s32 	%r784, %r779, %r797;
	mov.b32 	%r785, 16;
	// begin inline asm
	shfl.sync.down.b32 %r783, %r784, %r785, %r766, %r787;
	// end inline asm
	setp.gt.s32 	%p204, %r404, %r766;
	selp.b32 	%r798, 0, %r783, %p204;
	add.s32 	%r799, %r798, %r1542;
	add.s32 	%r1542, %r799, %r784;
	add.s32 	%r1544, %r1544, -32;
	bra.uni 	$L__BB10_420;
$L__BB10_425:
	setp.ne.s32 	%p107, %r1553, 0;
	@%p107 bra 	$L__BB10_427;
	add.s32 	%r679, %r1542, %r384;
	add.s64 	%rd222, %rd153, 256;
	mov.b32 	%r678, 101;
	// begin inline asm
	st.relaxed.gpu.v2.u32 [%rd222], {%r678, %r679};
	// end inline asm
	st.shared.u32 	[_ZZN3cub18CUB_300001_SM_10006detail6select23DeviceSelectSweepKernelINS2_10policy_hubIjNS0_8NullTypeEiLb0ELNS0_10SelectImplE0EE10Policy1000EPjPS5_S9_PlNS0_13ScanTileStateIiLb1EEE19valueBelowThresholdS5_iNS2_19streaming_context_tIlLb1EEELS6_0EEEvT0_T1_T2_T3_T4_T5_T6_T7_iT8_NS1_7vsmem_tEE19static_temp_storage+68], %r1542;
	st.shared.u32 	[_ZZN3cub18CUB_300001_SM_10006detail6select23DeviceSelectSweepKernelINS2_10policy_hubIjNS0_8NullTypeEiLb0ELNS0_10SelectImplE0EE10Policy1000EPjPS5_S9_PlNS0_13ScanTileStateIiLb1EEE19valueBelowThresholdS5_iNS2_19streaming_context_tIlLb1EEELS6_0EEEvT0_T1_T2_T3_T4_T5_T6_T7_iT8_NS1_7vsmem_tEE19static_temp_storage+72], %r679;
$L__BB10_427:
	setp.ne.s32 	%p108, %r511, 0;
	mov.u32 	%r1549, %r386;
	@%p108 bra 	$L__BB10_429;
	st.shared.u32 	[_ZZN3cub18CUB_300001_SM_10006detail6select23DeviceSelectSweepKernelINS2_10policy_hubIjNS0_8NullTypeEiLb0ELNS0_10SelectImplE0EE10Policy1000EPjPS5_S9_PlNS0_13ScanTileStateIiLb1EEE19valueBelowThresholdS5_iNS2_19streaming_context_tIlLb1EEELS6_0EEEvT0_T1_T2_T3_T4_T5_T6_T7_iT8_NS1_7vsmem_tEE19static_temp_storage+60], %r1542;
	mov.u32 	%r1549, %r1542;
$L__BB10_429:
	mov.u64 	%rd157, %rd207;
	bar.sync 	0;
	setp.eq.s32 	%p109, %r1553, 0;
	ld.shared.u32 	%r680, [_ZZN3cub18CUB_300001_SM_10006detail6select23DeviceSelectSweepKernelINS2_10policy_hubIjNS0_8NullTypeEiLb0ELNS0_10SelectImplE0EE10Policy1000EPjPS5_S9_PlNS0_13ScanTileStateIiLb1EEE19valueBelowThresholdS5_iNS2_19streaming_context_tIlLb1EEELS6_0EEEvT0_T1_T2_T3_T4_T5_T6_T7_iT8_NS1_7vsmem_tEE19static_temp_storage+60];
	.pragma "used_bytes_mask 65520";
	ld.shared.v4.u32 	{%r681, %r427, %r682, %r428}, [_ZZN3cub18CUB_300001_SM_10006detail6select23DeviceSelectSweepKernelINS2_10policy_hubIjNS0_8NullTypeEiLb0ELNS0_10SelectImplE0EE10Policy1000EPjPS5_S9_PlNS0_13ScanTileStateIiLb1EEE19valueBelowThresholdS5_iNS2_19streaming_context_tIlLb1EEELS6_0EEEvT0_T1_T2_T3_T4_T5_T6_T7_iT8_NS1_7vsmem_tEE19static_temp_storage+64];
	selp.b32 	%r683, 0, %r680, %p109;
	add.s32 	%r429, %r683, %r1549;
	selp.u32 	%r684, 1, 0, %p16;
	add.s32 	%r430, %r429, %r684;
	add.s32 	%r431, %r369, %r429;
	add.s32 	%r432, %r370, %r429;
	add.s32 	%r433, %r371, %r429;
	add.s32 	%r434, %r372, %r429;
	add.s32 	%r435, %r373, %r429;
	add.s32 	%r436, %r374, %r429;
	add.s32 	%r437, %r375, %r429;
	add.s32 	%r438, %r376, %r429;
	add.s32 	%r439, %r377, %r429;
	add.s32 	%r440, %r378, %r429;
	add.s32 	%r441, %r379, %r429;
	add.s32 	%r442, %r380, %r429;
	add.s32 	%r443, %r381, %r429;
	sub.s32 	%r685, 5760, %r206;
	sub.s32 	%r1557, %r682, %r685;
	sub.s32 	%r445, %r428, %r685;
	setp.gt.s32 	%p110, %r445, 384;
	@%p110 bra 	$L__BB10_490;
	ld.param.u8 	%rs7, [%rd157];
	ld.param.u64 	%rd223, [%rd157+24];
	cvta.to.global.u64 	%rd158, %rd223;
	setp.lt.s32 	%p111, %r429, %r1557;
	and.pred  	%p112, %p16, %p111;
	@%p112 bra 	$L__BB10_431;
	bra.uni 	$L__BB10_434;
$L__BB10_431:
	setp.ne.s16 	%p113, %rs7, 0;
	mov.b64 	%rd740, 0;
	@%p113 bra 	$L__BB10_433;
	ld.global.u64 	%rd740, [%rd158];
$L__BB10_433:
	cvt.s64.s32 	%rd225, %r429;
	add.s64 	%rd226, %rd740, %rd225;
	shl.b64 	%rd227, %rd226, 2;
	add.s64 	%rd228, %rd3, %rd227;
	st.global.u32 	[%rd228], %r547;
$L__BB10_434:
	setp.ge.s32 	%p114, %r430, %r1557;
	not.pred 	%p115, %p17;
	or.pred  	%p116, %p115, %p114;
	@%p116 bra 	$L__BB10_438;
	setp.ne.s16 	%p117, %rs7, 0;
	mov.b64 	%rd741, 0;
	@%p117 bra 	$L__BB10_437;
	ld.global.u64 	%rd741, [%rd158];
$L__BB10_437:
	cvt.s64.s32 	%rd230, %r430;
	add.s64 	%rd231, %rd741, %rd230;
	shl.b64 	%rd232, %rd231, 2;
	add.s64 	%rd233, %rd3, %rd232;
	st.global.u32 	[%rd233], %r548;
$L__BB10_438:
	setp.ge.s32 	%p118, %r431, %r1557;
	not.pred 	%p119, %p18;
	or.pred  	%p120, %p119, %p118;
	@%p120 bra 	$L__BB10_442;
	setp.ne.s16 	%p121, %rs7, 0;
	mov.b64 	%rd742, 0;
	@%p121 bra 	$L__BB10_441;
	ld.global.u64 	%rd742, [%rd158];
$L__BB10_441:
	cvt.s64.s32 	%rd235, %r431;
	add.s64 	%rd236, %rd742, %rd235;
	shl.b64 	%rd237, %rd236, 2;
	add.s64 	%rd238, %rd3, %rd237;
	st.global.u32 	[%rd238], %r549;
$L__BB10_442:
	setp.ge.s32 	%p122, %r432, %r1557;
	not.pred 	%p123, %p19;
	or.pred  	%p124, %p123, %p122;
	@%p124 bra 	$L__BB10_446;
	setp.ne.s16 	%p125, %rs7, 0;
	mov.b64 	%rd743, 0;
	@%p125 bra 	$L__BB10_445;
	ld.global.u64 	%rd743, [%rd158];
$L__BB10_445:
	cvt.s64.s32 	%rd240, %r432;
	add.s64 	%rd241, %rd743, %rd240;
	shl.b64 	%rd242, %rd241, 2;
	add.s64 	%rd243, %rd3, %rd242;
	st.global.u32 	[%rd243], %r550;
$L__BB10_446:
	setp.ge.s32 	%p126, %r433, %r1557;
	not.pred 	%p127, %p20;
	or.pred  	%p128, %p127, %p126;
	@%p128 bra 	$L__BB10_450;
	setp.ne.s16 	%p129, %rs7, 0;
	mov.b64 	%rd744, 0;
	@%p129 bra 	$L__BB10_449;
	ld.global.u64 	%rd744, [%rd158];
$L__BB10_449:
	cvt.s64.s32 	%rd245, %r433;
	add.s64 	%rd246, %rd744, %rd245;
	shl.b64 	%rd247, %rd246, 2;
	add.s64 	%rd248, %rd3, %rd247;
	st.global.u32 	[%rd248], %r551;
$L__BB10_450:
	setp.ge.s32 	%p130, %r434, %r1557;
	not.pred 	%p131, %p21;
	or.pred  	%p132, %p131, %p130;
	@%p132 bra 	$L__BB10_454;
	setp.ne.s16 	%p133, %rs7, 0;
	mov.b64 	%rd745, 0;
	@%p133 bra 	$L__BB10_453;
	ld.global.u64 	%rd745, [%rd158];
$L__BB10_453:
	cvt.s64.s32 	%rd250, %r434;
	add.s64 	%rd251, %rd745, %rd250;
	shl.b64 	%rd252, %rd251, 2;
	add.s64 	%rd253, %rd3, %rd252;
	st.global.u32 	[%rd253], %r552;
$L__BB10_454:
	setp.ge.s32 	%p134, %r435, %r1557;
	not.pred 	%p135, %p22;
	or.pred  	%p136, %p135, %p134;
	@%p136 bra 	$L__BB10_458;
	setp.ne.s16 	%p137, %rs7, 0;
	mov.b64 	%rd746, 0;
	@%p137 bra 	$L__BB10_457;
	ld.global.u64 	%rd746, [%rd158];
$L__BB10_457:
	cvt.s64.s32 	%rd255, %r435;
	add.s64 	%rd256, %rd746, %rd255;
	shl.b64 	%rd257, %rd256, 2;
	add.s64 	%rd258, %rd3, %rd257;
	st.global.u32 	[%rd258], %r553;
$L__BB10_458:
	setp.ge.s32 	%p138, %r436, %r1557;
	not.pred 	%p139, %p23;
	or.pred  	%p140, %p139, %p138;
	@%p140 bra 	$L__BB10_462;
	setp.ne.s16 	%p141, %rs7, 0;
	mov.b64 	%rd747, 0;
	@%p141 bra 	$L__BB10_461;
	ld.global.u64 	%rd747, [%rd158];
$L__BB10_461:
	cvt.s64.s32 	%rd260, %r436;
	add.s64 	%rd261, %rd747, %rd260;
	shl.b64 	%rd262, %rd261, 2;
	add.s64 	%rd263, %rd3, %rd262;
	st.global.u32 	[%rd263], %r554;
$L__BB10_462:
	setp.ge.s32 	%p142, %r437, %r1557;
	not.pred 	%p143, %p24;
	or.pred  	%p144, %p143, %p142;
	@%p144 bra 	$L__BB10_466;
	setp.ne.s16 	%p145, %rs7, 0;
	mov.b64 	%rd748, 0;
	@%p145 bra 	$L__BB10_465;
	ld.global.u64 	%rd748, [%rd158];
$L__BB10_465:
	cvt.s64.s32 	%rd265, %r437;
	add.s64 	%rd266, %rd748, %rd265;
	shl.b64 	%rd267, %rd266, 2;
	add.s64 	%rd268, %rd3, %rd267;
	st.global.u32 	[%rd268], %r555;
$L__BB10_466:
	setp.ge.s32 	%p146, %r438, %r1557;
	not.pred 	%p147, %p25;
	or.pred  	%p148, %p147, %p146;
	@%p148 bra 	$L__BB10_470;
	setp.ne.s16 	%p149, %rs7, 0;
	mov.b64 	%rd749, 0;
	@%p149 bra 	$L__BB10_469;
	ld.global.u64 	%rd749, [%rd158];
$L__BB10_469:
	cvt.s64.s32 	%rd270, %r438;
	add.s64 	%rd271, %rd749, %rd270;
	shl.b64 	%rd272, %rd271, 2;
	add.s64 	%rd273, %rd3, %rd272;
	st.global.u32 	[%rd273], %r556;
$L__BB10_470:
	setp.ge.s32 	%p150, %r439, %r1557;
	not.pred 	%p151, %p26;
	or.pred  	%p152, %p151, %p150;
	@%p152 bra 	$L__BB10_474;
	setp.ne.s16 	%p153, %rs7, 0;
	mov.b64 	%rd750, 0;
	@%p153 bra 	$L__BB10_473;
	ld.global.u64 	%rd750, [%rd158];
$L__BB10_473:
	cvt.s64.s32 	%rd275, %r439;
	add.s64 	%rd276, %rd750, %rd275;
	shl.b64 	%rd277, %rd276, 2;
	add.s64 	%rd278, %rd3, %rd277;
	st.global.u32 	[%rd278], %r557;
$L__BB10_474:
	setp.ge.s32 	%p154, %r440, %r1557;
	not.pred 	%p155, %p27;
	or.pred  	%p156, %p155, %p154;
	@%p156 bra 	$L__BB10_478;
	setp.ne.s16 	%p157, %rs7, 0;
	mov.b64 	%rd751, 0;
	@%p157 bra 	$L__BB10_477;
	ld.global.u64 	%rd751, [%rd158];
$L__BB10_477:
	cvt.s64.s32 	%rd280, %r440;
	add.s64 	%rd281, %rd751, %rd280;
	shl.b64 	%rd282, %rd281, 2;
	add.s64 	%rd283, %rd3, %rd282;
	st.global.u32 	[%rd283], %r558;
$L__BB10_478:
	setp.ge.s32 	%p158, %r441, %r1557;
	not.pred 	%p159, %p28;
	or.pred  	%p160, %p159, %p158;
	@%p160 bra 	$L__BB10_482;
	setp.ne.s16 	%p161, %rs7, 0;
	mov.b64 	%rd752, 0;
	@%p161 bra 	$L__BB10_481;
	ld.global.u64 	%rd752, [%rd158];
$L__BB10_481:
	cvt.s64.s32 	%rd285, %r441;
	add.s64 	%rd286, %rd752, %rd285;
	shl.b64 	%rd287, %rd286, 2;
	add.s64 	%rd288, %rd3, %rd287;
	st.global.u32 	[%rd288], %r559;
$L__BB10_482:
	setp.ge.s32 	%p162, %r442, %r1557;
	not.pred 	%p163, %p29;
	or.pred  	%p164, %p163, %p162;
	@%p164 bra 	$L__BB10_486;
	setp.ne.s16 	%p165, %rs7, 0;
	mov.b64 	%rd753, 0;
	@%p165 bra 	$L__BB10_485;
	ld.global.u64 	%rd753, [%rd158];
$L__BB10_485:
	cvt.s64.s32 	%rd290, %r442;
	add.s64 	%rd291, %rd753, %rd290;
	shl.b64 	%rd292, %rd291, 2;
	add.s64 	%rd293, %rd3, %rd292;
	st.global.u32 	[%rd293], %r560;
$L__BB10_486:
	setp.ge.s32 	%p166, %r443, %r1557;
	not.pred 	%p167, %p30;
	or.pred  	%p168, %p167, %p166;
	@%p168 bra 	$L__BB10_537;
	setp.ne.s16 	%p169, %rs7, 0;
	mov.b64 	%rd754, 0;
	@%p169 bra 	$L__BB10_489;
	ld.global.u64 	%rd754, [%rd158];
$L__BB10_489:
	cvt.s64.s32 	%rd295, %r443;
	add.s64 	%rd296, %rd754, %rd295;
	shl.b64 	%rd297, %rd296, 2;
	add.s64 	%rd298, %rd3, %rd297;
	st.global.u32 	[%rd298], %r561;
	bra.uni 	$L__BB10_537;
$L__BB10_490:
	bar.sync 	0;
	not.pred 	%p170, %p16;
	@%p170 bra 	$L__BB10_492;
	sub.s32 	%r686, %r429, %r427;
	shl.b32 	%r687, %r686, 2;
	mov.u32 	%r688, _ZZN3cub18CUB_300001_SM_10006detail6select23DeviceSelectSweepKernelINS2_10policy_hubIjNS0_8NullTypeEiLb0ELNS0_10SelectImplE0EE10Policy1000EPjPS5_S9_PlNS0_13ScanTileStateIiLb1EEE19valueBelowThresholdS5_iNS2_19streaming_context_tIlLb1EEELS6_0EEEvT0_T1_T2_T3_T4_T5_T6_T7_iT8_NS1_7vsmem_tEE19static_temp_storage;
	add.s32 	%r689, %r688, %r687;
	st.shared.u32 	[%r689], %r547;
$L__BB10_492:
	not.pred 	%p171, %p17;
	@%p171 bra 	$L__BB10_494;
	sub.s32 	%r690, %r430, %r427;
	shl.b32 	%r691, %r690, 2;
	mov.u32 	%r692, _ZZN3cub18CUB_300001_SM_10006detail6select23DeviceSelectSweepKernelINS2_10policy_hubIjNS0_8NullTypeEiLb0ELNS0_10SelectImplE0EE10Policy1000EPjPS5_S9_PlNS0_13ScanTileStateIiLb1EEE19valueBelowThresholdS5_iNS2_19streaming_context_tIlLb1EEELS6_0EEEvT0_T1_T2_T3_T4_T5_T6_T7_iT8_NS1_7vsmem_tEE19static_temp_storage;
	add.s32 	%r693, %r692, %r691;
	st.shared.u32 	[%r693], %r548;
$L__BB10_494:
	not.pred 	%p172, %p18;
	@%p172 bra 	$L__BB10_496;
	sub.s32 	%r694, %r431, %r427;
	shl.b32 	%r695, %r694, 2;
	mov.u32 	%r696, _ZZN3cub18CUB_300001_SM_10006detail6select23DeviceSelectSweepKernelINS2_10policy_hubIjNS0_8NullTypeEiLb0ELNS0_10SelectImplE0EE10Policy1000EPjPS5_S9_PlNS0_13ScanTileStateIiLb1EEE19valueBelowThresholdS5_iNS2_19streaming_context_tIlLb1EEELS6_0EEEvT0_T1_T2_T3_T4_T5_T6_T7_iT8_NS1_7vsmem_tEE19static_temp_storage;
	add.s32 	%r697, %r696, %r695;
	st.shared.u32 	[%r697], %r549;
$L__BB10_496:
	not.pred 	%p173, %p19;
	@%p173 bra 	$L__BB10_498;
	sub.s32 	%r698, %r432, %r427;
	shl.b32 	%r699, %r698, 2;
	mov.u32 	%r700, _ZZN3cub18CUB_300001_SM_10006detail6select23DeviceSelectSweepKernelINS2_10policy_hubIjNS0_8NullTypeEiLb0ELNS0_10SelectImplE0EE10Policy1000EPjPS5_S9_PlNS0_13ScanTileStateIiLb1EEE19valueBelowThresholdS5_iNS2_19streaming_context_tIlLb1EEELS6_0EEEvT0_T1_T2_T3_T4_T5_T6_T7_iT8_NS1_7vsmem_tEE19static_temp_storage;
	add.s32 	%r701, %r700, %r699;
	st.shared.u32 	[%r701], %r550;
$L__BB10_498:
	not.pred 	%p174, %p20;
	@%p174 bra 	$L__BB10_500;
	sub.s32 	%r702, %r433, %r427;
	shl.b32 	%r703, %r702, 2;
	mov.u32 	%r704, _ZZN3cub18CUB_300001_SM_10006detail6select23DeviceSelectSweepKernelINS2_10policy_hubIjNS0_8NullTypeEiLb0ELNS0_10SelectImplE0EE10Policy1000EPjPS5_S9_PlNS0_13ScanTileStateIiLb1EEE19valueBelowThresholdS5_iNS2_19streaming_context_tIlLb1EEELS6_0EEEvT0_T1_T2_T3_T4_T5_T6_T7_iT8_NS1_7vsmem_tEE19static_temp_storage;
	add.s32 	%r705, %r704, %r703;
	st.shared.u32 	[%r705], %r551;
$L__BB10_500:
	not.pred 	%p175, %p21;
	@%p175 bra 	$L__BB10_502;
	sub.s32 	%r706, %r434, %r427;
	shl.b32 	%r707, %r706, 2;
	mov.u32 	%r708, _ZZN3cub18CUB_300001_SM_10006detail6select23DeviceSelectSweepKernelINS2_10policy_hubIjNS0_8NullTypeEiLb0ELNS0_10SelectImplE0EE10Policy1000EPjPS5_S9_PlNS0_13ScanTileStateIiLb1EEE19valueBelowThresholdS5_iNS2_19streaming_context_tIlLb1EEELS6_0EEEvT0_T1_T2_T3_T4_T5_T6_T7_iT8_NS1_7vsmem_tEE19static_temp_storage;
	add.s32 	%r709, %r708, %r707;
	st.shared.u32 	[%r709], %r552;
$L__BB10_502:
	not.pred 	%p176, %p22;
	@%p176 bra 	$L__BB10_504;
	sub.s32 	%r710, %r435, %r427;
	shl.b32 	%r711, %r710, 2;
	mov.u32 	%r712, _ZZN3cub18CUB_300001_SM_10006detail6select23DeviceSelectSweepKernelINS2_10policy_hubIjNS0_8NullTypeEiLb0ELNS0_10SelectImplE0EE10Policy1000EPjPS5_S9_PlNS0_13ScanTileStateIiLb1EEE19valueBelowThresholdS5_iNS2_19streaming_context_tIlLb1EEELS6_0EEEvT0_T1_T2_T3_T4_T5_T6_T7_iT8_NS1_7vsmem_tEE19static_temp_storage;
	add.s32 	%r713, %r712, %r711;
	st.shared.u32 	[%r713], %r553;
$L__BB10_504:
	not.pred 	%p177, %p23;
	@%p177 bra 	$L__BB10_506;
	sub.s32 	%r714, %r436, %r427;
	shl.b32 	%r715, %r714, 2;
	mov.u32 	%r716, _ZZN3cub18CUB_300001_SM_10006detail6select23DeviceSelectSweepKernelINS2_10policy_hubIjNS0_8NullTypeEiLb0ELNS0_10SelectImplE0EE10Policy1000EPjPS5_S9_PlNS0_13ScanTileStateIiLb1EEE19valueBelowThresholdS5_iNS2_19streaming_context_tIlLb1EEELS6_0EEEvT0_T1_T2_T3_T4_T5_T6_T7_iT8_NS1_7vsmem_tEE19static_temp_storage;
	add.s32 	%r717, %r716, %r715;
	st.shared.u32 	[%r717], %r554;
$L__BB10_506:
	not.pred 	%p178, %p24;
	@%p178 bra 	$L__BB10_508;
	sub.s32 	%r718, %r437, %r427;
	shl.b32 	%r719, %r718, 2;
	mov.u32 	%r720, _ZZN3cub18CUB_300001_SM_10006detail6select23DeviceSelectSweepKernelINS2_10policy_hubIjNS0_8NullTypeEiLb0ELNS0_10SelectImplE0EE10Policy1000EPjPS5_S9_PlNS0_13ScanTileStateIiLb1EEE19valueBelowThresholdS5_iNS2_19streaming_context_tIlLb1EEELS6_0EEEvT0_T1_T2_T3_T4_T5_T6_T7_iT8_NS1_7vsmem_tEE19static_temp_storage;
	add.s32 	%r721, %r720, %r719;
	st.shared.u32 	[%r721], %r555;
$L__BB10_508:
	not.pred 	%p179, %p25;
	@%p179 bra 	$L__BB10_510;
	sub.s32 	%r722, %r438, %r427;
	shl.b32 	%r723, %r722, 2;
	mov.u32 	%r724, _ZZN3cub18CUB_300001_SM_10006detail6select23DeviceSelectSweepKernelINS2_10policy_hubIjNS0_8NullTypeEiLb0ELNS0_10SelectImplE0EE10Policy1000EPjPS5_S9_PlNS0_13ScanTileStateIiLb1EEE19valueBelowThresholdS5_iNS2_19streaming_context_tIlLb1EEELS6_0EEEvT0_T1_T2_T3_T4_T5_T6_T7_iT8_NS1_7vsmem_tEE19static_temp_storage;
	add.s32 	%r725, %r724, %r723;
	st.shared.u32 	[%r725], %r556;
$L__BB10_510:
	not.pred 	%p180, %p26;
	@%p180 bra 	$L__BB10_512;
	sub.s32 	%r726, %r439, %r427;
	shl.b32 	%r727, %r726, 2;
	mov.u32 	%r728, _ZZN3cub18CUB_300001_SM_10006detail6select23DeviceSelectSweepKernelINS2_10policy_hubIjNS0_8NullTypeEiLb0ELNS0_10SelectImplE0EE10Policy1000EPjPS5_S9_PlNS0_13ScanTileStateIiLb1EEE19valueBelowThresholdS5_iNS2_19streaming_context_tIlLb1EEELS6_0EEEvT0_T1_T2_T3_T4_T5_T6_T7_iT8_NS1_7vsmem_tEE19static_temp_storage;
	add.s32 	%r729, %r728, %r727;
	st.shared.u32 	[%r729], %r557;
$L__BB10_512:
	not.pred 	%p181, %p27;
	@%p181 bra 	$L__BB10_514;
	sub.s32 	%r730, %r440, %r427;
	shl.b32 	%r731, %r730, 2;
	mov.u32 	%r732, _ZZN3cub18CUB_300001_SM_10006detail6select23DeviceSelectSweepKernelINS2_10policy_hubIjNS0_8NullTypeEiLb0ELNS0_10SelectImplE0EE10Policy1000EPjPS5_S9_PlNS0_13ScanTileStateIiLb1EEE19valueBelowThresholdS5_iNS2_19streaming_context_tIlLb1EEELS6_0EEEvT0_T1_T2_T3_T4_T5_T6_T7_iT8_NS1_7vsmem_tEE19static_temp_storage;
	add.s32 	%r733, %r732, %r731;
	st.shared.u32 	[%r733], %r558;
$L__BB10_514:
	not.pred 	%p182, %p28;
	@%p182 bra 	$L__BB10_516;
	sub.s32 	%r734, %r441, %r427;
	shl.b32 	%r735, %r734, 2;
	mov.u32 	%r736, _ZZN3cub18CUB_300001_SM_10006detail6select23DeviceSelectSweepKernelINS2_10policy_hubIjNS0_8NullTypeEiLb0ELNS0_10SelectImplE0EE10Policy1000EPjPS5_S9_PlNS0_13ScanTileStateIiLb1EEE19valueBelowThresholdS5_iNS2_19streaming_context_tIlLb1EEELS6_0EEEvT0_T1_T2_T3_T4_T5_T6_T7_iT8_NS1_7vsmem_tEE19static_temp_storage;
	add.s32 	%r737, %r736, %r735;
	st.shared.u32 	[%r737], %r559;
$L__BB10_516:
	not.pred 	%p183, %p29;
	@%p183 bra 	$L__BB10_518;
	sub.s32 	%r738, %r442, %r427;
	shl.b32 	%r739, %r738, 2;
	mov.u32 	%r740, _ZZN3cub18CUB_300001_SM_10006detail6select23DeviceSelectSweepKernelINS2_10policy_hubIjNS0_8NullTypeEiLb0ELNS0_10SelectImplE0EE10Policy1000EPjPS5_S9_PlNS0_13ScanTileStateIiLb1EEE19valueBelowThresholdS5_iNS2_19streaming_context_tIlLb1EEELS6_0EEEvT0_T1_T2_T3_T4_T5_T6_T7_iT8_NS1_7vsmem_tEE19static_temp_storage;
	add.s32 	%r741, %r740, %r739;
	st.shared.u32 	[%r741], %r560;
$L__BB10_518:
	not.pred 	%p184, %p30;
	@%p184 bra 	$L__BB10_520;
	sub.s32 	%r742, %r443, %r427;
	shl.b32 	%r743, %r742, 2;
	mov.u32 	%r744, _ZZN3cub18CUB_300001_SM_10006detail6select23DeviceSelectSweepKernelINS2_10policy_hubIjNS0_8NullTypeEiLb0ELNS0_10SelectImplE0EE10Policy1000EPjPS5_S9_PlNS0_13ScanTileStateIiLb1EEE19valueBelowThresholdS5_iNS2_19streaming_context_tIlLb1EEELS6_0EEEvT0_T1_T2_T3_T4_T5_T6_T7_iT8_NS1_7vsmem_tEE19static_temp_storage;
	add.s32 	%r745, %r744, %r743;
	st.shared.u32 	[%r745], %r561;
$L__BB10_520:
	bar.sync 	0;
	setp.ge.s32 	%p185, %r1553, %r445;
	@%p185 bra 	$L__BB10_537;
	ld.param.u32 	%r1473, [_ZN3cub18CUB_300001_SM_10006detail6select23DeviceSelectSweepKernelINS2_10policy_hubIjNS0_8NullTypeEiLb0ELNS0_10SelectImplE0EE10Policy1000EPjPS5_S9_PlNS0_13ScanTileStateIiLb1EEE19valueBelowThresholdS5_iNS2_19streaming_context_tIlLb1EEELS6_0EEEvT0_T1_T2_T3_T4_T5_T6_T7_iT8_NS1_7vsmem_tE_param_7];
	ld.param.u8 	%rs8, [%rd157];
	ld.param.u64 	%rd299, [%rd157+24];
	cvta.to.global.u64 	%rd159, %rd299;
	add.s32 	%r746, %r428, %r1473;
	add.s32 	%r747, %r1553, %r3;
	sub.s32 	%r748, %r746, %r747;
	add.s32 	%r446, %r748, -5761;
	mul.hi.u32 	%r749, %r446, -1431655765;
	shr.u32 	%r750, %r749, 8;
	add.s32 	%r447, %r750, 1;
	and.b32  	%r751, %r750, 3;
	setp.eq.s32 	%p186, %r751, 3;
	@%p186 bra 	$L__BB10_526;
	and.b32  	%r752, %r447, 3;
	add.s32 	%r1552, %r427, %r1553;
	shl.b32 	%r753, %r1553, 2;
	mov.u32 	%r754, _ZZN3cub18CUB_300001_SM_10006detail6select23DeviceSelectSweepKernelINS2_10policy_hubIjNS0_8NullTypeEiLb0ELNS0_10SelectImplE0EE10Policy1000EPjPS5_S9_PlNS0_13ScanTileStateIiLb1EEE19valueBelowThresholdS5_iNS2_19streaming_context_tIlLb1EEELS6_0EEEvT0_T1_T2_T3_T4_T5_T6_T7_iT8_NS1_7vsmem_tEE19static_temp_storage;
	add.s32 	%r1551, %r754, %r753;
	neg.s32 	%r1550, %r752;
	mad.lo.s32 	%r1553, %r752, 384, %r1553;
$L__BB10_523:
	.pragma "nounroll";
	setp.ne.s16 	%p187, %rs8, 0;
	ld.shared.u32 	%r455, [%r1551];
	mov.b64 	%rd735, 0;
	@%p187 bra 	$L__BB10_525;
	ld.global.u64 	%rd735, [%rd159];
$L__BB10_525:
	cvt.s64.s32 	%rd301, %r1552;
	add.s64 	%rd302, %rd735, %rd301;
	shl.b64 	%rd303, %rd302, 2;
	add.s64 	%rd304, %rd3, %rd303;
	st.global.u32 	[%rd304], %r455;
	add.s32 	%r1552, %r1552, 384;
	add.s32 	%r1551, %r1551, 1536;
	add.s32 	%r1550, %r1550, 1;
	setp.ne.s32 	%p188, %r1550, 0;
	@%p188 bra 	$L__BB10_523;
$L__BB10_526:
	setp.lt.u32 	%p189, %r446, 1152;
	@%p189 bra 	$L__BB10_537;
	add.s32 	%r1555, %r427, %r1553;
	shl.b32 	%r755, %r1553, 2;
	mov.u32 	%r756, _ZZN3cub18CUB_300001_SM_10006detail6select23DeviceSelectSweepKernelINS2_10policy_hubIjNS0_8NullTypeEiLb0ELNS0_10SelectImplE0EE10Policy1000EPjPS5_S9_PlNS0_13ScanTileStateIiLb1EEE19valueBelowThresholdS5_iNS2_19streaming_context_tIlLb1EEELS6_0EEEvT0_T1_T2_T3_T4_T5_T6_T7_iT8_NS1_7vsmem_tEE19static_temp_storage;
	add.s32 	%r757, %r755, %r756;
	add.s32 	%r1554, %r757, 3072;
$L__BB10_528:
	setp.ne.s16 	%p190, %rs8, 0;
	cvt.s64.s32 	%rd162, %r1555;
	ld.shared.u32 	%r465, [%r1554+-3072];
	mov.b64 	%rd736, 0;
	@%p190 bra 	$L__BB10_530;
	ld.global.u64 	%rd736, [%rd159];
$L__BB10_530:
	setp.ne.s16 	%p191, %rs8, 0;
	add.s64 	%rd307, %rd736, %rd162;
	shl.b64 	%rd308, %rd307, 2;
	add.s64 	%rd309, %rd3, %rd308;
	st.global.u32 	[%rd309], %r465;
	ld.shared.u32 	%r466, [%r1554+-1536];
	mov.b64 	%rd737, 0;
	@%p191 bra 	$L__BB10_532;
	ld.global.u64 	%rd737, [%rd159];
$L__BB10_532:
	setp.ne.s16 	%p192, %rs8, 0;
	add.s64 	%rd311, %rd737, %rd162;
	shl.b64 	%rd312, %rd311, 2;
	add.s64 	%rd313, %rd3, %rd312;
	st.global.u32 	[%rd313+1536], %r466;
	ld.shared.u32 	%r467, [%r1554];
	mov.b64 	%rd738, 0;
	@%p192 bra 	$L__BB10_534;
	ld.global.u64 	%rd738, [%rd159];
$L__BB10_534:
	setp.ne.s16 	%p193, %rs8, 0;
	add.s64 	%rd315, %rd738, %rd162;
	shl.b64 	%rd316, %rd315, 2;
	add.s64 	%rd317, %rd3, %rd316;
	st.global.u32 	[%rd317+3072], %r467;
	ld.shared.u32 	%r468, [%r1554+1536];
	mov.b64 	%rd739, 0;
	@%p193 bra 	$L__BB10_536;
	ld.global.u64 	%rd739, [%rd159];
$L__BB10_536:
	cvt.u32.u64 	%r758, %rd162;
	add.s64 	%rd318, %rd739, %rd162;
	shl.b64 	%rd319, %rd318, 2;
	add.s64 	%rd320, %rd3, %rd319;
	st.global.u32 	[%rd320+4608], %r468;
	add.s32 	%r1553, %r1553, 1536;
	add.s32 	%r1555, %r758, 1536;
	add.s32 	%r1554, %r1554, 6144;
	setp.lt.s32 	%p194, %r1553, %r445;
	@%p194 bra 	$L__BB10_528;
$L__BB10_537:
	mov.u32 	%r1021, %tid.x;
	setp.ne.s32 	%p349, %r1021, 0;
	@%p349 bra 	$L__BB10_545;
	mov.u64 	%rd201, %rd207;
	ld.param.u8 	%rs51, [%rd201+1];
	setp.eq.s16 	%p350, %rs51, 0;
	@%p350 bra 	$L__BB10_542;
	ld.param.u8 	%rs52, [%rd201];
	setp.ne.s16 	%p351, %rs52, 0;
	mov.b64 	%rd755, 0;
	@%p351 bra 	$L__BB10_541;
	ld.param.u64 	%rd433, [%rd201+24];
	cvta.to.global.u64 	%rd434, %rd433;
	ld.global.u64 	%rd755, [%rd434];
$L__BB10_541:
	ld.param.u64 	%rd670, [_ZN3cub18CUB_300001_SM_10006detail6select23DeviceSelectSweepKernelINS2_10policy_hubIjNS0_8NullTypeEiLb0ELNS0_10SelectImplE0EE10Policy1000EPjPS5_S9_PlNS0_13ScanTileStateIiLb1EEE19valueBelowThresholdS5_iNS2_19streaming_context_tIlLb1EEELS6_0EEEvT0_T1_T2_T3_T4_T5_T6_T7_iT8_NS1_7vsmem_tE_param_3];
	cvt.s64.s32 	%rd435, %r1557;
	add.s64 	%rd436, %rd755, %rd435;
	cvta.to.global.u64 	%rd437, %rd670;
	st.global.u64 	[%rd437], %rd436;
	bra.uni 	$L__BB10_545;
$L__BB10_542:
	ld.param.u8 	%rs53, [%rd201];
	setp.ne.s16 	%p352, %rs53, 0;
	mov.b64 	%rd756, 0;
	@%p352 bra 	$L__BB10_544;
	ld.param.u64 	%rd439, [%rd201+24];
	cvta.to.global.u64 	%rd440, %rd439;
	ld.global.u64 	%rd756, [%rd440];
$L__BB10_544:
	cvt.s64.s32 	%rd441, %r1557;
	add.s64 	%rd442, %rd756, %rd441;
	ld.param.u64 	%rd443, [%rd201+32];
	cvta.to.global.u64 	%rd444, %rd443;
	st.global.u64 	[%rd444], %rd442;
$L__BB10_545:
	ret;

}


// ===== COMPILED SASS (sm_100) =====

	.target	sm_100

	.elftype	@"ET_EXEC"


//--------------------- .note.nv.tkinfo           --------------------------
	.section	.note.nv.tkinfo,"",@"SHT_NOTE"
	.sectionflags	@"SHF_NOTE_NV_TKINFO"
	.tkinfo
        /*0018*/ 	.word	0x00000002
        /*0030*/ 	.string	""
        /*0030*/ 	.string	"ptxas"
        /*0030*/ 	.string	"Cuda compilation tools, release 13.0, V13.0.88"
        /*0030*/ 	.string	"Build cuda_13.0.r13.0/compiler.36424714_0"
        /*0030*/ 	.string	"-arch sm_100 -m 64 "



//--------------------- .note.nv.cuinfo           --------------------------
	.section	.note.nv.cuinfo,"",@"SHT_NOTE"
	.sectionflags	@"SHF_NOTE_NV_CUINFO"
        /*0018*/ 	.short	0x0002
        /*001a*/ 	.short	0x0064
        /*001c*/ 	.short	0x0082
	.zero		2


//--------------------- .nv.info                  --------------------------
	.section	.nv.info,"",@"SHT_CUDA_INFO"
	.align	4


	//----- nvinfo : EIATTR_REGCOUNT
	.align		4
        /*0000*/ 	.byte	0x04, 0x2f
        /*0002*/ 	.short	(.L_46 - .L_45)
	.align		4
.L_45:
        /*0004*/ 	.word	index@(_Z16collectHistogramiPjPii)
        /*0008*/ 	.word	0x00000011


	//----- nvinfo : EIATTR_FRAME_SIZE
	.align		4
.L_46:
        /*000c*/ 	.byte	0x04, 0x11
        /*000e*/ 	.short	(.L_48 - .L_47)
	.align		4
.L_47:
        /*0010*/ 	.word	index@(_Z16collectHistogramiPjPii)
        /*0014*/ 	.word	0x00000000


	//----- nvinfo : EIATTR_REGCOUNT
	.align		4
.L_48:
        /*0018*/ 	.byte	0x04, 0x2f
        /*001a*/ 	.short	(.L_50 - .L_49)
	.align		4
.L_49:
        /*001c*/ 	.word	index@(_Z25collectHistogramSharedMemiPjPii)
        /*0020*/ 	.word	0x00000016


	//----- nvinfo : EIATTR_FRAME_SIZE
	.align		4
.L_50:
        /*0024*/ 	.byte	0x04, 0x11
        /*0026*/ 	.short	(.L_52 - .L_51)
	.align		4
.L_51:
        /*0028*/ 	.word	index@(_Z25collectHistogramSharedMemiPjPii)
        /*002c*/ 	.word	0x00000000


	//----- nvinfo : EIATTR_REGCOUNT
	.align		4
.L_52:
        /*0030*/ 	.byte	0x04, 0x2f
        /*0032*/ 	.short	(.L_54 - .L_53)
	.align		4
.L_53:
        /*0034*/ 	.word	index@(_ZN3cub18CUB_300001_SM_10006detail11EmptyKernelIvEEvv)
        /*0038*/ 	.word	0x00000004


	//----- nvinfo : EIATTR_FRAME_SIZE
	.align		4
.L_54:
        /*003c*/ 	.byte	0x04, 0x11
        /*003e*/ 	.short	(.L_56 - .L_55)
	.align		4
.L_55:
        /*0040*/ 	.word	index@(_ZN3cub18CUB_300001_SM_10006detail11EmptyKernelIvEEvv)
        /*0044*/ 	.word	0x00000000


	//----- nvinfo : EIATTR_REGCOUNT
	.align		4
.L_56:
        /*0048*/ 	.byte	0x04, 0x2f
        /*004a*/ 	.short	(.L_58 - .L_57)
	.align		4
.L_57:
        /*004c*/ 	.word	index@(_ZN3cub18CUB_300001_SM_10006detail8for_each13static_kernelINS2_12policy_hub_t12policy_500_tElNS2_12op_wrapper_tIlN6thrust24THRUST_300001_SM_1000_NS6system6detail7generic6detail21binary_search_functorIPiNSC_18binary_search_lessENSC_3lbfEEENS8_12zip_iteratorIN4cuda3std3__45tupleIJNS8_6detail15normal_iteratorINS8_7pointerIiNS8_8cuda_cub5par_tENS8_11use_defaultESS_EEEENSO_INSP_IlSR_SS_SS_EEEEEEEEEEEEEvT0_T1_)
        /*0050*/ 	.word	0x00000014


	//----- nvinfo : EIATTR_FRAME_SIZE
	.align		4
.L_58:
        /*0054*/ 	.byte	0x04, 0x11
        /*0056*/ 	.short	(.L_60 - .L_59)
	.align		4
.L_59:
        /*0058*/ 	.word	index@(_ZN3cub18CUB_300001_SM_10006detail8for_each13static_kernelINS2_12policy_hub_t12policy_500_tElNS2_12op_wrapper_tIlN6thrust24THRUST_300001_SM_1000_NS6system6detail7generic6detail21binary_search_functorIPiNSC_18binary_search_lessENSC_3lbfEEENS8_12zip_iteratorIN4cuda3std3__45tupleIJNS8_6detail15normal_iteratorINS8_7pointerIiNS8_8cuda_cub5par_tENS8_11use_defaultESS_EEEENSO_INSP_IlSR_SS_SS_EEEEEEEEEEEEEvT0_T1_)
        /*005c*/ 	.word	0x00000000


	//----- nvinfo : EIATTR_REGCOUNT
	.align		4
.L_60:
        /*0060*/ 	.byte	0x04, 0x2f
        /*0062*/ 	.short	(.L_62 - .L_61)
	.align		4
.L_61:
        /*0064*/ 	.word	index@(_ZN3cub18CUB_300001_SM_10006detail4scan20DeviceScanInitKernelINS0_13ScanTileStateIiLb1EEEEEvT_i)
        /*0068*/ 	.word	0x00000008


	//----- nvinfo : EIATTR_FRAME_SIZE
	.align		4
.L_62:
        /*006c*/ 	.byte	0x04, 0x11
        /*006e*/ 	.short	(.L_64 - .L_63)
	.align		4
.L_63:
        /*0070*/ 	.word	index@(_ZN3cub18CUB_300001_SM_10006detail4scan20DeviceScanInitKernelINS0_13ScanTileStateIiLb1EEEEEvT_i)
        /*0074*/ 	.word	0x00000000


	//----- nvinfo : EIATTR_REGCOUNT
	.align		4
.L_64:
        /*0078*/ 	.byte	0x04, 0x2f
        /*007a*/ 	.short	(.L_66 - .L_65)
	.align		4
.L_65:
        /*007c*/ 	.word	index@(_ZN3cub18CUB_300001_SM_10006detail4scan16DeviceScanKernelINS2_10policy_hubIiiijN4cuda3std3__44plusIvEEE10Policy1000EPiSC_NS0_13ScanTileStateIiLb1EEES9_NS0_8NullTypeEjiLb0ESF_EEvT0_T1_T2_iT3_T4_T5_)
        /*0080*/ 	.word	0x00000038


	//----- nvinfo : EIATTR_FRAME_SIZE
	.align		4
.L_66:
        /*0084*/ 	.byte	0x04, 0x11
        /*0086*/ 	.short	(.L_68 - .L_67)
	.align		4
.L_67:
        /*0088*/ 	.word	index@(_ZN3cub18CUB_300001_SM_10006detail4scan16DeviceScanKernelINS2_10policy_hubIiiijN4cuda3std3__44plusIvEEE10Policy1000EPiSC_NS0_13ScanTileStateIiLb1EEES9_NS0_8NullTypeEjiLb0ESF_EEvT0_T1_T2_iT3_T4_T5_)
        /*008c*/ 	.word	0x00000000


	//----- nvinfo : EIATTR_REGCOUNT
	.align		4
.L_68:
        /*0090*/ 	.byte	0x04, 0x2f
        /*0092*/ 	.short	(.L_70 - .L_69)
	.align		4
.L_69:
        /*0094*/ 	.word	index@(_ZN3cub18CUB_300001_SM_10006detail4scan16DeviceScanKernelINS2_10policy_hubIiiimN4cuda3std3__44plusIvEEE10Policy1000EPiSC_NS0_13ScanTileStateIiLb1EEES9_NS0_8NullTypeEmiLb0ESF_EEvT0_T1_T2_iT3_T4_T5_)
        /*0098*/ 	.word	0x00000030


	//----- nvinfo : EIATTR_FRAME_SIZE
	.align		4
.L_70:
        /*009c*/ 	.byte	0x04, 0x11
        /*009e*/ 	.short	(.L_72 - .L_71)
	.align		4
.L_71:
        /*00a0*/ 	.word	index@(_ZN3cub18CUB_300001_SM_10006detail4scan16DeviceScanKernelINS2_10policy_hubIiiimN4cuda3std3__44plusIvEEE10Policy1000EPiSC_NS0_13ScanTileStateIiLb1EEES9_NS0_8NullTypeEmiLb0ESF_EEvT0_T1_T2_iT3_T4_T5_)
        /*00a4*/ 	.word	0x00000000


	//----- nvinfo : EIATTR_REGCOUNT
	.align		4
.L_72:
        /*00a8*/ 	.byte	0x04, 0x2f
        /*00aa*/ 	.short	(.L_74 - .L_73)
	.align		4
.L_73:
        /*00ac*/ 	.word	index@(_ZN3cub18CUB_300001_SM_10006detail4scan23DeviceCompactInitKernelINS0_13ScanTileStateIiLb1EEEPlEEvT_iT0_)
        /*00b0*/ 	.word	0x0000000a


	//----- nvinfo : EIATTR_FRAME_SIZE
	.align		4
.L_74:
        /*00b4*/ 	.byte	0x04, 0x11
        /*00b6*/ 	.short	(.L_76 - .L_75)
	.align		4
.L_75:
        /*00b8*/ 	.word	index@(_ZN3cub18CUB_300001_SM_10006detail4scan23DeviceCompactInitKernelINS0_13ScanTileStateIiLb1EEEPlEEvT_iT0_)
        /*00bc*/ 	.word	0x00000000


	//----- nvinfo : EIATTR_REGCOUNT
	.align		4
.L_76:
        /*00c0*/ 	.byte	0x04, 0x2f
        /*00c2*/ 	.short	(.L_78 - .L_77)
	.align		4
.L_77:
        /*00c4*/ 	.word	index@(_ZN3cub18CUB_300001_SM_10006detail6select23DeviceSelectSweepKernelINS2_10policy_hubIjNS0_8NullTypeEiLb0ELNS0_10SelectImplE0EE10Policy1000EPjPS5_S9_PlNS0_13ScanTileStateIiLb1EEE17belongsToPivotBinS5_iNS2_19streaming_context_tIlLb1EEELS6_0EEEvT0_T1_T2_T3_T4_T5_T6_T7_iT8_NS1_7vsmem_tE)
        /*00c8*/ 	.word	0x00000038


	//----- nvinfo : EIATTR_FRAME_SIZE
	.align		4
.L_78:
        /*00cc*/ 	.byte	0x04, 0x11
        /*00ce*/ 	.short	(.L_80 - .L_79)
	.align		4
.L_79:
        /*00d0*/ 	.word	index@(_ZN3cub18CUB_300001_SM_10006detail6select23DeviceSelectSweepKernelINS2_10policy_hubIjNS0_8NullTypeEiLb0ELNS0_10SelectImplE0EE10Policy1000EPjPS5_S9_PlNS0_13ScanTileStateIiLb1EEE17belongsToPivotBinS5_iNS2_19streaming_context_tIlLb1EEELS6_0EEEvT0_T1_T2_T3_T4_T5_T6_T7_iT8_NS1_7vsmem_tE)
        /*00d4*/ 	.word	0x00000000


	//----- nvinfo : EIATTR_REGCOUNT
	.align		4
.L_80:
        /*00d8*/ 	.byte	0x04, 0x2f
        /*00da*/ 	.short	(.L_82 - .L_81)
	.align		4
.L_81:
        /*00dc*/ 	.word	index@(_ZN3cub18CUB_300001_SM_10006detail6select23DeviceSelectSweepKernelINS2_10policy_hubIijiLb0ELNS0_10SelectImplE0EE10Policy1000EPiPjS8_PlNS0_13ScanTileStateIiLb1EEE19valueBelowThresholdNS0_8NullTypeEiNS2_19streaming_context_tIlLb1EEELS5_0EEEvT0_T1_T2_T3_T4_T5_T6_T7_iT8_NS1_7vsmem_tE)
        /*00e0*/ 	.word	0x00000040


	//----- nvinfo : EIATTR_FRAME_SIZE
	.align		4
.L_82:
        /*00e4*/ 	.byte	0x04, 0x11
        /*00e6*/ 	.short	(.L_84 - .L_83)
	.align		4
.L_83:
        /*00e8*/ 	.word	index@(_ZN3cub18CUB_300001_SM_10006detail6select23DeviceSelectSweepKernelINS2_10policy_hubIijiLb0ELNS0_10SelectImplE0EE10Policy1000EPiPjS8_PlNS0_13ScanTileStateIiLb1EEE19valueBelowThresholdNS0_8NullTypeEiNS2_19streaming_context_tIlLb1EEELS5_0EEEvT0_T1_T2_T3_T4_T5_T6_T7_iT8_NS1_7vsmem_tE)
        /*00ec*/ 	.word	0x00000008


	//----- nvinfo : EIATTR_REGCOUNT
	.align		4
.L_84:
        /*00f0*/ 	.byte	0x04, 0x2f
        /*00f2*/ 	.short	(.L_86 - .L_85)
	.align		4
.L_85:
        /*00f4*/ 	.word	index@(_ZN3cub18CUB_300001_SM_10006detail6select23DeviceSelectSweepKernelINS2_10policy_hubIjNS0_8NullTypeEiLb0ELNS0_10SelectImplE0EE10Policy1000EPjPS5_S9_PlNS0_13ScanTileStateIiLb1EEE19valueBelowThresholdS5_iNS2_19streaming_context_tIlLb1EEELS6_0EEEvT0_T1_T2_T3_T4_T5_T6_T7_iT8_NS1_7vsmem_tE)
        /*00f8*/ 	.word	0x00000038


	//----- nvinfo : EIATTR_FRAME_SIZE
	.align		4
.L_86:
        /*00fc*/ 	.byte	0x04, 0x11
        /*00fe*/ 	.short	(.L_88 - .L_87)
	.align		4
.L_87:
        /*0100*/ 	.word	index@(_ZN3cub18CUB_300001_SM_10006detail6select23DeviceSelectSweepKernelINS2_10policy_hubIjNS0_8NullTypeEiLb0ELNS0_10SelectImplE0EE10Policy1000EPjPS5_S9_PlNS0_13ScanTileStateIiLb1EEE19valueBelowThresholdS5_iNS2_19streaming_context_tIlLb1EEELS6_0EEEvT0_T1_T2_T3_T4_T5_T6_T7_iT8_NS1_7vsmem_tE)
        /*0104*/ 	.word	0x00000000


	//----- nvinfo : EIATTR_MIN_STACK_SIZE
	.align		4
.L_88:
        /*0108*/ 	.byte	0x04, 0x12
        /*010a*/ 	.short	(.L_90 - .L_89)
	.align		4
.L_89:
        /*010c*/ 	.word	index@(_ZN3cub18CUB_300001_SM_10006detail6select23DeviceSelectSweepKernelINS2_10policy_hubIjNS0_8NullTypeEiLb0ELNS0_10SelectImplE0EE10Policy1000EPjPS5_S9_PlNS0_13ScanTileStateIiLb1EEE19valueBelowThresholdS5_iNS2_19streaming_context_tIlLb1EEELS6_0EEEvT0_T1_T2_T3_T4_T5_T6_T7_iT8_NS1_7vsmem_tE)
        /*0110*/ 	.word	0x00000000


	//----- nvinfo : EIATTR_MIN_STACK_SIZE
	.align		4
.L_90:
        /*0114*/ 	.byte	0x04, 0x12
        /*0116*/ 	.short	(.L_92 - .L_91)
	.align		4
.L_91:
        /*0118*/ 	.word	index@(_ZN3cub18CUB_300001_SM_10006detail6select23DeviceSelectSweepKernelINS2_10policy_hubIijiLb0ELNS0_10SelectImplE0EE10Policy1000EPiPjS8_PlNS0_13ScanTileStateIiLb1EEE19valueBelowThresholdNS0_8NullTypeEiNS2_19streaming_context_tIlLb1EEELS5_0EEEvT0_T1_T2_T3_T4_T5_T6_T7_iT8_NS1_7vsmem_tE)
        /*011c*/ 	.word	0x00000008


	//----- nvinfo : EIATTR_MIN_STACK_SIZE
	.align		4
.L_92:
        /*0120*/ 	.byte	0x04, 0x12
        /*0122*/ 	.short	(.L_94 - .L_93)
	.align		4
.L_93:
        /*0124*/ 	.word	index@(_ZN3cub18CUB_300001_SM_10006detail6select23DeviceSelectSweepKernelINS2_10policy_hubIjNS0_8NullTypeEiLb0ELNS0_10SelectImplE0EE10Policy1000EPjPS5_S9_PlNS0_13ScanTileStateIiLb1EEE17belongsToPivotBinS5_iNS2_19streaming_context_tIlLb1EEELS6_0EEEvT0_T1_T2_T3_T4_T5_T6_T7_iT8_NS1_7vsmem_tE)
        /*0128*/ 	.word	0x00000000


	//----- nvinfo : EIATTR_MIN_STACK_SIZE
	.align		4
.L_94:
        /*012c*/ 	.byte	0x04, 0x12
        /*012e*/ 	.short	(.L_96 - .L_95)
	.align		4
.L_95:
        /*0130*/ 	.word	index@(_ZN3cub18CUB_300001_SM_10006detail4scan23DeviceCompactInitKernelINS0_13ScanTileStateIiLb1EEEPlEEvT_iT0_)
        /*0134*/ 	.word	0x00000000


	//----- nvinfo : EIATTR_MIN_STACK_SIZE
	.align		4
.L_96:
        /*0138*/ 	.byte	0x04, 0x12
        /*013a*/ 	.short	(.L_98 - .L_97)
	.align		4
.L_97:
        /*013c*/ 	.word	index@(_ZN3cub18CUB_300001_SM_10006detail4scan16DeviceScanKernelINS2_10policy_hubIiiimN4cuda3std3__44plusIvEEE10Policy1000EPiSC_NS0_13ScanTileStateIiLb1EEES9_NS0_8NullTypeEmiLb0ESF_EEvT0_T1_T2_iT3_T4_T5_)
        /*0140*/ 	.word	0x00000000


	//----- nvinfo : EIATTR_MIN_STACK_SIZE
	.align		4
.L_98:
        /*0144*/ 	.byte	0x04, 0x12
        /*0146*/ 	.short	(.L_100 - .L_99)
	.align		4
.L_99:
        /*0148*/ 	.word	index@(_ZN3cub18CUB_300001_SM_10006detail4scan16DeviceScanKernelINS2_10policy_hubIiiijN4cuda3std3__44plusIvEEE10Policy1000EPiSC_NS0_13ScanTileStateIiLb1EEES9_NS0_8NullTypeEjiLb0ESF_EEvT0_T1_T2_iT3_T4_T5_)
        /*014c*/ 	.word	0x00000000


	//----- nvinfo : EIATTR_MIN_STACK_SIZE
	.align		4
.L_100:
        /*0150*/ 	.byte	0x04, 0x12
        /*0152*/ 	.short	(.L_102 - .L_101)
	.align		4
.L_101:
        /*0154*/ 	.word	index@(_ZN3cub18CUB_300001_SM_10006detail4scan20DeviceScanInitKernelINS0_13ScanTileStateIiLb1EEEEEvT_i)
        /*0158*/ 	.word	0x00000000


	//----- nvinfo : EIATTR_MIN_STACK_SIZE
	.align		4
.L_102:
        /*015c*/ 	.byte	0x04, 0x12
        /*015e*/ 	.short	(.L_104 - .L_103)
	.align		4
.L_103:
        /*0160*/ 	.word	index@(_ZN3cub18CUB_300001_SM_10006detail8for_each13static_kernelINS2_12policy_hub_t12policy_500_tElNS2_12op_wrapper_tIlN6thrust24THRUST_300001_SM_1000_NS6system6detail7generic6detail21binary_search_functorIPiNSC_18binary_search_lessENSC_3lbfEEENS8_12zip_iteratorIN4cuda3std3__45tupleIJNS8_6detail15normal_iteratorINS8_7pointerIiNS8_8cuda_cub5par_tENS8_11use_defaultESS_EEEENSO_INSP_IlSR_SS_SS_EEEEEEEEEEEEEvT0_T1_)
        /*0164*/ 	.word	0x00000000


	//----- nvinfo : EIATTR_MIN_STACK_SIZE
	.align		4
.L_104:
        /*0168*/ 	.byte	0x04, 0x12
        /*016a*/ 	.short	(.L_106 - .L_105)
	.align		4
.L_105:
        /*016c*/ 	.word	index@(_ZN3cub18CUB_300001_SM_10006detail11EmptyKernelIvEEvv)
        /*0170*/ 	.word	0x00000000


	//----- nvinfo : EIATTR_MIN_STACK_SIZE
	.align		4
.L_106:
        /*0174*/ 	.byte	0x04, 0x12
        /*0176*/ 	.short	(.L_108 - .L_107)
	.align		4
.L_107:
        /*0178*/ 	.word	index@(_Z25collectHistogramSharedMemiPjPii)
        /*017c*/ 	.word	0x00000000


	//----- nvinfo : EIATTR_MIN_STACK_SIZE
	.align		4
.L_108:
        /*0180*/ 	.byte	0x04, 0x12
        /*0182*/ 	.short	(.L_110 - .L_109)
	.align		4
.L_109:
        /*0184*/ 	.word	index@(_Z16collectHistogramiPjPii)
        /*0188*/ 	.word	0x00000000
.L_110:


//--------------------- .nv.compat                --------------------------
	.section	.nv.compat,"",@"SHT_CUDA_COMPAT_INFO"
	.align	4
        /*0000*/ 	.byte	0x02, 0x09, 0x00, 0x00, 0x02, 0x02, 0x01, 0x00, 0x02, 0x05, 0x05, 0x00, 0x03, 0x07, 0x01, 0x01
        /*0010*/ 	.byte	0x02, 0x03, 0x00, 0x00, 0x02, 0x06, 0x01, 0x00, 0x04, 0x0b, 0x08, 0x00, 0x09, 0x00, 0x00, 0x00
        /*0020*/ 	.byte	0x00, 0x00, 0x00, 0x00


//--------------------- .nv.info._ZN3cub18CUB_300001_SM_10006detail6select23DeviceSelectSweepKernelINS2_10policy_hubIjNS0_8NullTypeEiLb0ELNS0_10SelectImplE0EE10Policy1000EPjPS5_S9_PlNS0_13ScanTileStateIiLb1EEE19valueBelowThresholdS5_iNS2_19streaming_context_tIlLb1EEELS6_0EEEvT0_T1_T2_T3_T4_T5_T6_T7_iT8_NS1_7vsmem_tE --------------------------
	.section	.nv.info._ZN3cub18CUB_300001_SM_10006detail6select23DeviceSelectSweepKernelINS2_10policy_hubIjNS0_8NullTypeEiLb0ELNS0_10SelectImplE0EE10Policy1000EPjPS5_S9_PlNS0_13ScanTileStateIiLb1EEE19valueBelowThresholdS5_iNS2_19streaming_context_tIlLb1EEELS6_0EEEvT0_T1_T2_T3_T4_T5_T6_T7_iT8_NS1_7vsmem_tE,"",@"SHT_CUDA_INFO"
	.sectionflags	@""
	.align	4


	//----- nvinfo : EIATTR_CUDA_API_VERSION
	.align		4
        /*0000*/ 	.byte	0x04, 0x37
        /*0002*/ 	.short	(.L_112 - .L_111)
.L_111:
        /*0004*/ 	.word	0x00000082


	//----- nvinfo : EIATTR_KPARAM_INFO
	.align		4
.L_112:
        /*0008*/ 	.byte	0x04, 0x17
        /*000a*/ 	.short	(.L_114 - .L_113)
.L_113:
        /*000c*/ 	.word	0x00000000
        /*0010*/ 	.short	0x000a
        /*0012*/ 	.short	0x0070
        /*0014*/ 	.byte	0x00, 0xf0, 0x21, 0x00


	//----- nvinfo : EIATTR_KPARAM_INFO
	.align		4
.L_114:
        /*0018*/ 	.byte	0x04, 0x17
        /*001a*/ 	.short	(.L_116 - .L_115)
.L_115:
        /*001c*/ 	.word	0x00000000
        /*0020*/ 	.short	0x0009
        /*0022*/ 	.short	0x0048
        /*0024*/ 	.byte	0x00, 0xf0, 0xa1, 0x00


	//----- nvinfo : EIATTR_KPARAM_INFO
	.align		4
.L_116:
        /*0028*/ 	.byte	0x04, 0x17
        /*002a*/ 	.short	(.L_118 - .L_117)
.L_117:
        /*002c*/ 	.word	0x00000000
        /*0030*/ 	.short	0x0008
        /*0032*/ 	.short	0x0040
        /*0034*/ 	.byte	0x00, 0xf0, 0x11, 0x00


	//----- nvinfo : EIATTR_KPARAM_INFO
	.align		4
.L_118:
        /*0038*/ 	.byte	0x04, 0x17
        /*003a*/ 	.short	(.L_120 - .L_119)
.L_119:
        /*003c*/ 	.word	0x00000000
        /*0040*/ 	.short	0x0007
        /*0042*/ 	.short	0x003c
        /*0044*/ 	.byte	0x00, 0xf0, 0x11, 0x00


	//----- nvinfo : EIATTR_KPARAM_INFO
	.align		4
.L_120:
        /*0048*/ 	.byte	0x04, 0x17
        /*004a*/ 	.short	(.L_122 - .L_121)
.L_121:
        /*004c*/ 	.word	0x00000000
        /*0050*/ 	.short	0x0006
        /*0052*/ 	.short	0x0038
        /*0054*/ 	.byte	0x00, 0xf0, 0x05, 0x00


	//----- nvinfo : EIATTR_KPARAM_INFO
	.align		4
.L_122:
        /*0058*/ 	.byte	0x04, 0x17
        /*005a*/ 	.short	(.L_124 - .L_123)
.L_123:
        /*005c*/ 	.word	0x00000000
        /*0060*/ 	.short	0x0005
        /*0062*/ 	.short	0x0028
        /*0064*/ 	.byte	0x00, 0xf0, 0x41, 0x00


	//----- nvinfo : EIATTR_KPARAM_INFO
	.align		4
.L_124:
        /*0068*/ 	.byte	0x04, 0x17
        /*006a*/ 	.short	(.L_126 - .L_125)
.L_125:
        /*006c*/ 	.word	0x00000000
        /*0070*/ 	.short	0x0004
        /*0072*/ 	.short	0x0020
        /*0074*/ 	.byte	0x00, 0xf0, 0x21, 0x00


	//----- nvinfo : EIATTR_KPARAM_INFO
	.align		4
.L_126:
        /*0078*/ 	.byte	0x04, 0x17
        /*007a*/ 	.short	(.L_128 - .L_127)
.L_127:
        /*007c*/ 	.word	0x00000000
        /*0080*/ 	.short	0x0003
        /*0082*/ 	.short	0x0018
        /*0084*/ 	.byte	0x00, 0xf5, 0x21, 0x00


	//----- nvinfo : EIATTR_KPARAM_INFO
	.align		4
.L_128:
        /*0088*/ 	.byte	0x04, 0x17
        /*008a*/ 	.short	(.L_130 - .L_129)
.L_129:
        /*008c*/ 	.word	0x00000000
        /*0090*/ 	.short	0x0002
        /*0092*/ 	.short	0x0010
        /*0094*/ 	.byte	0x00, 0xf5, 0x21, 0x00


	//----- nvinfo : EIATTR_KPARAM_INFO
	.align		4
.L_130:
        /*0098*/ 	.byte	0x04, 0x17
        /*009a*/ 	.short	(.L_132 - .L_131)
.L_131:
        /*009c*/ 	.word	0x00000000
        /*00a0*/ 	.short	0x0001
        /*00a2*/ 	.short	0x0008
        /*00a4*/ 	.byte	0x00, 0xf5, 0x21, 0x00


	//----- nvinfo : EIATTR_KPARAM_INFO
	.align		4
.L_132:
        /*00a8*/ 	.byte	0x04, 0x17
        /*00aa*/ 	.short	(.L_134 - .L_133)
.L_133:
        /*00ac*/ 	.word	0x00000000
        /*00b0*/ 	.short	0x0000
        /*00b2*/ 	.short	0x0000
        /*00b4*/ 	.byte	0x00, 0xf5, 0x21, 0x00


	//----- nvinfo : EIATTR_SPARSE_MMA_MASK
	.align		4
.L_134:
        /*00b8*/ 	.byte	0x03, 0x50
        /*00ba*/ 	.short	0x0000


	//----- nvinfo : EIATTR_MAXREG_COUNT
	.align		4
        /*00bc*/ 	.byte	0x03, 0x1b
        /*00be*/ 	.short	0x00a8


	//----- nvinfo : EIATTR_NUM_BARRIERS
	.align		4
        /*00c0*/ 	.byte	0x02, 0x4c
        /*00c2*/ 	.byte	0x01
	.zero		1


	//----- nvinfo : EIATTR_MERCURY_ISA_VERSION
	.align		4
        /*00c4*/ 	.byte	0x03, 0x5f
        /*00c6*/ 	.short	0x0101


	//----- nvinfo : EIATTR_UNUSED_LOAD_BYTE_OFFSET
	.align		4
        /*00c8*/ 	.byte	0x04, 0x44
        /*00ca*/ 	.short	(.L_136 - .L_135)


	//   ....[0]....
.L_135:
        /*00cc*/ 	.word	0x000096e0
        /*00d0*/ 	.word	0x0000fff0


	//----- nvinfo : EIATTR_COOP_GROUP_MASK_REGIDS
	.align		4
.L_136:
        /*00d4*/ 	.byte	0x04, 0x29
        /*00d6*/ 	.short	(.L_138 - .L_137)


	//   ....[0]....
.L_137:
        /*00d8*/ 	.word	0xffffffff


	//   ....[1]....
        /*00dc*/ 	.word	0xffffffff


	//   ....[2]....
        /*00e0*/ 	.word	0xffffffff


	//   ....[3]....
        /*00e4*/ 	.word	0xffffffff


	//   ....[4]....
        /*00e8*/ 	.word	0xffffffff


	//   ....[5]....
        /*00ec*/ 	.word	0xffffffff


	//   ....[6]....
        /*00f0*/ 	.word	0xffffffff


	//   ....[7]....
        /*00f4*/ 	.word	0xffffffff


	//   ....[8]....
        /*00f8*/ 	.word	0xffffffff


	//   ....[9]....
        /*00fc*/ 	.word	0xffffffff


	//   ....[10]....
        /*0100*/ 	.word	0xffffffff


	//   ....[11]....
        /*0104*/ 	.word	0xffffffff


	//   ....[12]....
        /*0108*/ 	.word	0xffffffff


	//   ....[13]....
        /*010c*/ 	.word	0xffffffff


	//   ....[14]....
        /*0110*/ 	.word	0xffffffff


	//   ....[15]....
        /*0114*/ 	.word	0xffffffff


	//   ....[16]....
        /*0118*/ 	.word	0xffffffff


	//   ....[17]....
        /*011c*/ 	.word	0xffffffff


	//   ....[18]....
        /*0120*/ 	.word	0xffffffff


	//   ....[19]....
        /*0124*/ 	.word	0xffffffff


	//   ....[20]....
        /*0128*/ 	.word	0xffffffff


	//   ....[21]....
        /*012c*/ 	.word	0xffffffff


	//   ....[22]....
        /*0130*/ 	.word	0xffffffff


	//   ....[23]....
        /*0134*/ 	.word	0xffffffff


	//   ....[24]....
        /*0138*/ 	.word	0xffffffff


	//   ....[25]....
        /*013c*/ 	.word	0xffffffff


	//   ....[26]....
        /*0140*/ 	.word	0xffffffff


	//   ....[27]....
        /*0144*/ 	.word	0xffffffff


	//   ....[28]....
        /*0148*/ 	.word	0xffffffff


	//   ....[29]....
        /*014c*/ 	.word	0xffffffff


	//   ....[30]....
        /*0150*/ 	.word	0xffffffff


	//   ....[31]....
        /*0154*/ 	.word	0xffffffff


	//   ....[32]....
        /*0158*/ 	.word	0xffffffff


	//   ....[33]....
        /*015c*/ 	.word	0xffffffff


	//   ....[34]....
        /*0160*/ 	.word	0xffffffff


	//   ....[35]....
        /*0164*/ 	.word	0xffffffff


	//   ....[36]....
        /*0168*/ 	.word	0xffffffff


	//   ....[37]....
        /*016c*/ 	.word	0xffffffff


	//   ....[38]....
        /*0170*/ 	.word	0xffffffff


	//   ....[39]....
        /*0174*/ 	.word	0xffffffff


	//   ....[40]....
        /*0178*/ 	.word	0xffffffff


	//   ....[41]....
        /*017c*/ 	.word	0xffffffff


	//   ....[42]....
        /*0180*/ 	.word	0xffffffff


	//   ....[43]....
        /*0184*/ 	.word	0xffffffff


	//   ....[44]....
        /*0188*/ 	.word	0xffffffff


	//   ....[45]....
        /*018c*/ 	.word	0xffffffff


	//   ....[46]....
        /*0190*/ 	.word	0xffffffff


	//   ....[47]....
        /*0194*/ 	.word	0xffffffff


	//   ....[48]....
        /*0198*/ 	.word	0xffffffff


	//   ....[49]....
        /*019c*/ 	.word	0xffffffff


	//   ....[50]....
        /*01a0*/ 	.word	0xffffffff


	//   ....[51]....
        /*01a4*/ 	.word	0xffffffff


	//   ....[52]....
        /*01a8*/ 	.word	0xffffffff


	//   ....[53]....
        /*01ac*/ 	.word	0xffffffff


	//   ....[54]....
        /*01b0*/ 	.word	0xffffffff


	//   ....[55]....
        /*01b4*/ 	.word	0xffffffff


	//   ....[56]....
        /*01b8*/ 	.word	0xffffffff


	//   ....[57]....
        /*01bc*/ 	.word	0xffffffff


	//   ....[58]....
        /*01c0*/ 	.word	0xffffffff


	//   ....[59]....
        /*01c4*/ 	.word	0xffffffff


	//   ....[60]....
        /*01c8*/ 	.word	0x0500000e


	//   ....[61]....
        /*01cc*/ 	.word	0x0500000e


	//   ....[62]....
        /*01d0*/ 	.word	0x0500000e


	//   ....[63]....
        /*01d4*/ 	.word	0x0500000e


	//   ....[64]....
        /*01d8*/ 	.word	0x0500000e


	//   ....[65]....
        /*01dc*/ 	.word	0x0500000e


	//   ....[66]....
        /*01e0*/ 	.word	0x0500000e


	//   ....[67]....
        /*01e4*/ 	.word	0x0500000e


	//   ....[68]....
        /*01e8*/ 	.word	0x0500000e


	//   ....[69]....
        /*01ec*/ 	.word	0x0500000e


	//   ....[70]....
        /*01f0*/ 	.word	0x0500000e


	//   ....[71]....
        /*01f4*/ 	.word	0x0500000e


	//   ....[72]....
        /*01f8*/ 	.word	0x0500000e


	//   ....[73]....
        /*01fc*/ 	.word	0x0500000e


	//   ....[74]....
        /*0200*/ 	.word	0x0500000e


	//   ....[75]....
        /*0204*/ 	.word	0x0500000e


	//   ....[76]....
        /*0208*/ 	.word	0x0500000e


	//   ....[77]....
        /*020c*/ 	.word	0x0500000e


	//   ....[78]....
        /*0210*/ 	.word	0x0500000e


	//   ....[79]....
        /*0214*/ 	.word	0x0500000e


	//   ....[80]....
        /*0218*/ 	.word	0x0500000e


	//   ....[81]....
        /*021c*/ 	.word	0x0500000e


	//   ....[82]....
        /*0220*/ 	.word	0x0500000e


	//   ....[83]....
        /*0224*/ 	.word	0x0500000e


	//   ....[84]....
        /*0228*/ 	.word	0x0500000e


	//   ....[85]....
        /*022c*/ 	.word	0x0500000e


	//   ....[86]....
        /*0230*/ 	.word	0x0500000e


	//   ....[87]....
        /*0234*/ 	.word	0x0500000e


	//   ....[88]....
        /*0238*/ 	.word	0x0500000e


	//   ....[89]....
        /*023c*/ 	.word	0x0500000e


	//   ....[90]....
        /*0240*/ 	.word	0x0500000e


	//   ....[91]....
        /*0244*/ 	.word	0x0500000e


	//   ....[92]....
        /*0248*/ 	.word	0x0500000e


	//   ....[93]....
        /*024c*/ 	.word	0x0500000e


	//   ....[94]....
        /*0250*/ 	.word	0x0500000e


	//   ....[95]....
        /*0254*/ 	.word	0x0500000e


	//----- nvinfo : EIATTR_COOP_GROUP_INSTR_OFFSETS
	.align		4
.L_138:
        /*0258*/ 	.byte	0x04, 0x28
        /*025a*/ 	.short	(.L_140 - .L_139)


	//   ....[0]....
.L_139:
        /*025c*/ 	.word	0x00000450


	//   ....[1]....
        /*0260*/ 	.word	0x00000830


	//   ....[2]....
        /*0264*/ 	.word	0x00000860


	//   ....[3]....
        /*0268*/ 	.word	0x00000880


	//   ....[4]....
        /*026c*/ 	.word	0x000008a0


	//   ....[5]....
        /*0270*/ 	.word	0x000008c0


	//   ....[6]....
        /*0274*/ 	.word	0x00002710


	//   ....[7]....
        /*0278*/ 	.word	0x00002af0


	//   ....[8]....
        /*027c*/ 	.word	0x00002b20


	//   ....[9]....
        /*0280*/ 	.word	0x00002b40


	//   ....[10]....
        /*0284*/ 	.word	0x00002b60


	//   ....[11]....
        /*0288*/ 	.word	0x00002b80


	//   ....[12]....
        /*028c*/ 	.word	0x00002f30


	//   ....[13]....
        /*0290*/ 	.word	0x00003120


	//   ....[14]....
        /*0294*/ 	.word	0x00003180


	//   ....[15]....
        /*0298*/ 	.word	0x000031e0


	//   ....[16]....
        /*029c*/ 	.word	0x00003230


	//   ....[17]....
        /*02a0*/ 	.word	0x00003280


	//   ....[18]....
        /*02a4*/ 	.word	0x000032c0


	//   ....[19]....
        /*02a8*/ 	.word	0x00003300


	//   ....[20]....
        /*02ac*/ 	.word	0x00003350


	//   ....[21]....
        /*02b0*/ 	.word	0x00003450


	//   ....[22]....
        /*02b4*/ 	.word	0x00003640


	//   ....[23]....
        /*02b8*/ 	.word	0x00003690


	//   ....[24]....
        /*02bc*/ 	.word	0x000036f0


	//   ....[25]....
        /*02c0*/ 	.word	0x00003710


	//   ....[26]....
        /*02c4*/ 	.word	0x00003760


	//   ....[27]....
        /*02c8*/ 	.word	0x000037a0


	//   ....[28]....
        /*02cc*/ 	.word	0x000037e0


	//   ....[29]....
        /*02d0*/ 	.word	0x00003820


	//   ....[30]....
        /*02d4*/ 	.word	0x00005850


	//   ....[31]....
        /*02d8*/ 	.word	0x00005f00


	//   ....[32]....
        /*02dc*/ 	.word	0x00005f20


	//   ....[33]....
        /*02e0*/ 	.word	0x00005f40


	//   ....[34]....
        /*02e4*/ 	.word	0x00005f60


	//   ....[35]....
        /*02e8*/ 	.word	0x00005f80


	//   ....[36]....
        /*02ec*/ 	.word	0x00008100


	//   ....[37]....
        /*02f0*/ 	.word	0x000087c0


	//   ....[38]....
        /*02f4*/ 	.word	0x000087e0


	//   ....[39]....
        /*02f8*/ 	.word	0x00008800


	//   ....[40]....
        /*02fc*/ 	.word	0x00008820


	//   ....[41]....
        /*0300*/ 	.word	0x00008840


	//   ....[42]....
        /*0304*/ 	.word	0x00008c20


	//   ....[43]....
        /*0308*/ 	.word	0x00008e10


	//   ....[44]....
        /*030c*/ 	.word	0x00008e70


	//   ....[45]....
        /*0310*/ 	.word	0x00008f00


	//   ....[46]....
        /*0314*/ 	.word	0x00008f50


	//   ....[47]....
        /*0318*/ 	.word	0x00008fa0


	//   ....[48]....
        /*031c*/ 	.word	0x00008fe0


	//   ....[49]....
        /*0320*/ 	.word	0x00009040


	//   ....[50]....
        /*0324*/ 	.word	0x00009080


	//   ....[51]....
        /*0328*/ 	.word	0x00009140


	//   ....[52]....
        /*032c*/ 	.word	0x00009330


	//   ....[53]....
        /*0330*/ 	.word	0x00009380


	//   ....[54]....
        /*0334*/ 	.word	0x000093e0


	//   ....[55]....
        /*0338*/ 	.word	0x00009430


	//   ....[56]....
        /*033c*/ 	.word	0x00009470


	//   ....[57]....
        /*0340*/ 	.word	0x000094b0


	//   ....[58]....
        /*0344*/ 	.word	0x000094f0


	//   ....[59]....
        /*0348*/ 	.word	0x00009530


	//   ....[60]....
        /*034c*/ 	.word	0x0000b2d0


	//   ....[61]....
        /*0350*/ 	.word	0x0000b350


	//   ....[62]....
        /*0354*/ 	.word	0x0000b3e0


	//   ....[63]....
        /*0358*/ 	.word	0x0000b4c0


	//   ....[64]....
        /*035c*/ 	.word	0x0000b550


	//   ....[65]....
        /*0360*/ 	.word	0x0000b5d0


	//   ....[66]....
        /*0364*/ 	.word	0x0000b650


	//   ....[67]....
        /*0368*/ 	.word	0x0000b6d0


	//   ....[68]....
        /*036c*/ 	.word	0x0000b750


	//   ....[69]....
        /*0370*/ 	.word	0x0000b7c0


	//   ....[70]....
        /*0374*/ 	.word	0x0000b840


	//   ....[71]....
        /*0378*/ 	.word	0x0000b8c0


	//   ....[72]....
        /*037c*/ 	.word	0x0000b970


	//   ....[73]....
        /*0380*/ 	.word	0x0000ba00


	//   ....[74]....
        /*0384*/ 	.word	0x0000ba80


	//   ....[75]....
        /*0388*/ 	.word	0x0000baf0


	//   ....[76]....
        /*038c*/ 	.word	0x0000bb70


	//   ....[77]....
        /*0390*/ 	.word	0x0000bbd0


	//   ....[78]....
        /*0394*/ 	.word	0x0000bc40


	//   ....[79]....
        /*0398*/ 	.word	0x0000bcc0


	//   ....[80]....
        /*039c*/ 	.word	0x0000bd40


	//   ....[81]....
        /*03a0*/ 	.word	0x0000be30


	//   ....[82]....
        /*03a4*/ 	.word	0x0000beb0


	//   ....[83]....
        /*03a8*/ 	.word	0x0000bf40


	//   ....[84]....
        /*03ac*/ 	.word	0x0000bfb0


	//   ....[85]....
        /*03b0*/ 	.word	0x0000c070


	//   ....[86]....
        /*03b4*/ 	.word	0x0000c0e0


	//   ....[87]....
        /*03b8*/ 	.word	0x0000c150


	//   ....[88]....
        /*03bc*/ 	.word	0x0000c1d0


	//   ....[89]....
        /*03c0*/ 	.word	0x0000c250


	//   ....[90]....
        /*03c4*/ 	.word	0x0000c300


	//   ....[91]....
        /*03c8*/ 	.word	0x0000c380


	//   ....[92]....
        /*03cc*/ 	.word	0x0000c400


	//   ....[93]....
        /*03d0*/ 	.word	0x0000c470


	//   ....[94]....
        /*03d4*/ 	.word	0x0000c4f0


	//   ....[95]....
        /*03d8*/ 	.word	0x0000c560


	//----- nvinfo : EIATTR_VRC_CTA_INIT_COUNT
	.align		4
.L_140:
        /*03dc*/ 	.byte	0x02, 0x4a
	.zero		1
	.zero		1


	//----- nvinfo : EIATTR_EXIT_INSTR_OFFSETS
	.align		4
        /*03e0*/ 	.byte	0x04, 0x1c
        /*03e2*/ 	.short	(.L_142 - .L_141)


	//   ....[0]....
.L_141:
        /*03e4*/ 	.word	0x000019c0


	//   ....[1]....
        /*03e8*/ 	.word	0x00001a80


	//   ....[2]....
        /*03ec*/ 	.word	0x00001d90


	//   ....[3]....
        /*03f0*/ 	.word	0x00002010


	//   ....[4]....
        /*03f4*/ 	.word	0x00002390


	//   ....[5]....
        /*03f8*/ 	.word	0x00004860


	//   ....[6]....
        /*03fc*/ 	.word	0x00004920


	//   ....[7]....
        /*0400*/ 	.word	0x00004d30


	//   ....[8]....
        /*0404*/ 	.word	0x00004f50


	//   ....[9]....
        /*0408*/ 	.word	0x000052b0


	//   ....[10]....
        /*040c*/ 	.word	0x0000b0f0


	//   ....[11]....
        /*0410*/ 	.word	0x0000b1d0


	//   ....[12]....
        /*0414*/ 	.word	0x0000b280


	//----- nvinfo : EIATTR_MAX_THREADS
	.align		4
.L_142:
        /*0418*/ 	.byte	0x04, 0x05
        /*041a*/ 	.short	(.L_144 - .L_143)
.L_143:
        /*041c*/ 	.word	0x00000180
        /*0420*/ 	.word	0x00000001
        /*0424*/ 	.word	0x00000001


	//----- nvinfo : EIATTR_CRS_STACK_SIZE
	.align		4
.L_144:
        /*0428*/ 	.byte	0x04, 0x1e
        /*042a*/ 	.short	(.L_146 - .L_145)
.L_145:
        /*042c*/ 	.word	0x00000000


	//----- nvinfo : EIATTR_CBANK_PARAM_SIZE
	.align		4
.L_146:
        /*0430*/ 	.byte	0x03, 0x19
        /*0432*/ 	.short	0x0078


	//----- nvinfo : EIATTR_PARAM_CBANK
	.align		4
        /*0434*/ 	.byte	0x04, 0x0a
        /*0436*/ 	.short	(.L_148 - .L_147)
	.align		4
.L_147:
        /*0438*/ 	.word	index@(.nv.constant0._ZN3cub18CUB_300001_SM_10006detail6select23DeviceSelectSweepKernelINS2_10policy_hubIjNS0_8NullTypeEiLb0ELNS0_10SelectImplE0EE10Policy1000EPjPS5_S9_PlNS0_13ScanTileStateIiLb1EEE19valueBelowThresholdS5_iNS2_19streaming_context_tIlLb1EEELS6_0EEEvT0_T1_T2_T3_T4_T5_T6_T7_iT8_NS1_7vsmem_tE)
        /*043c*/ 	.short	0x0380
        /*043e*/ 	.short	0x0078


	//----- nvinfo : EIATTR_SW_WAR
	.align		4
.L_148:
        /*0440*/ 	.byte	0x04, 0x36
        /*0442*/ 	.short	(.L_150 - .L_149)
.L_149:
        /*0444*/ 	.word	0x00000008
.L_150:


//--------------------- .nv.info._ZN3cub18CUB_300001_SM_10006detail6select23DeviceSelectSweepKernelINS2_10policy_hubIijiLb0ELNS0_10SelectImplE0EE10Policy1000EPiPjS8_PlNS0_13ScanTileStateIiLb1EEE19valueBelowThresholdNS0_8NullTypeEiNS2_19streaming_context_tIlLb1EEELS5_0EEEvT0_T1_T2_T3_T4_T5_T6_T7_iT8_NS1_7vsmem_tE --------------------------
	.section	.nv.info._ZN3cub18CUB_300001_SM_10006detail6select23DeviceSelectSweepKernelINS2_10policy_hubIijiLb0ELNS0_10SelectImplE0EE10Policy1000EPiPjS8_PlNS0_13ScanTileStateIiLb1EEE19valueBelowThresholdNS0_8NullTypeEiNS2_19streaming_context_tIlLb1EEELS5_0EEEvT0_T1_T2_T3_T4_T5_T6_T7_iT8_NS1_7vsmem_tE,"",@"SHT_CUDA_INFO"
	.sectionflags	@""
	.align	4


	//----- nvinfo : EIATTR_CUDA_API_VERSION
	.align		4
        /*0000*/ 	.byte	0x04, 0x37
        /*0002*/ 	.short	(.L_152 - .L_151)
.L_151:
        /*0004*/ 	.word	0x00000082


	//----- nvinfo : EIATTR_KPARAM_INFO
	.align		4
.L_152:
        /*0008*/ 	.byte	0x04, 0x17
        /*000a*/ 	.short	(.L_154 - .L_153)
.L_153:
        /*000c*/ 	.word	0x00000000
        /*0010*/ 	.short	0x000a
        /*0012*/ 	.short	0x0070
        /*0014*/ 	.byte	0x00, 0xf0, 0x21, 0x00


	//----- nvinfo : EIATTR_KPARAM_INFO
	.align		4
.L_154:
        /*0018*/ 	.byte	0x04, 0x17
        /*001a*/ 	.short	(.L_156 - .L_155)
.L_155:
        /*001c*/ 	.word	0x00000000
        /*0020*/ 	.short	0x0009
        /*0022*/ 	.short	0x0048
        /*0024*/ 	.byte	0x00, 0xf0, 0xa1, 0x00


	//----- nvinfo : EIATTR_KPARAM_INFO
	.align		4
.L_156:
        /*0028*/ 	.byte	0x04, 0x17
        /*002a*/ 	.short	(.L_158 - .L_157)
.L_157:
        /*002c*/ 	.word	0x00000000
        /*0030*/ 	.short	0x0008
        /*0032*/ 	.short	0x0040
        /*0034*/ 	.byte	0x00, 0xf0, 0x11, 0x00


	//----- nvinfo : EIATTR_KPARAM_INFO
	.align		4
.L_158:
        /*0038*/ 	.byte	0x04, 0x17
        /*003a*/ 	.short	(.L_160 - .L_159)
.L_159:
        /*003c*/ 	.word	0x00000000
        /*0040*/ 	.short	0x0007
        /*0042*/ 	.short	0x003c
        /*0044*/ 	.byte	0x00, 0xf0, 0x11, 0x00


	//----- nvinfo : EIATTR_KPARAM_INFO
	.align		4
.L_160:
        /*0048*/ 	.byte	0x04, 0x17
        /*004a*/ 	.short	(.L_162 - .L_161)
.L_161:
        /*004c*/ 	.word	0x00000000
        /*0050*/ 	.short	0x0006
        /*0052*/ 	.short	0x0038
        /*0054*/ 	.byte	0x00, 0xf0, 0x05, 0x00


	//----- nvinfo : EIATTR_KPARAM_INFO
	.align		4
.L_162:
        /*0058*/ 	.byte	0x04, 0x17
        /*005a*/ 	.short	(.L_164 - .L_163)
.L_163:
        /*005c*/ 	.word	0x00000000
        /*0060*/ 	.short	0x0005
        /*0062*/ 	.short	0x0028
        /*0064*/ 	.byte	0x00, 0xf0, 0x41, 0x00


	//----- nvinfo : EIATTR_KPARAM_INFO
	.align		4
.L_164:
        /*0068*/ 	.byte	0x04, 0x17
        /*006a*/ 	.short	(.L_166 - .L_165)
.L_165:
        /*006c*/ 	.word	0x00000000
        /*0070*/ 	.short	0x0004
        /*0072*/ 	.short	0x0020
        /*0074*/ 	.byte	0x00, 0xf0, 0x21, 0x00


	//----- nvinfo : EIATTR_KPARAM_INFO
	.align		4
.L_166:
        /*0078*/ 	.byte	0x04, 0x17
        /*007a*/ 	.short	(.L_168 - .L_167)
.L_167:
        /*007c*/ 	.word	0x00000000
        /*0080*/ 	.short	0x0003
        /*0082*/ 	.short	0x0018
        /*0084*/ 	.byte	0x00, 0xf5, 0x21, 0x00


	//----- nvinfo : EIATTR_KPARAM_INFO
	.align		4
.L_168:
        /*0088*/ 	.byte	0x04, 0x17
        /*008a*/ 	.short	(.L_170 - .L_169)
.L_169:
        /*008c*/ 	.word	0x00000000
        /*0090*/ 	.short	0x0002
        /*0092*/ 	.short	0x0010
        /*0094*/ 	.byte	0x00, 0xf5, 0x21, 0x00


	//----- nvinfo : EIATTR_KPARAM_INFO
	.align		4
.L_170:
        /*0098*/ 	.byte	0x04, 0x17
        /*009a*/ 	.short	(.L_172 - .L_171)
.L_171:
        /*009c*/ 	.word	0x00000000
        /*00a0*/ 	.short	0x0001
        /*00a2*/ 	.short	0x0008
        /*00a4*/ 	.byte	0x00, 0xf5, 0x21, 0x00


	//----- nvinfo : EIATTR_KPARAM_INFO
	.align		4
.L_172:
        /*00a8*/ 	.byte	0x04, 0x17
        /*00aa*/ 	.short	(.L_174 - .L_173)
.L_173:
        /*00ac*/ 	.word	0x00000000
        /*00b0*/ 	.short	0x0000
        /*00b2*/ 	.short	0x0000
        /*00b4*/ 	.byte	0x00, 0xf5, 0x21, 0x00


	//----- nvinfo : EIATTR_SPARSE_MMA_MASK
	.align		4
.L_174:
        /*00b8*/ 	.byte	0x03, 0x50
        /*00ba*/ 	.short	0x0000


	//----- nvinfo : EIATTR_MAXREG_COUNT
	.align		4
        /*00bc*/ 	.byte	0x03, 0x1b
        /*00be*/ 	.short	0x0080


	//----- nvinfo : EIATTR_NUM_BARRIERS
	.align		4
        /*00c0*/ 	.byte	0x02, 0x4c
        /*00c2*/ 	.byte	0x01
	.zero		1


	//----- nvinfo : EIATTR_ANNOTATIONS
	.align		4
        /*00c4*/ 	.byte	0x04, 0x55
        /*00c6*/ 	.short	(.L_176 - .L_175)


	//   ....[0]....
.L_175:
        /*00c8*/ 	.word	0x00000001
        /*00cc*/ 	.byte	0x30, 0x0d, 0x00, 0x00, 0x01, 0x00, 0x00, 0x00, 0xe0, 0x0d, 0x00, 0x00


	//----- nvinfo : EIATTR_MERCURY_ISA_VERSION
	.align		4
.L_176:
        /*00d8*/ 	.byte	0x03, 0x5f
        /*00da*/ 	.short	0x0101


	//----- nvinfo : EIATTR_UNUSED_LOAD_BYTE_OFFSET
	.align		4
        /*00dc*/ 	.byte	0x04, 0x44
        /*00de*/ 	.short	(.L_178 - .L_177)


	//   ....[0]....
.L_177:
        /*00e0*/ 	.word	0x00009370
        /*00e4*/ 	.word	0x0000fff0


	//----- nvinfo : EIATTR_COOP_GROUP_MASK_REGIDS
	.align		4
.L_178:
        /*00e8*/ 	.byte	0x04, 0x29
        /*00ea*/ 	.short	(.L_180 - .L_179)


	//   ....[0]....
.L_179:
        /*00ec*/ 	.word	0xffffffff


	//   ....[1]....
        /*00f0*/ 	.word	0xffffffff


	//   ....[2]....
        /*00f4*/ 	.word	0xffffffff


	//   ....[3]....
        /*00f8*/ 	.word	0xffffffff


	//   ....[4]....
        /*00fc*/ 	.word	0xffffffff


	//   ....[5]....
        /*0100*/ 	.word	0xffffffff


	//   ....[6]....
        /*0104*/ 	.word	0xffffffff


	//   ....[7]....
        /*0108*/ 	.word	0xffffffff


	//   ....[8]....
        /*010c*/ 	.word	0xffffffff


	//   ....[9]....
        /*0110*/ 	.word	0xffffffff


	//   ....[10]....
        /*0114*/ 	.word	0xffffffff


	//   ....[11]....
        /*0118*/ 	.word	0xffffffff


	//   ....[12]....
        /*011c*/ 	.word	0xffffffff


	//   ....[13]....
        /*0120*/ 	.word	0xffffffff


	//   ....[14]....
        /*0124*/ 	.word	0xffffffff


	//   ....[15]....
        /*0128*/ 	.word	0xffffffff


	//   ....[16]....
        /*012c*/ 	.word	0xffffffff


	//   ....[17]....
        /*0130*/ 	.word	0xffffffff


	//   ....[18]....
        /*0134*/ 	.word	0xffffffff


	//   ....[19]....
        /*0138*/ 	.word	0xffffffff


	//   ....[20]....
        /*013c*/ 	.word	0xffffffff


	//   ....[21]....
        /*0140*/ 	.word	0xffffffff


	//   ....[22]....
        /*0144*/ 	.word	0xffffffff


	//   ....[23]....
        /*0148*/ 	.word	0xffffffff


	//   ....[24]....
        /*014c*/ 	.word	0xffffffff


	//   ....[25]....
        /*0150*/ 	.word	0xffffffff


	//   ....[26]....
        /*0154*/ 	.word	0xffffffff


	//   ....[27]....
        /*0158*/ 	.word	0xffffffff


	//   ....[28]....
        /*015c*/ 	.word	0xffffffff


	//   ....[29]....
        /*0160*/ 	.word	0xffffffff


	//   ....[30]....
        /*0164*/ 	.word	0xffffffff


	//   ....[31]....
        /*0168*/ 	.word	0xffffffff


	//   ....[32]....
        /*016c*/ 	.word	0xffffffff


	//   ....[33]....
        /*0170*/ 	.word	0xffffffff


	//   ....[34]....
        /*0174*/ 	.word	0xffffffff


	//   ....[35]....
        /*0178*/ 	.word	0xffffffff


	//   ....[36]....
        /*017c*/ 	.word	0xffffffff


	//   ....[37]....
        /*0180*/ 	.word	0xffffffff


	//   ....[38]....
        /*0184*/ 	.word	0xffffffff


	//   ....[39]....
        /*0188*/ 	.word	0xffffffff


	//   ....[40]....
        /*018c*/ 	.word	0xffffffff


	//   ....[41]....
        /*0190*/ 	.word	0xffffffff


	//   ....[42]....
        /*0194*/ 	.word	0xffffffff


	//   ....[43]....
        /*0198*/ 	.word	0xffffffff


	//   ....[44]....
        /*019c*/ 	.word	0xffffffff


	//   ....[45]....
        /*01a0*/ 	.word	0xffffffff


	//   ....[46]....
        /*01a4*/ 	.word	0xffffffff


	//   ....[47]....
        /*01a8*/ 	.word	0xffffffff


	//   ....[48]....
        /*01ac*/ 	.word	0xffffffff


	//   ....[49]....
        /*01b0*/ 	.word	0xffffffff


	//   ....[50]....
        /*01b4*/ 	.word	0xffffffff


	//   ....[51]....
        /*01b8*/ 	.word	0xffffffff


	//   ....[52]....
        /*01bc*/ 	.word	0xffffffff


	//   ....[53]....
        /*01c0*/ 	.word	0xffffffff


	//   ....[54]....
        /*01c4*/ 	.word	0xffffffff


	//   ....[55]....
        /*01c8*/ 	.word	0xffffffff


	//   ....[56]....
        /*01cc*/ 	.word	0x05000012


	//   ....[57]....
        /*01d0*/ 	.word	0x05000012


	//   ....[58]....
        /*01d4*/ 	.word	0x05000012


	//   ....[59]....
        /*01d8*/ 	.word	0x05000012


	//   ....[60]....
        /*01dc*/ 	.word	0x05000012


	//   ....[61]....
        /*01e0*/ 	.word	0x05000012


	//   ....[62]....
        /*01e4*/ 	.word	0x05000012


	//   ....[63]....
        /*01e8*/ 	.word	0x05000012


	//   ....[64]....
        /*01ec*/ 	.word	0x05000012


	//   ....[65]....
        /*01f0*/ 	.word	0x05000012


	//   ....[66]....
        /*01f4*/ 	.word	0x05000012


	//   ....[67]....
        /*01f8*/ 	.word	0x05000012


	//   ....[68]....
        /*01fc*/ 	.word	0x05000012


	//   ....[69]....
        /*0200*/ 	.word	0x05000012


	//   ....[70]....
        /*0204*/ 	.word	0x05000012


	//   ....[71]....
        /*0208*/ 	.word	0x05000012


	//   ....[72]....
        /*020c*/ 	.word	0x05000012


	//   ....[73]....
        /*0210*/ 	.word	0x05000012


	//   ....[74]....
        /*0214*/ 	.word	0x05000012


	//   ....[75]....
        /*0218*/ 	.word	0x05000012


	//   ....[76]....
        /*021c*/ 	.word	0x05000012


	//   ....[77]....
        /*0220*/ 	.word	0x05000012


	//   ....[78]....
        /*0224*/ 	.word	0x05000012


	//   ....[79]....
        /*0228*/ 	.word	0x05000012


	//   ....[80]....
        /*022c*/ 	.word	0x05000012


	//   ....[81]....
        /*0230*/ 	.word	0x05000012


	//   ....[82]....
        /*0234*/ 	.word	0x05000012


	//   ....[83]....
        /*0238*/ 	.word	0x05000012


	//   ....[84]....
        /*023c*/ 	.word	0x05000012


	//   ....[85]....
        /*0240*/ 	.word	0x05000012


	//   ....[86]....
        /*0244*/ 	.word	0x05000012


	//   ....[87]....
        /*0248*/ 	.word	0x05000012


	//   ....[88]....
        /*024c*/ 	.word	0x05000012


	//   ....[89]....
        /*0250*/ 	.word	0x05000012


	//   ....[90]....
        /*0254*/ 	.word	0x05000012


	//   ....[91]....
        /*0258*/ 	.word	0x05000012


	//----- nvinfo : EIATTR_COOP_GROUP_INSTR_OFFSETS
	.align		4
.L_180:
        /*025c*/ 	.byte	0x04, 0x28
        /*025e*/ 	.short	(.L_182 - .L_181)


	//   ....[0]....
.L_181:
        /*0260*/ 	.word	0x000006c0


	//   ....[1]....
        /*0264*/ 	.word	0x000006e0


	//   ....[2]....
        /*0268*/ 	.word	0x00000700


	//   ....[3]....
        /*026c*/ 	.word	0x00000740


	//   ....[4]....
        /*0270*/ 	.word	0x00000780


	//   ....[5]....
        /*0274*/ 	.word	0x00002aa0


	//   ....[6]....
        /*0278*/ 	.word	0x00002ad0


	//   ....[7]....
        /*027c*/ 	.word	0x00002af0


	//   ....[8]....
        /*0280*/ 	.word	0x00002b10


	//   ....[9]....
        /*0284*/ 	.word	0x00002b30


	//   ....[10]....
        /*0288*/ 	.word	0x00002fb0


	//   ....[11]....
        /*028c*/ 	.word	0x00003180


	//   ....[12]....
        /*0290*/ 	.word	0x000031e0


	//   ....[13]....
        /*0294*/ 	.word	0x00003240


	//   ....[14]....
        /*0298*/ 	.word	0x00003290


	//   ....[15]....
        /*029c*/ 	.word	0x000032e0


	//   ....[16]....
        /*02a0*/ 	.word	0x00003330


	//   ....[17]....
        /*02a4*/ 	.word	0x00003380


	//   ....[18]....
        /*02a8*/ 	.word	0x000033d0


	//   ....[19]....
        /*02ac*/ 	.word	0x000034b0


	//   ....[20]....
        /*02b0*/ 	.word	0x00003680


	//   ....[21]....
        /*02b4*/ 	.word	0x000036d0


	//   ....[22]....
        /*02b8*/ 	.word	0x00003730


	//   ....[23]....
        /*02bc*/ 	.word	0x00003750


	//   ....[24]....
        /*02c0*/ 	.word	0x000037a0


	//   ....[25]....
        /*02c4*/ 	.word	0x000037e0


	//   ....[26]....
        /*02c8*/ 	.word	0x00003820


	//   ....[27]....
        /*02cc*/ 	.word	0x00003860


	//   ....[28]....
        /*02d0*/ 	.word	0x00005ce0


	//   ....[29]....
        /*02d4*/ 	.word	0x00005d00


	//   ....[30]....
        /*02d8*/ 	.word	0x00005d20


	//   ....[31]....
        /*02dc*/ 	.word	0x00005d40


	//   ....[32]....
        /*02e0*/ 	.word	0x00005d70


	//   ....[33]....
        /*02e4*/ 	.word	0x00008390


	//   ....[34]....
        /*02e8*/ 	.word	0x000083b0


	//   ....[35]....
        /*02ec*/ 	.word	0x000083d0


	//   ....[36]....
        /*02f0*/ 	.word	0x000083f0


	//   ....[37]....
        /*02f4*/ 	.word	0x00008410


	//   ....[38]....
        /*02f8*/ 	.word	0x000088f0


	//   ....[39]....
        /*02fc*/ 	.word	0x00008ac0


	//   ....[40]....
        /*0300*/ 	.word	0x00008b20


	//   ....[41]....
        /*0304*/ 	.word	0x00008ba0


	//   ....[42]....
        /*0308*/ 	.word	0x00008c00


	//   ....[43]....
        /*030c*/ 	.word	0x00008c50


	//   ....[44]....
        /*0310*/ 	.word	0x00008c90


	//   ....[45]....
        /*0314*/ 	.word	0x00008cf0


	//   ....[46]....
        /*0318*/ 	.word	0x00008d30


	//   ....[47]....
        /*031c*/ 	.word	0x00008df0


	//   ....[48]....
        /*0320*/ 	.word	0x00008fc0


	//   ....[49]....
        /*0324*/ 	.word	0x00009010


	//   ....[50]....
        /*0328*/ 	.word	0x00009070


	//   ....[51]....
        /*032c*/ 	.word	0x000090c0


	//   ....[52]....
        /*0330*/ 	.word	0x00009100


	//   ....[53]....
        /*0334*/ 	.word	0x00009140


	//   ....[54]....
        /*0338*/ 	.word	0x00009180


	//   ....[55]....
        /*033c*/ 	.word	0x000091c0


	//   ....[56]....
        /*0340*/ 	.word	0x0000ae00


	//   ....[57]....
        /*0344*/ 	.word	0x0000ae80


	//   ....[58]....
        /*0348*/ 	.word	0x0000af10


	//   ....[59]....
        /*034c*/ 	.word	0x0000aff0


	//   ....[60]....
        /*0350*/ 	.word	0x0000b080


	//   ....[61]....
        /*0354*/ 	.word	0x0000b110


	//   ....[62]....
        /*0358*/ 	.word	0x0000b1a0


	//   ....[63]....
        /*035c*/ 	.word	0x0000b230


	//   ....[64]....
        /*0360*/ 	.word	0x0000b290


	//   ....[65]....
        /*0364*/ 	.word	0x0000b300


	//   ....[66]....
        /*0368*/ 	.word	0x0000b380


	//   ....[67]....
        /*036c*/ 	.word	0x0000b400


	//   ....[68]....
        /*0370*/ 	.word	0x0000b4b0


	//   ....[69]....
        /*0374*/ 	.word	0x0000b540


	//   ....[70]....
        /*0378*/ 	.word	0x0000b5c0


	//   ....[71]....
        /*037c*/ 	.word	0x0000b640


	//   ....[72]....
        /*0380*/ 	.word	0x0000b6c0


	//   ....[73]....
        /*0384*/ 	.word	0x0000b720


	//   ....[74]....
        /*0388*/ 	.word	0x0000b790


	//   ....[75]....
        /*038c*/ 	.word	0x0000b810


	//   ....[76]....
        /*0390*/ 	.word	0x0000b890


	//   ....[77]....
        /*0394*/ 	.word	0x0000b980


	//   ....[78]....
        /*0398*/ 	.word	0x0000ba00


	//   ....[79]....
        /*039c*/ 	.word	0x0000ba90


	//   ....[80]....
        /*03a0*/ 	.word	0x0000bb10


	//   ....[81]....
        /*03a4*/ 	.word	0x0000bbe0


	//   ....[82]....
        /*03a8*/ 	.word	0x0000bc50


	//   ....[83]....
        /*03ac*/ 	.word	0x0000bcc0


	//   ....[84]....
        /*03b0*/ 	.word	0x0000bd40


	//   ....[85]....
        /*03b4*/ 	.word	0x0000bdc0


	//   ....[86]....
        /*03b8*/ 	.word	0x0000be70


	//   ....[87]....
        /*03bc*/ 	.word	0x0000bef0


	//   ....[88]....
        /*03c0*/ 	.word	0x0000bf70


	//   ....[89]....
        /*03c4*/ 	.word	0x0000bff0


	//   ....[90]....
        /*03c8*/ 	.word	0x0000c070


	//   ....[91]....
        /*03cc*/ 	.word	0x0000c0e0


	//----- nvinfo : EIATTR_VRC_CTA_INIT_COUNT
	.align		4
.L_182:
        /*03d0*/ 	.byte	0x02, 0x4a
	.zero		1
	.zero		1


	//----- nvinfo : EIATTR_EXIT_INSTR_OFFSETS
	.align		4
        /*03d4*/ 	.byte	0x04, 0x1c
        /*03d6*/ 	.short	(.L_184 - .L_183)


	//   ....[0]....
.L_183:
        /*03d8*/ 	.word	0x00001ad0


	//   ....[1]....
        /*03dc*/ 	.word	0x00001b90


	//   ....[2]....
        /*03e0*/ 	.word	0x00001e70


	//   ....[3]....
        /*03e4*/ 	.word	0x000020f0


	//   ....[4]....
        /*03e8*/ 	.word	0x00002470


	//   ....[5]....
        /*03ec*/ 	.word	0x00004880


	//   ....[6]....
        /*03f0*/ 	.word	0x00004940


	//   ....[7]....
        /*03f4*/ 	.word	0x00004d00


	//   ....[8]....
        /*03f8*/ 	.word	0x00004f20


	//   ....[9]....
        /*03fc*/ 	.word	0x00005280


	//   ....[10]....
        /*0400*/ 	.word	0x0000ac20


	//   ....[11]....
        /*0404*/ 	.word	0x0000ad00


	//   ....[12]....
        /*0408*/ 	.word	0x0000adb0


	//----- nvinfo : EIATTR_MAX_THREADS
	.align		4
.L_184:
        /*040c*/ 	.byte	0x04, 0x05
        /*040e*/ 	.short	(.L_186 - .L_185)
.L_185:
        /*0410*/ 	.word	0x00000200
        /*0414*/ 	.word	0x00000001
        /*0418*/ 	.word	0x00000001


	//----- nvinfo : EIATTR_CRS_STACK_SIZE
	.align		4
.L_186:
        /*041c*/ 	.byte	0x04, 0x1e
        /*041e*/ 	.short	(.L_188 - .L_187)
.L_187:
        /*0420*/ 	.word	0x00000000


	//----- nvinfo : EIATTR_CBANK_PARAM_SIZE
	.align		4
.L_188:
        /*0424*/ 	.byte	0x03, 0x19
        /*0426*/ 	.short	0x0078


	//----- nvinfo : EIATTR_PARAM_CBANK
	.align		4
        /*0428*/ 	.byte	0x04, 0x0a
        /*042a*/ 	.short	(.L_190 - .L_189)
	.align		4
.L_189:
        /*042c*/ 	.word	index@(.nv.constant0._ZN3cub18CUB_300001_SM_10006detail6select23DeviceSelectSweepKernelINS2_10policy_hubIijiLb0ELNS0_10SelectImplE0EE10Policy1000EPiPjS8_PlNS0_13ScanTileStateIiLb1EEE19valueBelowThresholdNS0_8NullTypeEiNS2_19streaming_context_tIlLb1EEELS5_0EEEvT0_T1_T2_T3_T4_T5_T6_T7_iT8_NS1_7vsmem_tE)
        /*0430*/ 	.short	0x0380
        /*0432*/ 	.short	0x0078


	//----- nvinfo : EIATTR_SW_WAR
	.align		4
.L_190:
        /*0434*/ 	.byte	0x04, 0x36
        /*0436*/ 	.short	(.L_192 - .L_191)
.L_191:
        /*0438*/ 	.word	0x00000008
.L_192:


//--------------------- .nv.info._ZN3cub18CUB_300001_SM_10006detail6select23DeviceSelectSweepKernelINS2_10policy_hubIjNS0_8NullTypeEiLb0ELNS0_10SelectImplE0EE10Policy1000EPjPS5_S9_PlNS0_13ScanTileStateIiLb1EEE17belongsToPivotBinS5_iNS2_19streaming_context_tIlLb1EEELS6_0EEEvT0_T1_T2_T3_T4_T5_T6_T7_iT8_NS1_7vsmem_tE --------------------------
	.section	.nv.info._ZN3cub18CUB_300001_SM_10006detail6select23DeviceSelectSweepKernelINS2_10policy_hubIjNS0_8NullTypeEiLb0ELNS0_10SelectImplE0EE10Policy1000EPjPS5_S9_PlNS0_13ScanTileStateIiLb1EEE17belongsToPivotBinS5_iNS2_19streaming_context_tIlLb1EEELS6_0EEEvT0_T1_T2_T3_T4_T5_T6_T7_iT8_NS1_7vsmem_tE,"",@"SHT_CUDA_INFO"
	.sectionflags	@""
	.align	4


	//----- nvinfo : EIATTR_CUDA_API_VERSION
	.align		4
        /*0000*/ 	.byte	0x04, 0x37
        /*0002*/ 	.short	(.L_194 - .L_193)
.L_193:
        /*0004*/ 	.word	0x00000082


	//----- nvinfo : EIATTR_KPARAM_INFO
	.align		4
.L_194:
        /*0008*/ 	.byte	0x04, 0x17
        /*000a*/ 	.short	(.L_196 - .L_195)
.L_195:
        /*000c*/ 	.word	0x00000000
        /*0010*/ 	.short	0x000a
        /*0012*/ 	.short	0x0068
        /*0014*/ 	.byte	0x00, 0xf0, 0x21, 0x00


	//----- nvinfo : EIATTR_KPARAM_INFO
	.align		4
.L_196:
        /*0018*/ 	.byte	0x04, 0x17
        /*001a*/ 	.short	(.L_198 - .L_197)
.L_197:
        /*001c*/ 	.word	0x00000000
        /*0020*/ 	.short	0x0009
        /*0022*/ 	.short	0x0040
        /*0024*/ 	.byte	0x00, 0xf0, 0xa1, 0x00


	//----- nvinfo : EIATTR_KPARAM_INFO
	.align		4
.L_198:
        /*0028*/ 	.byte	0x04, 0x17
        /*002a*/ 	.short	(.L_200 - .L_199)
.L_199:
        /*002c*/ 	.word	0x00000000
        /*0030*/ 	.short	0x0008
        /*0032*/ 	.short	0x0038
        /*0034*/ 	.byte	0x00, 0xf0, 0x11, 0x00


	//----- nvinfo : EIATTR_KPARAM_INFO
	.align		4
.L_200:
        /*0038*/ 	.byte	0x04, 0x17
        /*003a*/ 	.short	(.L_202 - .L_201)
.L_201:
        /*003c*/ 	.word	0x00000000
        /*0040*/ 	.short	0x0007
        /*0042*/ 	.short	0x0034
        /*0044*/ 	.byte	0x00, 0xf0, 0x11, 0x00


	//----- nvinfo : EIATTR_KPARAM_INFO
	.align		4
.L_202:
        /*0048*/ 	.byte	0x04, 0x17
        /*004a*/ 	.short	(.L_204 - .L_203)
.L_203:
        /*004c*/ 	.word	0x00000000
        /*0050*/ 	.short	0x0006
        /*0052*/ 	.short	0x0030
        /*0054*/ 	.byte	0x00, 0xf0, 0x05, 0x00


	//----- nvinfo : EIATTR_KPARAM_INFO
	.align		4
.L_204:
        /*0058*/ 	.byte	0x04, 0x17
        /*005a*/ 	.short	(.L_206 - .L_205)
.L_205:
        /*005c*/ 	.word	0x00000000
        /*0060*/ 	.short	0x0005
        /*0062*/ 	.short	0x0028
        /*0064*/ 	.byte	0x00, 0xf0, 0x21, 0x00


	//----- nvinfo : EIATTR_KPARAM_INFO
	.align		4
.L_206:
        /*0068*/ 	.byte	0x04, 0x17
        /*006a*/ 	.short	(.L_208 - .L_207)
.L_207:
        /*006c*/ 	.word	0x00000000
        /*0070*/ 	.short	0x0004
        /*0072*/ 	.short	0x0020
        /*0074*/ 	.byte	0x00, 0xf0, 0x21, 0x00


	//----- nvinfo : EIATTR_KPARAM_INFO
	.align		4
.L_208:
        /*0078*/ 	.byte	0x04, 0x17
        /*007a*/ 	.short	(.L_210 - .L_209)
.L_209:
        /*007c*/ 	.word	0x00000000
        /*0080*/ 	.short	0x0003
        /*0082*/ 	.short	0x0018
        /*0084*/ 	.byte	0x00, 0xf5, 0x21, 0x00


	//----- nvinfo : EIATTR_KPARAM_INFO
	.align		4
.L_210:
        /*0088*/ 	.byte	0x04, 0x17
        /*008a*/ 	.short	(.L_212 - .L_211)
.L_211:
        /*008c*/ 	.word	0x00000000
        /*0090*/ 	.short	0x0002
        /*0092*/ 	.short	0x0010
        /*0094*/ 	.byte	0x00, 0xf5, 0x21, 0x00


	//----- nvinfo : EIATTR_KPARAM_INFO
	.align		4
.L_212:
        /*0098*/ 	.byte	0x04, 0x17
        /*009a*/ 	.short	(.L_214 - .L_213)
.L_213:
        /*009c*/ 	.word	0x00000000
        /*00a0*/ 	.short	0x0001
        /*00a2*/ 	.short	0x0008
        /*00a4*/ 	.byte	0x00, 0xf5, 0x21, 0x00


	//----- nvinfo : EIATTR_KPARAM_INFO
	.align		4
.L_214:
        /*00a8*/ 	.byte	0x04, 0x17
        /*00aa*/ 	.short	(.L_216 - .L_215)
.L_215:
        /*00ac*/ 	.word	0x00000000
        /*00b0*/ 	.short	0x0000
        /*00b2*/ 	.short	0x0000
        /*00b4*/ 	.byte	0x00, 0xf5, 0x21, 0x00


	//----- nvinfo : EIATTR_SPARSE_MMA_MASK
	.align		4
.L_216:
        /*00b8*/ 	.byte	0x03, 0x50
        /*00ba*/ 	.short	0x0000


	//----- nvinfo : EIATTR_MAXREG_COUNT
	.align		4
        /*00bc*/ 	.byte	0x03, 0x1b
        /*00be*/ 	.short	0x00a8


	//----- nvinfo : EIATTR_NUM_BARRIERS
	.align		4
        /*00c0*/ 	.byte	0x02, 0x4c
        /*00c2*/ 	.byte	0x01
	.zero		1


	//----- nvinfo : EIATTR_MERCURY_ISA_VERSION
	.align		4
        /*00c4*/ 	.byte	0x03, 0x5f
        /*00c6*/ 	.short	0x0101


	//----- nvinfo : EIATTR_UNUSED_LOAD_BYTE_OFFSET
	.align		4
        /*00c8*/ 	.byte	0x04, 0x44
        /*00ca*/ 	.short	(.L_218 - .L_217)


	//   ....[0]....
.L_217:
        /*00cc*/ 	.word	0x0000a590
        /*00d0*/ 	.word	0x0000fff0


	//----- nvinfo : EIATTR_COOP_GROUP_MASK_REGIDS
	.align		4
.L_218:
        /*00d4*/ 	.byte	0x04, 0x29
        /*00d6*/ 	.short	(.L_220 - .L_219)


	//   ....[0]....
.L_219:
        /*00d8*/ 	.word	0xffffffff


	//   ....[1]....
        /*00dc*/ 	.word	0xffffffff


	//   ....[2]....
        /*00e0*/ 	.word	0xffffffff


	//   ....[3]....
        /*00e4*/ 	.word	0xffffffff


	//   ....[4]....
        /*00e8*/ 	.word	0xffffffff


	//   ....[5]....
        /*00ec*/ 	.word	0xffffffff


	//   ....[6]....
        /*00f0*/ 	.word	0xffffffff


	//   ....[7]....
        /*00f4*/ 	.word	0xffffffff


	//   ....[8]....
        /*00f8*/ 	.word	0xffffffff


	//   ....[9]....
        /*00fc*/ 	.word	0xffffffff


	//   ....[10]....
        /*0100*/ 	.word	0xffffffff


	//   ....[11]....
        /*0104*/ 	.word	0xffffffff


	//   ....[12]....
        /*0108*/ 	.word	0xffffffff


	//   ....[13]....
        /*010c*/ 	.word	0xffffffff


	//   ....[14]....
        /*0110*/ 	.word	0xffffffff


	//   ....[15]....
        /*0114*/ 	.word	0xffffffff


	//   ....[16]....
        /*0118*/ 	.word	0xffffffff


	//   ....[17]....
        /*011c*/ 	.word	0xffffffff


	//   ....[18]....
        /*0120*/ 	.word	0xffffffff


	//   ....[19]....
        /*0124*/ 	.word	0xffffffff


	//   ....[20]....
        /*0128*/ 	.word	0xffffffff


	//   ....[21]....
        /*012c*/ 	.word	0xffffffff


	//   ....[22]....
        /*0130*/ 	.word	0xffffffff


	//   ....[23]....
        /*0134*/ 	.word	0xffffffff


	//   ....[24]....
        /*0138*/ 	.word	0xffffffff


	//   ....[25]....
        /*013c*/ 	.word	0xffffffff


	//   ....[26]....
        /*0140*/ 	.word	0xffffffff


	//   ....[27]....
        /*0144*/ 	.word	0xffffffff


	//   ....[28]....
        /*0148*/ 	.word	0xffffffff


	//   ....[29]....
        /*014c*/ 	.word	0xffffffff


	//   ....[30]....
        /*0150*/ 	.word	0xffffffff


	//   ....[31]....
        /*0154*/ 	.word	0xffffffff


	//   ....[32]....
        /*0158*/ 	.word	0xffffffff


	//   ....[33]....
        /*015c*/ 	.word	0xffffffff


	//   ....[34]....
        /*0160*/ 	.word	0xffffffff


	//   ....[35]....
        /*0164*/ 	.word	0xffffffff


	//   ....[36]....
        /*0168*/ 	.word	0xffffffff


	//   ....[37]....
        /*016c*/ 	.word	0xffffffff


	//   ....[38]....
        /*0170*/ 	.word	0xffffffff


	//   ....[39]....
        /*0174*/ 	.word	0xffffffff


	//   ....[40]....
        /*0178*/ 	.word	0xffffffff


	//   ....[41]....
        /*017c*/ 	.word	0xffffffff


	//   ....[42]....
        /*0180*/ 	.word	0xffffffff


	//   ....[43]....
        /*0184*/ 	.word	0xffffffff


	//   ....[44]....
        /*0188*/ 	.word	0xffffffff


	//   ....[45]....
        /*018c*/ 	.word	0xffffffff


	//   ....[46]....
        /*0190*/ 	.word	0xffffffff


	//   ....[47]....
        /*0194*/ 	.word	0xffffffff


	//   ....[48]....
        /*0198*/ 	.word	0xffffffff


	//   ....[49]....
        /*019c*/ 	.word	0xffffffff


	//   ....[50]....
        /*01a0*/ 	.word	0xffffffff


	//   ....[51]....
        /*01a4*/ 	.word	0xffffffff


	//   ....[52]....
        /*01a8*/ 	.word	0xffffffff


	//   ....[53]....
        /*01ac*/ 	.word	0xffffffff


	//   ....[54]....
        /*01b0*/ 	.word	0xffffffff


	//   ....[55]....
        /*01b4*/ 	.word	0xffffffff


	//   ....[56]....
        /*01b8*/ 	.word	0xffffffff


	//   ....[57]....
        /*01bc*/ 	.word	0xffffffff


	//   ....[58]....
        /*01c0*/ 	.word	0xffffffff


	//   ....[59]....
        /*01c4*/ 	.word	0xffffffff


	//   ....[60]....
        /*01c8*/ 	.word	0x0500000e


	//   ....[61]....
        /*01cc*/ 	.word	0x0500000e


	//   ....[62]....
        /*01d0*/ 	.word	0x0500000e


	//   ....[63]....
        /*01d4*/ 	.word	0x0500000e


	//   ....[64]....
        /*01d8*/ 	.word	0x0500000e


	//   ....[65]....
        /*01dc*/ 	.word	0x0500000e


	//   ....[66]....
        /*01e0*/ 	.word	0x0500000e


	//   ....[67]....
        /*01e4*/ 	.word	0x0500000e


	//   ....[68]....
        /*01e8*/ 	.word	0x0500000e


	//   ....[69]....
        /*01ec*/ 	.word	0x0500000e


	//   ....[70]....
        /*01f0*/ 	.word	0x0500000e


	//   ....[71]....
        /*01f4*/ 	.word	0x0500000e


	//   ....[72]....
        /*01f8*/ 	.word	0x0500000e


	//   ....[73]....
        /*01fc*/ 	.word	0x0500000e


	//   ....[74]....
        /*0200*/ 	.word	0x0500000e


	//   ....[75]....
        /*0204*/ 	.word	0x0500000e


	//   ....[76]....
        /*0208*/ 	.word	0x0500000e


	//   ....[77]....
        /*020c*/ 	.word	0x0500000e


	//   ....[78]....
        /*0210*/ 	.word	0x0500000e


	//   ....[79]....
        /*0214*/ 	.word	0x0500000e


	//   ....[80]....
        /*0218*/ 	.word	0x0500000e


	//   ....[81]....
        /*021c*/ 	.word	0x0500000e


	//   ....[82]....
        /*0220*/ 	.word	0x0500000e


	//   ....[83]....
        /*0224*/ 	.word	0x0500000e


	//   ....[84]....
        /*0228*/ 	.word	0x0500000e


	//   ....[85]....
        /*022c*/ 	.word	0x0500000e


	//   ....[86]....
        /*0230*/ 	.word	0x0500000e


	//   ....[87]....
        /*0234*/ 	.word	0x0500000e


	//   ....[88]....
        /*0238*/ 	.word	0x0500000e


	//   ....[89]....
        /*023c*/ 	.word	0x0500000e


	//   ....[90]....
        /*0240*/ 	.word	0x0500000e


	//   ....[91]....
        /*0244*/ 	.word	0x0500000e


	//   ....[92]....
        /*0248*/ 	.word	0x0500000e


	//   ....[93]....
        /*024c*/ 	.word	0x0500000e


	//   ....[94]....
        /*0250*/ 	.word	0x0500000e


	//   ....[95]....
        /*0254*/ 	.word	0x0500000e


	//----- nvinfo : EIATTR_COOP_GROUP_INSTR_OFFSETS
	.align		4
.L_220:
        /*0258*/ 	.byte	0x04, 0x28
        /*025a*/ 	.short	(.L_222 - .L_221)


	//   ....[0]....
.L_221:
        /*025c*/ 	.word	0x00000480


	//   ....[1]....
        /*0260*/ 	.word	0x00000b20


	//   ....[2]....
        /*0264*/ 	.word	0x00000b70


	//   ....[3]....
        /*0268*/ 	.word	0x00000ba0


	//   ....[4]....
        /*026c*/ 	.word	0x00000be0


	//   ....[5]....
        /*0270*/ 	.word	0x00000c40


	//   ....[6]....
        /*0274*/ 	.word	0x00002d90


	//   ....[7]....
        /*0278*/ 	.word	0x00003360


	//   ....[8]....
        /*027c*/ 	.word	0x00003390


	//   ....[9]....
        /*0280*/ 	.word	0x000033b0


	//   ....[10]....
        /*0284*/ 	.word	0x000033d0


	//   ....[11]....
        /*0288*/ 	.word	0x000033f0


	//   ....[12]....
        /*028c*/ 	.word	0x000037b0


	//   ....[13]....
        /*0290*/ 	.word	0x000039a0


	//   ....[14]....
        /*0294*/ 	.word	0x00003a40


	//   ....[15]....
        /*0298*/ 	.word	0x00003ac0


	//   ....[16]....
        /*029c*/ 	.word	0x00003b20


	//   ....[17]....
        /*02a0*/ 	.word	0x00003b60


	//   ....[18]....
        /*02a4*/ 	.word	0x00003bd0


	//   ....[19]....
        /*02a8*/ 	.word	0x00003bf0


	//   ....[20]....
        /*02ac*/ 	.word	0x00003c20


	//   ....[21]....
        /*02b0*/ 	.word	0x00003d20


	//   ....[22]....
        /*02b4*/ 	.word	0x00003f10


	//   ....[23]....
        /*02b8*/ 	.word	0x00003f60


	//   ....[24]....
        /*02bc*/ 	.word	0x00003fd0


	//   ....[25]....
        /*02c0*/ 	.word	0x00004020


	//   ....[26]....
        /*02c4*/ 	.word	0x00004060


	//   ....[27]....
        /*02c8*/ 	.word	0x000040a0


	//   ....[28]....
        /*02cc*/ 	.word	0x00004110


	//   ....[29]....
        /*02d0*/ 	.word	0x00004120


	//   ....[30]....
        /*02d4*/ 	.word	0x00006300


	//   ....[31]....
        /*02d8*/ 	.word	0x00006b90


	//   ....[32]....
        /*02dc*/ 	.word	0x00006bb0


	//   ....[33]....
        /*02e0*/ 	.word	0x00006bd0


	//   ....[34]....
        /*02e4*/ 	.word	0x00006bf0


	//   ....[35]....
        /*02e8*/ 	.word	0x00006c10


	//   ....[36]....
        /*02ec*/ 	.word	0x00008dd0


	//   ....[37]....
        /*02f0*/ 	.word	0x00009680


	//   ....[38]....
        /*02f4*/ 	.word	0x000096a0


	//   ....[39]....
        /*02f8*/ 	.word	0x000096d0


	//   ....[40]....
        /*02fc*/ 	.word	0x000096f0


	//   ....[41]....
        /*0300*/ 	.word	0x00009710


	//   ....[42]....
        /*0304*/ 	.word	0x00009af0


	//   ....[43]....
        /*0308*/ 	.word	0x00009ce0


	//   ....[44]....
        /*030c*/ 	.word	0x00009d40


	//   ....[45]....
        /*0310*/ 	.word	0x00009dc0


	//   ....[46]....
        /*0314*/ 	.word	0x00009e10


	//   ....[47]....
        /*0318*/ 	.word	0x00009e50


	//   ....[48]....
        /*031c*/ 	.word	0x00009eb0


	//   ....[49]....
        /*0320*/ 	.word	0x00009f10


	//   ....[50]....
        /*0324*/ 	.word	0x00009f50


	//   ....[51]....
        /*0328*/ 	.word	0x00009ff0


	//   ....[52]....
        /*032c*/ 	.word	0x0000a1e0


	//   ....[53]....
        /*0330*/ 	.word	0x0000a230


	//   ....[54]....
        /*0334*/ 	.word	0x0000a290


	//   ....[55]....
        /*0338*/ 	.word	0x0000a2e0


	//   ....[56]....
        /*033c*/ 	.word	0x0000a320


	//   ....[57]....
        /*0340*/ 	.word	0x0000a360


	//   ....[58]....
        /*0344*/ 	.word	0x0000a3a0


	//   ....[59]....
        /*0348*/ 	.word	0x0000a3e0


	//   ....[60]....
        /*034c*/ 	.word	0x0000c1b0


	//   ....[61]....
        /*0350*/ 	.word	0x0000c230


	//   ....[62]....
        /*0354*/ 	.word	0x0000c2d0


	//   ....[63]....
        /*0358*/ 	.word	0x0000c390


	//   ....[64]....
        /*035c*/ 	.word	0x0000c410


	//   ....[65]....
        /*0360*/ 	.word	0x0000c4c0


	//   ....[66]....
        /*0364*/ 	.word	0x0000c550


	//   ....[67]....
        /*0368*/ 	.word	0x0000c5c0


	//   ....[68]....
        /*036c*/ 	.word	0x0000c650


	//   ....[69]....
        /*0370*/ 	.word	0x0000c6d0


	//   ....[70]....
        /*0374*/ 	.word	0x0000c750


	//   ....[71]....
        /*0378*/ 	.word	0x0000c7d0


	//   ....[72]....
        /*037c*/ 	.word	0x0000c880


	//   ....[73]....
        /*0380*/ 	.word	0x0000c900


	//   ....[74]....
        /*0384*/ 	.word	0x0000c9a0


	//   ....[75]....
        /*0388*/ 	.word	0x0000ca40


	//   ....[76]....
        /*038c*/ 	.word	0x0000cab0


	//   ....[77]....
        /*0390*/ 	.word	0x0000cb20


	//   ....[78]....
        /*0394*/ 	.word	0x0000cb90


	//   ....[79]....
        /*0398*/ 	.word	0x0000cc10


	//   ....[80]....
        /*039c*/ 	.word	0x0000cc90


	//   ....[81]....
        /*03a0*/ 	.word	0x0000cd90


	//   ....[82]....
        /*03a4*/ 	.word	0x0000ce10


	//   ....[83]....
        /*03a8*/ 	.word	0x0000ce90


	//   ....[84]....
        /*03ac*/ 	.word	0x0000cf30


	//   ....[85]....
        /*03b0*/ 	.word	0x0000cff0


	//   ....[86]....
        /*03b4*/ 	.word	0x0000d060


	//   ....[87]....
        /*03b8*/ 	.word	0x0000d0d0


	//   ....[88]....
        /*03bc*/ 	.word	0x0000d150


	//   ....[89]....
        /*03c0*/ 	.word	0x0000d1d0


	//   ....[90]....
        /*03c4*/ 	.word	0x0000d280


	//   ....[91]....
        /*03c8*/ 	.word	0x0000d300


	//   ....[92]....
        /*03cc*/ 	.word	0x0000d380


	//   ....[93]....
        /*03d0*/ 	.word	0x0000d400


	//   ....[94]....
        /*03d4*/ 	.word	0x0000d480


	//   ....[95]....
        /*03d8*/ 	.word	0x0000d4f0


	//----- nvinfo : EIATTR_VRC_CTA_INIT_COUNT
	.align		4
.L_222:
        /*03dc*/ 	.byte	0x02, 0x4a
	.zero		1
	.zero		1


	//----- nvinfo : EIATTR_EXIT_INSTR_OFFSETS
	.align		4
        /*03e0*/ 	.byte	0x04, 0x1c
        /*03e2*/ 	.short	(.L_224 - .L_223)


	//   ....[0]....
.L_223:
        /*03e4*/ 	.word	0x00002000


	//   ....[1]....
        /*03e8*/ 	.word	0x000020c0


	//   ....[2]....
        /*03ec*/ 	.word	0x000023d0


	//   ....[3]....
        /*03f0*/ 	.word	0x00002690


	//   ....[4]....
        /*03f4*/ 	.word	0x00002a10


	//   ....[5]....
        /*03f8*/ 	.word	0x00005320


	//   ....[6]....
        /*03fc*/ 	.word	0x000053e0


	//   ....[7]....
        /*0400*/ 	.word	0x000057e0


	//   ....[8]....
        /*0404*/ 	.word	0x00005a00


	//   ....[9]....
        /*0408*/ 	.word	0x00005d30


	//   ....[10]....
        /*040c*/ 	.word	0x0000bfd0


	//   ....[11]....
        /*0410*/ 	.word	0x0000c0b0


	//   ....[12]....
        /*0414*/ 	.word	0x0000c160


	//----- nvinfo : EIATTR_MAX_THREADS
	.align		4
.L_224:
        /*0418*/ 	.byte	0x04, 0x05
        /*041a*/ 	.short	(.L_226 - .L_225)
.L_225:
        /*041c*/ 	.word	0x00000180
        /*0420*/ 	.word	0x00000001
        /*0424*/ 	.word	0x00000001


	//----- nvinfo : EIATTR_CRS_STACK_SIZE
	.align		4
.L_226:
        /*0428*/ 	.byte	0x04, 0x1e
        /*042a*/ 	.short	(.L_228 - .L_227)
.L_227:
        /*042c*/ 	.word	0x00000000


	//----- nvinfo : EIATTR_CBANK_PARAM_SIZE
	.align		4
.L_228:
        /*0430*/ 	.byte	0x03, 0x19
        /*0432*/ 	.short	0x0070


	//----- nvinfo : EIATTR_PARAM_CBANK
	.align		4
        /*0434*/ 	.byte	0x04, 0x0a
        /*0436*/ 	.short	(.L_230 - .L_229)
	.align		4
.L_229:
        /*0438*/ 	.word	index@(.nv.constant0._ZN3cub18CUB_300001_SM_10006detail6select23DeviceSelectSweepKernelINS2_10policy_hubIjNS0_8NullTypeEiLb0ELNS0_10SelectImplE0EE10Policy1000EPjPS5_S9_PlNS0_13ScanTileStateIiLb1EEE17belongsToPivotBinS5_iNS2_19streaming_context_tIlLb1EEELS6_0EEEvT0_T1_T2_T3_T4_T5_T6_T7_iT8_NS1_7vsmem_tE)
        /*043c*/ 	.short	0x0380
        /*043e*/ 	.short	0x0070


	//----- nvinfo : EIATTR_SW_WAR
	.align		4
.L_230:
        /*0440*/ 	.byte	0x04, 0x36
        /*0442*/ 	.short	(.L_232 - .L_231)
.L_231:
        /*0444*/ 	.word	0x00000008
.L_232:


//--------------------- .nv.info._ZN3cub18CUB_300001_SM_10006detail4scan23DeviceCompactInitKernelINS0_13ScanTileStateIiLb1EEEPlEEvT_iT0_ --------------------------
	.section	.nv.info._ZN3cub18CUB_300001_SM_10006detail4scan23DeviceCompactInitKernelINS0_13ScanTileStateIiLb1EEEPlEEvT_iT0_,"",@"SHT_CUDA_INFO"
	.sectionflags	@""
	.align	4


	//----- nvinfo : EIATTR_CUDA_API_VERSION
	.align		4
        /*0000*/ 	.byte	0x04, 0x37
        /*0002*/ 	.short	(.L_234 - .L_233)
.L_233:
        /*0004*/ 	.word	0x00000082


	//----- nvinfo : EIATTR_KPARAM_INFO
	.align		4
.L_234:
        /*0008*/ 	.byte	0x04, 0x17
        /*000a*/ 	.short	(.L_236 - .L_235)
.L_235:
        /*000c*/ 	.word	0x00000000
        /*0010*/ 	.short	0x0002
        /*0012*/ 	.short	0x0010
        /*0014*/ 	.byte	0x00, 0xf5, 0x21, 0x00


	//----- nvinfo : EIATTR_KPARAM_INFO
	.align		4
.L_236:
        /*0018*/ 	.byte	0x04, 0x17
        /*001a*/ 	.short	(.L_238 - .L_237)
.L_237:
        /*001c*/ 	.word	0x00000000
        /*0020*/ 	.short	0x0001
        /*0022*/ 	.short	0x0008
        /*0024*/ 	.byte	0x00, 0xf0, 0x11, 0x00


	//----- nvinfo : EIATTR_KPARAM_INFO
	.align		4
.L_238:
        /*0028*/ 	.byte	0x04, 0x17
        /*002a*/ 	.short	(.L_240 - .L_239)
.L_239:
        /*002c*/ 	.word	0x00000000
        /*0030*/ 	.short	0x0000
        /*0032*/ 	.short	0x0000
        /*0034*/ 	.byte	0x00, 0xf0, 0x21, 0x00


	//----- nvinfo : EIATTR_SPARSE_MMA_MASK
	.align		4
.L_240:
        /*0038*/ 	.byte	0x03, 0x50
        /*003a*/ 	.short	0x0000


	//----- nvinfo : EIATTR_MAXREG_COUNT
	.align		4
        /*003c*/ 	.byte	0x03, 0x1b
        /*003e*/ 	.short	0x00ff


	//----- nvinfo : EIATTR_MERCURY_ISA_VERSION
	.align		4
        /*0040*/ 	.byte	0x03, 0x5f
        /*0042*/ 	.short	0x0101


	//----- nvinfo : EIATTR_VRC_CTA_INIT_COUNT
	.align		4
        /*0044*/ 	.byte	0x02, 0x4a
	.zero		1
	.zero		1


	//----- nvinfo : EIATTR_EXIT_INSTR_OFFSETS
	.align		4
        /*0048*/ 	.byte	0x04, 0x1c
        /*004a*/ 	.short	(.L_242 - .L_241)


	//   ....[0]....
.L_241:
        /*004c*/ 	.word	0x00000130


	//   ....[1]....
        /*0050*/ 	.word	0x00000160


	//----- nvinfo : EIATTR_CBANK_PARAM_SIZE
	.align		4
.L_242:
        /*0054*/ 	.byte	0x03, 0x19
        /*0056*/ 	.short	0x0018


	//----- nvinfo : EIATTR_PARAM_CBANK
	.align		4
        /*0058*/ 	.byte	0x04, 0x0a
        /*005a*/ 	.short	(.L_244 - .L_243)
	.align		4
.L_243:
        /*005c*/ 	.word	index@(.nv.constant0._ZN3cub18CUB_300001_SM_10006detail4scan23DeviceCompactInitKernelINS0_13ScanTileStateIiLb1EEEPlEEvT_iT0_)
        /*0060*/ 	.short	0x0380
        /*0062*/ 	.short	0x0018


	//----- nvinfo : EIATTR_SW_WAR
	.align		4
.L_244:
        /*0064*/ 	.byte	0x04, 0x36
        /*0066*/ 	.short	(.L_246 - .L_245)
.L_245:
        /*0068*/ 	.word	0x00000008
.L_246:


//--------------------- .nv.info._ZN3cub18CUB_300001_SM_10006detail4scan16DeviceScanKernelINS2_10policy_hubIiiimN4cuda3std3__44plusIvEEE10Policy1000EPiSC_NS0_13ScanTileStateIiLb1EEES9_NS0_8NullTypeEmiLb0ESF_EEvT0_T1_T2_iT3_T4_T5_ --------------------------
	.section	.nv.info._ZN3cub18CUB_300001_SM_10006detail4scan16DeviceScanKernelINS2_10policy_hubIiiimN4cuda3std3__44plusIvEEE10Policy1000EPiSC_NS0_13ScanTileStateIiLb1EEES9_NS0_8NullTypeEmiLb0ESF_EEvT0_T1_T2_iT3_T4_T5_,"",@"SHT_CUDA_INFO"
	.sectionflags	@""
	.align	4


	//----- nvinfo : EIATTR_CUDA_API_VERSION
	.align		4
        /*0000*/ 	.byte	0x04, 0x37
        /*0002*/ 	.short	(.L_248 - .L_247)
.L_247:
        /*0004*/ 	.word	0x00000082


	//----- nvinfo : EIATTR_KPARAM_INFO
	.align		4
.L_248:
        /*0008*/ 	.byte	0x04, 0x17
        /*000a*/ 	.short	(.L_250 - .L_249)
.L_249:
        /*000c*/ 	.word	0x00000000
        /*0010*/ 	.short	0x0006
        /*0012*/ 	.short	0x0020
        /*0014*/ 	.byte	0x00, 0xf0, 0x21, 0x00


	//----- nvinfo : EIATTR_KPARAM_INFO
	.align		4
.L_250:
        /*0018*/ 	.byte	0x04, 0x17
        /*001a*/ 	.short	(.L_252 - .L_251)
.L_251:
        /*001c*/ 	.word	0x00000000
        /*0020*/ 	.short	0x0005
        /*0022*/ 	.short	0x001d
        /*0024*/ 	.byte	0x00, 0xf0, 0x05, 0x00


	//----- nvinfo : EIATTR_KPARAM_INFO
	.align		4
.L_252:
        /*0028*/ 	.byte	0x04, 0x17
        /*002a*/ 	.short	(.L_254 - .L_253)
.L_253:
        /*002c*/ 	.word	0x00000000
        /*0030*/ 	.short	0x0004
        /*0032*/ 	.short	0x001c
        /*0034*/ 	.byte	0x00, 0xf0, 0x05, 0x00


	//----- nvinfo : EIATTR_KPARAM_INFO
	.align		4
.L_254:
        /*0038*/ 	.byte	0x04, 0x17
        /*003a*/ 	.short	(.L_256 - .L_255)
.L_255:
        /*003c*/ 	.word	0x00000000
        /*0040*/ 	.short	0x0003
        /*0042*/ 	.short	0x0018
        /*0044*/ 	.byte	0x00, 0xf0, 0x11, 0x00


	//----- nvinfo : EIATTR_KPARAM_INFO
	.align		4
.L_256:
        /*0048*/ 	.byte	0x04, 0x17
        /*004a*/ 	.short	(.L_258 - .L_257)
.L_257:
        /*004c*/ 	.word	0x00000000
        /*0050*/ 	.short	0x0002
        /*0052*/ 	.short	0x0010
        /*0054*/ 	.byte	0x00, 0xf0, 0x21, 0x00


	//----- nvinfo : EIATTR_KPARAM_INFO
	.align		4
.L_258:
        /*0058*/ 	.byte	0x04, 0x17
        /*005a*/ 	.short	(.L_260 - .L_259)
.L_259:
        /*005c*/ 	.word	0x00000000
        /*0060*/ 	.short	0x0001
        /*0062*/ 	.short	0x0008
        /*0064*/ 	.byte	0x00, 0xf5, 0x21, 0x00


	//----- nvinfo : EIATTR_KPARAM_INFO
	.align		4
.L_260:
        /*0068*/ 	.byte	0x04, 0x17
        /*006a*/ 	.short	(.L_262 - .L_261)
.L_261:
        /*006c*/ 	.word	0x00000000
        /*0070*/ 	.short	0x0000
        /*0072*/ 	.short	0x0000
        /*0074*/ 	.byte	0x00, 0xf5, 0x21, 0x00


	//----- nvinfo : EIATTR_SPARSE_MMA_MASK
	.align		4
.L_262:
        /*0078*/ 	.byte	0x03, 0x50
        /*007a*/ 	.short	0x0000


	//----- nvinfo : EIATTR_MAXREG_COUNT
	.align		4
        /*007c*/ 	.byte	0x03, 0x1b
        /*007e*/ 	.short	0x0080


	//----- nvinfo : EIATTR_NUM_BARRIERS
	.align		4
        /*0080*/ 	.byte	0x02, 0x4c
        /*0082*/ 	.byte	0x01
	.zero		1


	//----- nvinfo : EIATTR_MERCURY_ISA_VERSION
	.align		4
        /*0084*/ 	.byte	0x03, 0x5f
        /*0086*/ 	.short	0x0101


	//----- nvinfo : EIATTR_COOP_GROUP_MASK_REGIDS
	.align		4
        /*0088*/ 	.byte	0x04, 0x29
        /*008a*/ 	.short	(.L_264 - .L_263)


	//   ....[0]....
.L_263:
        /*008c*/ 	.word	0xffffffff


	//   ....[1]....
        /*0090*/ 	.word	0xffffffff


	//   ....[2]....
        /*0094*/ 	.word	0xffffffff


	//   ....[3]....
        /*0098*/ 	.word	0xffffffff


	//   ....[4]....
        /*009c*/ 	.word	0xffffffff


	//   ....[5]....
        /*00a0*/ 	.word	0xffffffff


	//   ....[6]....
        /*00a4*/ 	.word	0xffffffff


	//   ....[7]....
        /*00a8*/ 	.word	0xffffffff


	//   ....[8]....
        /*00ac*/ 	.word	0xffffffff


	//   ....[9]....
        /*00b0*/ 	.word	0xffffffff


	//   ....[10]....
        /*00b4*/ 	.word	0xffffffff


	//   ....[11]....
        /*00b8*/ 	.word	0xffffffff


	//   ....[12]....
        /*00bc*/ 	.word	0xffffffff


	//   ....[13]....
        /*00c0*/ 	.word	0xffffffff


	//   ....[14]....
        /*00c4*/ 	.word	0xffffffff


	//   ....[15]....
        /*00c8*/ 	.word	0xffffffff


	//   ....[16]....
        /*00cc*/ 	.word	0xffffffff


	//   ....[17]....
        /*00d0*/ 	.word	0xffffffff


	//   ....[18]....
        /*00d4*/ 	.word	0xffffffff


	//   ....[19]....
        /*00d8*/ 	.word	0xffffffff


	//   ....[20]....
        /*00dc*/ 	.word	0xffffffff


	//   ....[21]....
        /*00e0*/ 	.word	0xffffffff


	//   ....[22]....
        /*00e4*/ 	.word	0xffffffff


	//   ....[23]....
        /*00e8*/ 	.word	0xffffffff


	//   ....[24]....
        /*00ec*/ 	.word	0xffffffff


	//   ....[25]....
        /*00f0*/ 	.word	0xffffffff


	//   ....[26]....
        /*00f4*/ 	.word	0xffffffff


	//   ....[27]....
        /*00f8*/ 	.word	0xffffffff


	//   ....[28]....
        /*00fc*/ 	.word	0xffffffff


	//   ....[29]....
        /*0100*/ 	.word	0xffffffff


	//   ....[30]....
        /*0104*/ 	.word	0xffffffff


	//   ....[31]....
        /*0108*/ 	.word	0xffffffff


	//   ....[32]....
        /*010c*/ 	.word	0xffffffff


	//   ....[33]....
        /*0110*/ 	.word	0xffffffff


	//   ....[34]....
        /*0114*/ 	.word	0xffffffff


	//   ....[35]....
        /*0118*/ 	.word	0xffffffff


	//   ....[36]....
        /*011c*/ 	.word	0xffffffff


	//   ....[37]....
        /*0120*/ 	.word	0xffffffff


	//   ....[38]....
        /*0124*/ 	.word	0xffffffff


	//   ....[39]....
        /*0128*/ 	.word	0xffffffff


	//   ....[40]....
        /*012c*/ 	.word	0xffffffff


	//   ....[41]....
        /*0130*/ 	.word	0xffffffff


	//   ....[42]....
        /*0134*/ 	.word	0xffffffff


	//   ....[43]....
        /*0138*/ 	.word	0xffffffff


	//   ....[44]....
        /*013c*/ 	.word	0xffffffff


	//   ....[45]....
        /*0140*/ 	.word	0xffffffff


	//   ....[46]....
        /*0144*/ 	.word	0xffffffff


	//   ....[47]....
        /*0148*/ 	.word	0xffffffff


	//   ....[48]....
        /*014c*/ 	.word	0xffffffff


	//   ....[49]....
        /*0150*/ 	.word	0xffffffff


	//   ....[50]....
        /*0154*/ 	.word	0xffffffff


	//   ....[51]....
        /*0158*/ 	.word	0xffffffff


	//   ....[52]....
        /*015c*/ 	.word	0xffffffff


	//   ....[53]....
        /*0160*/ 	.word	0xffffffff


	//   ....[54]....
        /*0164*/ 	.word	0xffffffff


	//   ....[55]....
        /*0168*/ 	.word	0xffffffff


	//   ....[56]....
        /*016c*/ 	.word	0xffffffff


	//   ....[57]....
        /*0170*/ 	.word	0xffffffff


	//   ....[58]....
        /*0174*/ 	.word	0xffffffff


	//   ....[59]....
        /*0178*/ 	.word	0xffffffff


	//   ....[60]....
        /*017c*/ 	.word	0x05000008


	//   ....[61]....
        /*0180*/ 	.word	0x05000008


	//   ....[62]....
        /*0184*/ 	.word	0x05000008


	//   ....[63]....
        /*0188*/ 	.word	0x05000008


	//   ....[64]....
        /*018c*/ 	.word	0x05000008


	//   ....[65]....
        /*0190*/ 	.word	0x05000008


	//   ....[66]....
        /*0194*/ 	.word	0x05000008


	//   ....[67]....
        /*0198*/ 	.word	0x05000008


	//   ....[68]....
        /*019c*/ 	.word	0x05000008


	//   ....[69]....
        /*01a0*/ 	.word	0x05000008


	//   ....[70]....
        /*01a4*/ 	.word	0x05000008


	//   ....[71]....
        /*01a8*/ 	.word	0x05000008


	//   ....[72]....
        /*01ac*/ 	.word	0x05000008


	//   ....[73]....
        /*01b0*/ 	.word	0x05000008


	//   ....[74]....
        /*01b4*/ 	.word	0x05000008


	//   ....[75]....
        /*01b8*/ 	.word	0x05000008


	//   ....[76]....
        /*01bc*/ 	.word	0x05000008


	//   ....[77]....
        /*01c0*/ 	.word	0x05000008


	//   ....[78]....
        /*01c4*/ 	.word	0x05000008


	//   ....[79]....
        /*01c8*/ 	.word	0x05000008


	//   ....[80]....
        /*01cc*/ 	.word	0x05000008


	//   ....[81]....
        /*01d0*/ 	.word	0x05000008


	//   ....[82]....
        /*01d4*/ 	.word	0x05000008


	//   ....[83]....
        /*01d8*/ 	.word	0x05000008


	//   ....[84]....
        /*01dc*/ 	.word	0x05000008


	//   ....[85]....
        /*01e0*/ 	.word	0x05000008


	//   ....[86]....
        /*01e4*/ 	.word	0x05000008


	//   ....[87]....
        /*01e8*/ 	.word	0x05000008


	//   ....[88]....
        /*01ec*/ 	.word	0x05000008


	//   ....[89]....
        /*01f0*/ 	.word	0x05000008


	//   ....[90]....
        /*01f4*/ 	.word	0x05000008


	//   ....[91]....
        /*01f8*/ 	.word	0x05000008


	//   ....[92]....
        /*01fc*/ 	.word	0x05000008


	//   ....[93]....
        /*0200*/ 	.word	0x05000008


	//   ....[94]....
        /*0204*/ 	.word	0x05000008


	//   ....[95]....
        /*0208*/ 	.word	0x05000008


	//----- nvinfo : EIATTR_COOP_GROUP_INSTR_OFFSETS
	.align		4
.L_264:
        /*020c*/ 	.byte	0x04, 0x28
        /*020e*/ 	.short	(.L_266 - .L_265)


	//   ....[0]....
.L_265:
        /*0210*/ 	.word	0x00000470


	//   ....[1]....
        /*0214*/ 	.word	0x000006a0


	//   ....[2]....
        /*0218*/ 	.word	0x000006c0


	//   ....[3]....
        /*021c*/ 	.word	0x000006e0


	//   ....[4]....
        /*0220*/ 	.word	0x00000700


	//   ....[5]....
        /*0224*/ 	.word	0x00000720


	//   ....[6]....
        /*0228*/ 	.word	0x00000b20


	//   ....[7]....
        /*022c*/ 	.word	0x00000b40


	//   ....[8]....
        /*0230*/ 	.word	0x00000b60


	//   ....[9]....
        /*0234*/ 	.word	0x00000b80


	//   ....[10]....
        /*0238*/ 	.word	0x00000ba0


	//   ....[11]....
        /*023c*/ 	.word	0x00000fa0


	//   ....[12]....
        /*0240*/ 	.word	0x00001030


	//   ....[13]....
        /*0244*/ 	.word	0x00001090


	//   ....[14]....
        /*0248*/ 	.word	0x00001130


	//   ....[15]....
        /*024c*/ 	.word	0x00001190


	//   ....[16]....
        /*0250*/ 	.word	0x000011d0


	//   ....[17]....
        /*0254*/ 	.word	0x00001220


	//   ....[18]....
        /*0258*/ 	.word	0x00001270


	//   ....[19]....
        /*025c*/ 	.word	0x00001280


	//   ....[20]....
        /*0260*/ 	.word	0x00001360


	//   ....[21]....
        /*0264*/ 	.word	0x000013f0


	//   ....[22]....
        /*0268*/ 	.word	0x00001440


	//   ....[23]....
        /*026c*/ 	.word	0x000014a0


	//   ....[24]....
        /*0270*/ 	.word	0x00001500


	//   ....[25]....
        /*0274*/ 	.word	0x00001540


	//   ....[26]....
        /*0278*/ 	.word	0x00001580


	//   ....[27]....
        /*027c*/ 	.word	0x000015c0


	//   ....[28]....
        /*0280*/ 	.word	0x000015d0


	//   ....[29]....
        /*0284*/ 	.word	0x00001a50


	//   ....[30]....
        /*0288*/ 	.word	0x00002410


	//   ....[31]....
        /*028c*/ 	.word	0x00002640


	//   ....[32]....
        /*0290*/ 	.word	0x00002660


	//   ....[33]....
        /*0294*/ 	.word	0x00002680


	//   ....[34]....
        /*0298*/ 	.word	0x000026a0


	//   ....[35]....
        /*029c*/ 	.word	0x000026c0


	//   ....[36]....
        /*02a0*/ 	.word	0x00002a50


	//   ....[37]....
        /*02a4*/ 	.word	0x00002a70


	//   ....[38]....
        /*02a8*/ 	.word	0x00002a90


	//   ....[39]....
        /*02ac*/ 	.word	0x00002ab0


	//   ....[40]....
        /*02b0*/ 	.word	0x00002ad0


	//   ....[41]....
        /*02b4*/ 	.word	0x00002ed0


	//   ....[42]....
        /*02b8*/ 	.word	0x00002f60


	//   ....[43]....
        /*02bc*/ 	.word	0x00002fc0


	//   ....[44]....
        /*02c0*/ 	.word	0x00003030


	//   ....[45]....
        /*02c4*/ 	.word	0x00003090


	//   ....[46]....
        /*02c8*/ 	.word	0x000030f0


	//   ....[47]....
        /*02cc*/ 	.word	0x00003140


	//   ....[48]....
        /*02d0*/ 	.word	0x000031a0


	//   ....[49]....
        /*02d4*/ 	.word	0x000031b0


	//   ....[50]....
        /*02d8*/ 	.word	0x00003290


	//   ....[51]....
        /*02dc*/ 	.word	0x00003320


	//   ....[52]....
        /*02e0*/ 	.word	0x00003370


	//   ....[53]....
        /*02e4*/ 	.word	0x000033e0


	//   ....[54]....
        /*02e8*/ 	.word	0x00003440


	//   ....[55]....
        /*02ec*/ 	.word	0x00003490


	//   ....[56]....
        /*02f0*/ 	.word	0x000034f0


	//   ....[57]....
        /*02f4*/ 	.word	0x00003530


	//   ....[58]....
        /*02f8*/ 	.word	0x00003540


	//   ....[59]....
        /*02fc*/ 	.word	0x000039d0


	//   ....[60]....
        /*0300*/ 	.word	0x00003f90


	//   ....[61]....
        /*0304*/ 	.word	0x00004010


	//   ....[62]....
        /*0308*/ 	.word	0x000040b0


	//   ....[63]....
        /*030c*/ 	.word	0x000041a0


	//   ....[64]....
        /*0310*/ 	.word	0x00004220


	//   ....[65]....
        /*0314*/ 	.word	0x000042a0


	//   ....[66]....
        /*0318*/ 	.word	0x00004320


	//   ....[67]....
        /*031c*/ 	.word	0x000043a0


	//   ....[68]....
        /*0320*/ 	.word	0x00004440


	//   ....[69]....
        /*0324*/ 	.word	0x000044b0


	//   ....[70]....
        /*0328*/ 	.word	0x00004530


	//   ....[71]....
        /*032c*/ 	.word	0x000045b0


	//   ....[72]....
        /*0330*/ 	.word	0x00004660


	//   ....[73]....
        /*0334*/ 	.word	0x000046e0


	//   ....[74]....
        /*0338*/ 	.word	0x00004750


	//   ....[75]....
        /*033c*/ 	.word	0x000047c0


	//   ....[76]....
        /*0340*/ 	.word	0x00004830


	//   ....[77]....
        /*0344*/ 	.word	0x00004890


	//   ....[78]....
        /*0348*/ 	.word	0x00004900


	//   ....[79]....
        /*034c*/ 	.word	0x00004980


	//   ....[80]....
        /*0350*/ 	.word	0x00004a20


	//   ....[81]....
        /*0354*/ 	.word	0x00004af0


	//   ....[82]....
        /*0358*/ 	.word	0x00004b70


	//   ....[83]....
        /*035c*/ 	.word	0x00004c10


	//   ....[84]....
        /*0360*/ 	.word	0x00004ca0


	//   ....[85]....
        /*0364*/ 	.word	0x00004d10


	//   ....[86]....
        /*0368*/ 	.word	0x00004db0


	//   ....[87]....
        /*036c*/ 	.word	0x00004e20


	//   ....[88]....
        /*0370*/ 	.word	0x00004ea0


	//   ....[89]....
        /*0374*/ 	.word	0x00004f20


	//   ....[90]....
        /*0378*/ 	.word	0x00004fd0


	//   ....[91]....
        /*037c*/ 	.word	0x00005070


	//   ....[92]....
        /*0380*/ 	.word	0x00005100


	//   ....[93]....
        /*0384*/ 	.word	0x000051a0


	//   ....[94]....
        /*0388*/ 	.word	0x00005220


	//   ....[95]....
        /*038c*/ 	.word	0x00005280


	//----- nvinfo : EIATTR_VRC_CTA_INIT_COUNT
	.align		4
.L_266:
        /*0390*/ 	.byte	0x02, 0x4a
	.zero		1
	.zero		1


	//----- nvinfo : EIATTR_EXIT_INSTR_OFFSETS
	.align		4
        /*0394*/ 	.byte	0x04, 0x1c
        /*0396*/ 	.short	(.L_268 - .L_267)


	//   ....[0]....
.L_267:
        /*0398*/ 	.word	0x00001cc0


	//   ....[1]....
        /*039c*/ 	.word	0x00001cf0


	//   ....[2]....
        /*03a0*/ 	.word	0x00003f20


	//   ....[3]....
        /*03a4*/ 	.word	0x00003f40


	//----- nvinfo : EIATTR_MAX_THREADS
	.align		4
.L_268:
        /*03a8*/ 	.byte	0x04, 0x05
        /*03aa*/ 	.short	(.L_270 - .L_269)
.L_269:
        /*03ac*/ 	.word	0x000001a0
        /*03b0*/ 	.word	0x00000001
        /*03b4*/ 	.word	0x00000001


	//----- nvinfo : EIATTR_CRS_STACK_SIZE
	.align		4
.L_270:
        /*03b8*/ 	.byte	0x04, 0x1e
        /*03ba*/ 	.short	(.L_272 - .L_271)
.L_271:
        /*03bc*/ 	.word	0x00000000


	//----- nvinfo : EIATTR_CBANK_PARAM_SIZE
	.align		4
.L_272:
        /*03c0*/ 	.byte	0x03, 0x19
        /*03c2*/ 	.short	0x0028


	//----- nvinfo : EIATTR_PARAM_CBANK
	.align		4
        /*03c4*/ 	.byte	0x04, 0x0a
        /*03c6*/ 	.short	(.L_274 - .L_273)
	.align		4
.L_273:
        /*03c8*/ 	.word	index@(.nv.constant0._ZN3cub18CUB_300001_SM_10006detail4scan16DeviceScanKernelINS2_10policy_hubIiiimN4cuda3std3__44plusIvEEE10Policy1000EPiSC_NS0_13ScanTileStateIiLb1EEES9_NS0_8NullTypeEmiLb0ESF_EEvT0_T1_T2_iT3_T4_T5_)
        /*03cc*/ 	.short	0x0380
        /*03ce*/ 	.short	0x0028


	//----- nvinfo : EIATTR_SW_WAR
	.align		4
.L_274:
        /*03d0*/ 	.byte	0x04, 0x36
        /*03d2*/ 	.short	(.L_276 - .L_275)
.L_275:
        /*03d4*/ 	.word	0x00000008
.L_276:


//--------------------- .nv.info._ZN3cub18CUB_300001_SM_10006detail4scan16DeviceScanKernelINS2_10policy_hubIiiijN4cuda3std3__44plusIvEEE10Policy1000EPiSC_NS0_13ScanTileStateIiLb1EEES9_NS0_8NullTypeEjiLb0ESF_EEvT0_T1_T2_iT3_T4_T5_ --------------------------
	.section	.nv.info._ZN3cub18CUB_300001_SM_10006detail4scan16DeviceScanKernelINS2_10policy_hubIiiijN4cuda3std3__44plusIvEEE10Policy1000EPiSC_NS0_13ScanTileStateIiLb1EEES9_NS0_8NullTypeEjiLb0ESF_EEvT0_T1_T2_iT3_T4_T5_,"",@"SHT_CUDA_INFO"
	.sectionflags	@""
	.align	4


	//----- nvinfo : EIATTR_CUDA_API_VERSION
	.align		4
        /*0000*/ 	.byte	0x04, 0x37
        /*0002*/ 	.short	(.L_278 - .L_277)
.L_277:
        /*0004*/ 	.word	0x00000082


	//----- nvinfo : EIATTR_KPARAM_INFO
	.align		4
.L_278:
        /*0008*/ 	.byte	0x04, 0x17
        /*000a*/ 	.short	(.L_280 - .L_279)
.L_279:
        /*000c*/ 	.word	0x00000000
        /*0010*/ 	.short	0x0006
        /*0012*/ 	.short	0x0020
        /*0014*/ 	.byte	0x00, 0xf0, 0x11, 0x00


	//----- nvinfo : EIATTR_KPARAM_INFO
	.align		4
.L_280:
        /*0018*/ 	.byte	0x04, 0x17
        /*001a*/ 	.short	(.L_282 - .L_281)
.L_281:
        /*001c*/ 	.word	0x00000000
        /*0020*/ 	.short	0x0005
        /*0022*/ 	.short	0x001d
        /*0024*/ 	.byte	0x00, 0xf0, 0x05, 0x00


	//----- nvinfo : EIATTR_KPARAM_INFO
	.align		4
.L_282:
        /*0028*/ 	.byte	0x04, 0x17
        /*002a*/ 	.short	(.L_284 - .L_283)
.L_283:
        /*002c*/ 	.word	0x00000000
        /*0030*/ 	.short	0x0004
        /*0032*/ 	.short	0x001c
        /*0034*/ 	.byte	0x00, 0xf0, 0x05, 0x00


	//----- nvinfo : EIATTR_KPARAM_INFO
	.align		4
.L_284:
        /*0038*/ 	.byte	0x04, 0x17
        /*003a*/ 	.short	(.L_286 - .L_285)
.L_285:
        /*003c*/ 	.word	0x00000000
        /*0040*/ 	.short	0x0003
        /*0042*/ 	.short	0x0018
        /*0044*/ 	.byte	0x00, 0xf0, 0x11, 0x00


	//----- nvinfo : EIATTR_KPARAM_INFO
	.align		4
.L_286:
        /*0048*/ 	.byte	0x04, 0x17
        /*004a*/ 	.short	(.L_288 - .L_287)
.L_287:
        /*004c*/ 	.word	0x00000000
        /*0050*/ 	.short	0x0002
        /*0052*/ 	.short	0x0010
        /*0054*/ 	.byte	0x00, 0xf0, 0x21, 0x00


	//----- nvinfo : EIATTR_KPARAM_INFO
	.align		4
.L_288:
        /*0058*/ 	.byte	0x04, 0x17
        /*005a*/ 	.short	(.L_290 - .L_289)
.L_289:
        /*005c*/ 	.word	0x00000000
        /*0060*/ 	.short	0x0001
        /*0062*/ 	.short	0x0008
        /*0064*/ 	.byte	0x00, 0xf5, 0x21, 0x00


	//----- nvinfo : EIATTR_KPARAM_INFO
	.align		4
.L_290:
        /*0068*/ 	.byte	0x04, 0x17
        /*006a*/ 	.short	(.L_292 - .L_291)
.L_291:
        /*006c*/ 	.word	0x00000000
        /*0070*/ 	.short	0x0000
        /*0072*/ 	.short	0x0000
        /*0074*/ 	.byte	0x00, 0xf5, 0x21, 0x00


	//----- nvinfo : EIATTR_SPARSE_MMA_MASK
	.align		4
.L_292:
        /*0078*/ 	.byte	0x03, 0x50
        /*007a*/ 	.short	0x0000


	//----- nvinfo : EIATTR_MAXREG_COUNT
	.align		4
        /*007c*/ 	.byte	0x03, 0x1b
        /*007e*/ 	.short	0x00a8


	//----- nvinfo : EIATTR_NUM_BARRIERS
	.align		4
        /*0080*/ 	.byte	0x02, 0x4c
        /*0082*/ 	.byte	0x01
	.zero		1


	//----- nvinfo : EIATTR_MERCURY_ISA_VERSION
	.align		4
        /*0084*/ 	.byte	0x03, 0x5f
        /*0086*/ 	.short	0x0101


	//----- nvinfo : EIATTR_UNUSED_LOAD_BYTE_OFFSET
	.align		4
        /*0088*/ 	.byte	0x04, 0x44
        /*008a*/ 	.short	(.L_294 - .L_293)


	//   ....[0]....
.L_293:
        /*008c*/ 	.word	0x000029a0
        /*0090*/ 	.word	0x00000fff


	//----- nvinfo : EIATTR_COOP_GROUP_MASK_REGIDS
	.align		4
.L_294:
        /*0094*/ 	.byte	0x04, 0x29
        /*0096*/ 	.short	(.L_296 - .L_295)


	//   ....[0]....
.L_295:
        /*0098*/ 	.word	0xffffffff


	//   ....[1]....
        /*009c*/ 	.word	0xffffffff


	//   ....[2]....
        /*00a0*/ 	.word	0xffffffff


	//   ....[3]....
        /*00a4*/ 	.word	0xffffffff


	//   ....[4]....
        /*00a8*/ 	.word	0xffffffff


	//   ....[5]....
        /*00ac*/ 	.word	0xffffffff


	//   ....[6]....
        /*00b0*/ 	.word	0xffffffff


	//   ....[7]....
        /*00b4*/ 	.word	0xffffffff


	//   ....[8]....
        /*00b8*/ 	.word	0xffffffff


	//   ....[9]....
        /*00bc*/ 	.word	0xffffffff


	//   ....[10]....
        /*00c0*/ 	.word	0xffffffff


	//   ....[11]....
        /*00c4*/ 	.word	0xffffffff


	//   ....[12]....
        /*00c8*/ 	.word	0xffffffff


	//   ....[13]....
        /*00cc*/ 	.word	0xffffffff


	//   ....[14]....
        /*00d0*/ 	.word	0xffffffff


	//   ....[15]....
        /*00d4*/ 	.word	0xffffffff


	//   ....[16]....
        /*00d8*/ 	.word	0xffffffff


	//   ....[17]....
        /*00dc*/ 	.word	0xffffffff


	//   ....[18]....
        /*00e0*/ 	.word	0xffffffff


	//   ....[19]....
        /*00e4*/ 	.word	0xffffffff


	//   ....[20]....
        /*00e8*/ 	.word	0xffffffff


	//   ....[21]....
        /*00ec*/ 	.word	0xffffffff


	//   ....[22]....
        /*00f0*/ 	.word	0xffffffff


	//   ....[23]....
        /*00f4*/ 	.word	0xffffffff


	//   ....[24]....
        /*00f8*/ 	.word	0xffffffff


	//   ....[25]....
        /*00fc*/ 	.word	0xffffffff


	//   ....[26]....
        /*0100*/ 	.word	0xffffffff


	//   ....[27]....
        /*0104*/ 	.word	0xffffffff


	//   ....[28]....
        /*0108*/ 	.word	0xffffffff


	//   ....[29]....
        /*010c*/ 	.word	0xffffffff


	//   ....[30]....
        /*0110*/ 	.word	0xffffffff


	//   ....[31]....
        /*0114*/ 	.word	0xffffffff


	//   ....[32]....
        /*0118*/ 	.word	0xffffffff


	//   ....[33]....
        /*011c*/ 	.word	0xffffffff


	//   ....[34]....
        /*0120*/ 	.word	0xffffffff


	//   ....[35]....
        /*0124*/ 	.word	0xffffffff


	//   ....[36]....
        /*0128*/ 	.word	0xffffffff


	//   ....[37]....
        /*012c*/ 	.word	0xffffffff


	//   ....[38]....
        /*0130*/ 	.word	0xffffffff


	//   ....[39]....
        /*0134*/ 	.word	0xffffffff


	//   ....[40]....
        /*0138*/ 	.word	0xffffffff


	//   ....[41]....
        /*013c*/ 	.word	0xffffffff


	//   ....[42]....
        /*0140*/ 	.word	0xffffffff


	//   ....[43]....
        /*0144*/ 	.word	0xffffffff


	//   ....[44]....
        /*0148*/ 	.word	0xffffffff


	//   ....[45]....
        /*014c*/ 	.word	0xffffffff


	//   ....[46]....
        /*0150*/ 	.word	0xffffffff


	//   ....[47]....
        /*0154*/ 	.word	0xffffffff


	//   ....[48]....
        /*0158*/ 	.word	0xffffffff


	//   ....[49]....
        /*015c*/ 	.word	0xffffffff


	//   ....[50]....
        /*0160*/ 	.word	0xffffffff


	//   ....[51]....
        /*0164*/ 	.word	0xffffffff


	//   ....[52]....
        /*0168*/ 	.word	0xffffffff


	//   ....[53]....
        /*016c*/ 	.word	0xffffffff


	//   ....[54]....
        /*0170*/ 	.word	0xffffffff


	//   ....[55]....
        /*0174*/ 	.word	0xffffffff


	//   ....[56]....
        /*0178*/ 	.word	0xffffffff


	//   ....[57]....
        /*017c*/ 	.word	0xffffffff


	//   ....[58]....
        /*0180*/ 	.word	0xffffffff


	//   ....[59]....
        /*0184*/ 	.word	0xffffffff


	//   ....[60]....
        /*0188*/ 	.word	0x05000015


	//   ....[61]....
        /*018c*/ 	.word	0x05000015


	//   ....[62]....
        /*0190*/ 	.word	0x05000015


	//   ....[63]....
        /*0194*/ 	.word	0x05000015


	//   ....[64]....
        /*0198*/ 	.word	0x05000015


	//   ....[65]....
        /*019c*/ 	.word	0x05000015


	//   ....[66]....
        /*01a0*/ 	.word	0x05000015


	//   ....[67]....
        /*01a4*/ 	.word	0x05000015


	//   ....[68]....
        /*01a8*/ 	.word	0x05000015


	//   ....[69]....
        /*01ac*/ 	.word	0x05000015


	//   ....[70]....
        /*01b0*/ 	.word	0x05000015


	//   ....[71]....
        /*01b4*/ 	.word	0x05000015


	//   ....[72]....
        /*01b8*/ 	.word	0x05000015


	//   ....[73]....
        /*01bc*/ 	.word	0x05000015


	//   ....[74]....
        /*01c0*/ 	.word	0x05000015


	//   ....[75]....
        /*01c4*/ 	.word	0x05000015


	//   ....[76]....
        /*01c8*/ 	.word	0x05000015


	//   ....[77]....
        /*01cc*/ 	.word	0x05000015


	//   ....[78]....
        /*01d0*/ 	.word	0x05000015


	//   ....[79]....
        /*01d4*/ 	.word	0x05000015


	//   ....[80]....
        /*01d8*/ 	.word	0x05000015


	//   ....[81]....
        /*01dc*/ 	.word	0x05000015


	//   ....[82]....
        /*01e0*/ 	.word	0x05000015


	//   ....[83]....
        /*01e4*/ 	.word	0x05000015


	//   ....[84]....
        /*01e8*/ 	.word	0x05000015


	//   ....[85]....
        /*01ec*/ 	.word	0x05000015


	//   ....[86]....
        /*01f0*/ 	.word	0x05000015


	//   ....[87]....
        /*01f4*/ 	.word	0x05000015


	//   ....[88]....
        /*01f8*/ 	.word	0x05000015


	//   ....[89]....
        /*01fc*/ 	.word	0x05000015


	//   ....[90]....
        /*0200*/ 	.word	0x05000015


	//   ....[91]....
        /*0204*/ 	.word	0x05000015


	//   ....[92]....
        /*0208*/ 	.word	0x05000015


	//   ....[93]....
        /*020c*/ 	.word	0x05000015


	//   ....[94]....
        /*0210*/ 	.word	0x05000015


	//   ....[95]....
        /*0214*/ 	.word	0x05000015


	//----- nvinfo : EIATTR_COOP_GROUP_INSTR_OFFSETS
	.align		4
.L_296:
        /*0218*/ 	.byte	0x04, 0x28
        /*021a*/ 	.short	(.L_298 - .L_297)


	//   ....[0]....
.L_297:
        /*021c*/ 	.word	0x000004b0


	//   ....[1]....
        /*0220*/ 	.word	0x00000680


	//   ....[2]....
        /*0224*/ 	.word	0x000006a0


	//   ....[3]....
        /*0228*/ 	.word	0x000006c0


	//   ....[4]....
        /*022c*/ 	.word	0x000006e0


	//   ....[5]....
        /*0230*/ 	.word	0x00000700


	//   ....[6]....
        /*0234*/ 	.word	0x00000ae0


	//   ....[7]....
        /*0238*/ 	.word	0x00000b00


	//   ....[8]....
        /*023c*/ 	.word	0x00000b20


	//   ....[9]....
        /*0240*/ 	.word	0x00000b40


	//   ....[10]....
        /*0244*/ 	.word	0x00000b60


	//   ....[11]....
        /*0248*/ 	.word	0x00000f10


	//   ....[12]....
        /*024c*/ 	.word	0x000010e0


	//   ....[13]....
        /*0250*/ 	.word	0x00001140


	//   ....[14]....
        /*0254*/ 	.word	0x000011d0


	//   ....[15]....
        /*0258*/ 	.word	0x00001230


	//   ....[16]....
        /*025c*/ 	.word	0x00001280


	//   ....[17]....
        /*0260*/ 	.word	0x000012e0


	//   ....[18]....
        /*0264*/ 	.word	0x00001320


	//   ....[19]....
        /*0268*/ 	.word	0x00001330


	//   ....[20]....
        /*026c*/ 	.word	0x00001410


	//   ....[21]....
        /*0270*/ 	.word	0x000015e0


	//   ....[22]....
        /*0274*/ 	.word	0x00001630


	//   ....[23]....
        /*0278*/ 	.word	0x00001690


	//   ....[24]....
        /*027c*/ 	.word	0x000016f0


	//   ....[25]....
        /*0280*/ 	.word	0x00001730


	//   ....[26]....
        /*0284*/ 	.word	0x00001770


	//   ....[27]....
        /*0288*/ 	.word	0x000017b0


	//   ....[28]....
        /*028c*/ 	.word	0x000017c0


	//   ....[29]....
        /*0290*/ 	.word	0x00001be0


	//   ....[30]....
        /*0294*/ 	.word	0x000026c0


	//   ....[31]....
        /*0298*/ 	.word	0x00002890


	//   ....[32]....
        /*029c*/ 	.word	0x000028b0


	//   ....[33]....
        /*02a0*/ 	.word	0x000028d0


	//   ....[34]....
        /*02a4*/ 	.word	0x000028f0


	//   ....[35]....
        /*02a8*/ 	.word	0x00002910


	//   ....[36]....
        /*02ac*/ 	.word	0x00002c90


	//   ....[37]....
        /*02b0*/ 	.word	0x00002cb0


	//   ....[38]....
        /*02b4*/ 	.word	0x00002cd0


	//   ....[39]....
        /*02b8*/ 	.word	0x00002cf0


	//   ....[40]....
        /*02bc*/ 	.word	0x00002d10


	//   ....[41]....
        /*02c0*/ 	.word	0x000030d0


	//   ....[42]....
        /*02c4*/ 	.word	0x000032a0


	//   ....[43]....
        /*02c8*/ 	.word	0x00003300


	//   ....[44]....
        /*02cc*/ 	.word	0x00003360


	//   ....[45]....
        /*02d0*/ 	.word	0x000033c0


	//   ....[46]....
        /*02d4*/ 	.word	0x00003420


	//   ....[47]....
        /*02d8*/ 	.word	0x00003490


	//   ....[48]....
        /*02dc*/ 	.word	0x000034e0


	//   ....[49]....
        /*02e0*/ 	.word	0x000034f0


	//   ....[50]....
        /*02e4*/ 	.word	0x000035d0


	//   ....[51]....
        /*02e8*/ 	.word	0x000037a0


	//   ....[52]....
        /*02ec*/ 	.word	0x000037f0


	//   ....[53]....
        /*02f0*/ 	.word	0x00003860


	//   ....[54]....
        /*02f4*/ 	.word	0x000038c0


	//   ....[55]....
        /*02f8*/ 	.word	0x00003910


	//   ....[56]....
        /*02fc*/ 	.word	0x00003970


	//   ....[57]....
        /*0300*/ 	.word	0x000039b0


	//   ....[58]....
        /*0304*/ 	.word	0x000039c0


	//   ....[59]....
        /*0308*/ 	.word	0x00003e90


	//   ....[60]....
        /*030c*/ 	.word	0x00004470


	//   ....[61]....
        /*0310*/ 	.word	0x000044f0


	//   ....[62]....
        /*0314*/ 	.word	0x00004580


	//   ....[63]....
        /*0318*/ 	.word	0x00004670


	//   ....[64]....
        /*031c*/ 	.word	0x00004700


	//   ....[65]....
        /*0320*/ 	.word	0x00004790


	//   ....[66]....
        /*0324*/ 	.word	0x00004830


	//   ....[67]....
        /*0328*/ 	.word	0x000048b0


	//   ....[68]....
        /*032c*/ 	.word	0x000048e0


	//   ....[69]....
        /*0330*/ 	.word	0x00004980


	//   ....[70]....
        /*0334*/ 	.word	0x00004a00


	//   ....[71]....
        /*0338*/ 	.word	0x00004a80


	//   ....[72]....
        /*033c*/ 	.word	0x00004b40


	//   ....[73]....
        /*0340*/ 	.word	0x00004bd0


	//   ....[74]....
        /*0344*/ 	.word	0x00004c50


	//   ....[75]....
        /*0348*/ 	.word	0x00004cd0


	//   ....[76]....
        /*034c*/ 	.word	0x00004d50


	//   ....[77]....
        /*0350*/ 	.word	0x00004d80


	//   ....[78]....
        /*0354*/ 	.word	0x00004e20


	//   ....[79]....
        /*0358*/ 	.word	0x00004ea0


	//   ....[80]....
        /*035c*/ 	.word	0x00004f30


	//   ....[81]....
        /*0360*/ 	.word	0x00004fe0


	//   ....[82]....
        /*0364*/ 	.word	0x00005090


	//   ....[83]....
        /*0368*/ 	.word	0x00005120


	//   ....[84]....
        /*036c*/ 	.word	0x000051b0


	//   ....[85]....
        /*0370*/ 	.word	0x00005230


	//   ....[86]....
        /*0374*/ 	.word	0x00005270


	//   ....[87]....
        /*0378*/ 	.word	0x00005320


	//   ....[88]....
        /*037c*/ 	.word	0x000053a0


	//   ....[89]....
        /*0380*/ 	.word	0x00005420


	//   ....[90]....
        /*0384*/ 	.word	0x000054e0


	//   ....[91]....
        /*0388*/ 	.word	0x00005580


	//   ....[92]....
        /*038c*/ 	.word	0x00005610


	//   ....[93]....
        /*0390*/ 	.word	0x000056a0


	//   ....[94]....
        /*0394*/ 	.word	0x00005710


	//   ....[95]....
        /*0398*/ 	.word	0x00005790


	//----- nvinfo : EIATTR_VRC_CTA_INIT_COUNT
	.align		4
.L_298:
        /*039c*/ 	.byte	0x02, 0x4a
	.zero		1
	.zero		1


	//----- nvinfo : EIATTR_EXIT_INSTR_OFFSETS
	.align		4
        /*03a0*/ 	.byte	0x04, 0x1c
        /*03a2*/ 	.short	(.L_300 - .L_299)


	//   ....[0]....
.L_299:
        /*03a4*/ 	.word	0x00001eb0


	//   ....[1]....
        /*03a8*/ 	.word	0x00001ed0


	//   ....[2]....
        /*03ac*/ 	.word	0x00004400


	//   ....[3]....
        /*03b0*/ 	.word	0x00004420


	//----- nvinfo : EIATTR_MAX_THREADS
	.align		4
.L_300:
        /*03b4*/ 	.byte	0x04, 0x05
        /*03b6*/ 	.short	(.L_302 - .L_301)
.L_301:
        /*03b8*/ 	.word	0x00000180
        /*03bc*/ 	.word	0x00000001
        /*03c0*/ 	.word	0x00000001


	//----- nvinfo : EIATTR_CRS_STACK_SIZE
	.align		4
.L_302:
        /*03c4*/ 	.byte	0x04, 0x1e
        /*03c6*/ 	.short	(.L_304 - .L_303)
.L_303:
        /*03c8*/ 	.word	0x00000000


	//----- nvinfo : EIATTR_CBANK_PARAM_SIZE
	.align		4
.L_304:
        /*03cc*/ 	.byte	0x03, 0x19
        /*03ce*/ 	.short	0x0024


	//----- nvinfo : EIATTR_PARAM_CBANK
	.align		4
        /*03d0*/ 	.byte	0x04, 0x0a
        /*03d2*/ 	.short	(.L_306 - .L_305)
	.align		4
.L_305:
        /*03d4*/ 	.word	index@(.nv.constant0._ZN3cub18CUB_300001_SM_10006detail4scan16DeviceScanKernelINS2_10policy_hubIiiijN4cuda3std3__44plusIvEEE10Policy1000EPiSC_NS0_13ScanTileStateIiLb1EEES9_NS0_8NullTypeEjiLb0ESF_EEvT0_T1_T2_iT3_T4_T5_)
        /*03d8*/ 	.short	0x0380
        /*03da*/ 	.short	0x0024


	//----- nvinfo : EIATTR_SW_WAR
	.align		4
.L_306:
        /*03dc*/ 	.byte	0x04, 0x36
        /*03de*/ 	.short	(.L_308 - .L_307)
.L_307:
        /*03e0*/ 	.word	0x00000008
.L_308:


//--------------------- .nv.info._ZN3cub18CUB_300001_SM_10006detail4scan20DeviceScanInitKernelINS0_13ScanTileStateIiLb1EEEEEvT_i --------------------------
	.section	.nv.info._ZN3cub18CUB_300001_SM_10006detail4scan20DeviceScanInitKernelINS0_13ScanTileStateIiLb1EEEEEvT_i,"",@"SHT_CUDA_INFO"
	.sectionflags	@""
	.align	4


	//----- nvinfo : EIATTR_CUDA_API_VERSION
	.align		4
        /*0000*/ 	.byte	0x04, 0x37
        /*0002*/ 	.short	(.L_310 - .L_309)
.L_309:
        /*0004*/ 	.word	0x00000082


	//----- nvinfo : EIATTR_KPARAM_INFO
	.align		4
.L_310:
        /*0008*/ 	.byte	0x04, 0x17
        /*000a*/ 	.short	(.L_312 - .L_311)
.L_311:
        /*000c*/ 	.word	0x00000000
        /*0010*/ 	.short	0x0001
        /*0012*/ 	.short	0x0008
        /*0014*/ 	.byte	0x00, 0xf0, 0x11, 0x00


	//----- nvinfo : EIATTR_KPARAM_INFO
	.align		4
.L_312:
        /*0018*/ 	.byte	0x04, 0x17
        /*001a*/ 	.short	(.L_314 - .L_313)
.L_313:
        /*001c*/ 	.word	0x00000000
        /*0020*/ 	.short	0x0000
        /*0022*/ 	.short	0x0000
        /*0024*/ 	.byte	0x00, 0xf0, 0x21, 0x00


	//----- nvinfo : EIATTR_SPARSE_MMA_MASK
	.align		4
.L_314:
        /*0028*/ 	.byte	0x03, 0x50
        /*002a*/ 	.short	0x0000


	//----- nvinfo : EIATTR_MAXREG_COUNT
	.align		4
        /*002c*/ 	.byte	0x03, 0x1b
        /*002e*/ 	.short	0x00ff


	//----- nvinfo : EIATTR_MERCURY_ISA_VERSION
	.align		4
        /*0030*/ 	.byte	0x03, 0x5f
        /*0032*/ 	.short	0x0101


	//----- nvinfo : EIATTR_VRC_CTA_INIT_COUNT
	.align		4
        /*0034*/ 	.byte	0x02, 0x4a
	.zero		1
	.zero		1


	//----- nvinfo : EIATTR_EXIT_INSTR_OFFSETS
	.align		4
        /*0038*/ 	.byte	0x04, 0x1c
        /*003a*/ 	.short	(.L_316 - .L_315)


	//   ....[0]....
.L_315:
        /*003c*/ 	.word	0x000000f0


	//   ....[1]....
        /*0040*/ 	.word	0x00000130


	//----- nvinfo : EIATTR_CBANK_PARAM_SIZE
	.align		4
.L_316:
        /*0044*/ 	.byte	0x03, 0x19
        /*0046*/ 	.short	0x000c


	//----- nvinfo : EIATTR_PARAM_CBANK
	.align		4
        /*0048*/ 	.byte	0x04, 0x0a
        /*004a*/ 	.short	(.L_318 - .L_317)
	.align		4
.L_317:
        /*004c*/ 	.word	index@(.nv.constant0._ZN3cub18CUB_300001_SM_10006detail4scan20DeviceScanInitKernelINS0_13ScanTileStateIiLb1EEEEEvT_i)
        /*0050*/ 	.short	0x0380
        /*0052*/ 	.short	0x000c


	//----- nvinfo : EIATTR_SW_WAR
	.align		4
.L_318:
        /*0054*/ 	.byte	0x04, 0x36
        /*0056*/ 	.short	(.L_320 - .L_319)
.L_319:
        /*0058*/ 	.word	0x00000008
.L_320:


//--------------------- .nv.info._ZN3cub18CUB_300001_SM_10006detail8for_each13static_kernelINS2_12policy_hub_t12policy_500_tElNS2_12op_wrapper_tIlN6thrust24THRUST_300001_SM_1000_NS6system6detail7generic6detail21binary_search_functorIPiNSC_18binary_search_lessENSC_3lbfEEENS8_12zip_iteratorIN4cuda3std3__45tupleIJNS8_6detail15normal_iteratorINS8_7pointerIiNS8_8cuda_cub5par_tENS8_11use_defaultESS_EEEENSO_INSP_IlSR_SS_SS_EEEEEEEEEEEEEvT0_T1_ --------------------------
	.section	.nv.info._ZN3cub18CUB_300001_SM_10006detail8for_each13static_kernelINS2_12policy_hub_t12policy_500_tElNS2_12op_wrapper_tIlN6thrust24THRUST_300001_SM_1000_NS6system6detail7generic6detail21binary_search_functorIPiNSC_18binary_search_lessENSC_3lbfEEENS8_12zip_iteratorIN4cuda3std3__45tupleIJNS8_6detail15normal_iteratorINS8_7pointerIiNS8_8cuda_cub5par_tENS8_11use_defaultESS_EEEENSO_INSP_IlSR_SS_SS_EEEEEEEEEEEEEvT0_T1_,"",@"SHT_CUDA_INFO"
	.sectionflags	@""
	.align	4


	//----- nvinfo : EIATTR_CUDA_API_VERSION
	.align		4
        /*0000*/ 	.byte	0x04, 0x37
        /*0002*/ 	.short	(.L_322 - .L_321)
.L_321:
        /*0004*/ 	.word	0x00000082


	//----- nvinfo : EIATTR_KPARAM_INFO
	.align		4
.L_322:
        /*0008*/ 	.byte	0x04, 0x17
        /*000a*/ 	.short	(.L_324 - .L_323)
.L_323:
        /*000c*/ 	.word	0x00000000
        /*0010*/ 	.short	0x0001
        /*0012*/ 	.short	0x0008
        /*0014*/ 	.byte	0x00, 0xf0, 0xa1, 0x00


	//----- nvinfo : EIATTR_KPARAM_INFO
	.align		4
.L_324:
        /*0018*/ 	.byte	0x04, 0x17
        /*001a*/ 	.short	(.L_326 - .L_325)
.L_325:
        /*001c*/ 	.word	0x00000000
        /*0020*/ 	.short	0x0000
        /*0022*/ 	.short	0x0000
        /*0024*/ 	.byte	0x00, 0xf0, 0x21, 0x00


	//----- nvinfo : EIATTR_SPARSE_MMA_MASK
	.align		4
.L_326:
        /*0028*/ 	.byte	0x03, 0x50
        /*002a*/ 	.short	0x0000


	//----- nvinfo : EIATTR_MAXREG_COUNT
	.align		4
        /*002c*/ 	.byte	0x03, 0x1b
        /*002e*/ 	.short	0x00ff


	//----- nvinfo : EIATTR_MERCURY_ISA_VERSION
	.align		4
        /*0030*/ 	.byte	0x03, 0x5f
        /*0032*/ 	.short	0x0101


	//----- nvinfo : EIATTR_VRC_CTA_INIT_COUNT
	.align		4
        /*0034*/ 	.byte	0x02, 0x4a
	.zero		1
	.zero		1


	//----- nvinfo : EIATTR_EXIT_INSTR_OFFSETS
	.align		4
        /*0038*/ 	.byte	0x04, 0x1c
        /*003a*/ 	.short	(.L_328 - .L_327)


	//   ....[0]....
.L_327:
        /*003c*/ 	.word	0x00000590


	//   ....[1]....
        /*0040*/ 	.word	0x00000610


	//   ....[2]....
        /*0044*/ 	.word	0x00000a00


	//   ....[3]....
        /*0048*/ 	.word	0x00000c60


	//   ....[4]....
        /*004c*/ 	.word	0x00000d40


	//   ....[5]....
        /*0050*/ 	.word	0x00000d60


	//----- nvinfo : EIATTR_MAX_THREADS
	.align		4
.L_328:
        /*0054*/ 	.byte	0x04, 0x05
        /*0056*/ 	.short	(.L_330 - .L_329)
.L_329:
        /*0058*/ 	.word	0x00000100
        /*005c*/ 	.word	0x00000001
        /*0060*/ 	.word	0x00000001


	//----- nvinfo : EIATTR_CRS_STACK_SIZE
	.align		4
.L_330:
        /*0064*/ 	.byte	0x04, 0x1e
        /*0066*/ 	.short	(.L_332 - .L_331)
.L_331:
        /*0068*/ 	.word	0x00000000


	//----- nvinfo : EIATTR_CBANK_PARAM_SIZE
	.align		4
.L_332:
        /*006c*/ 	.byte	0x03, 0x19
        /*006e*/ 	.short	0x0030


	//----- nvinfo : EIATTR_PARAM_CBANK
	.align		4
        /*0070*/ 	.byte	0x04, 0x0a
        /*0072*/ 	.short	(.L_334 - .L_333)
	.align		4
.L_333:
        /*0074*/ 	.word	index@(.nv.constant0._ZN3cub18CUB_300001_SM_10006detail8for_each13static_kernelINS2_12policy_hub_t12policy_500_tElNS2_12op_wrapper_tIlN6thrust24THRUST_300001_SM_1000_NS6system6detail7generic6detail21binary_search_functorIPiNSC_18binary_search_lessENSC_3lbfEEENS8_12zip_iteratorIN4cuda3std3__45tupleIJNS8_6detail15normal_iteratorINS8_7pointerIiNS8_8cuda_cub5par_tENS8_11use_defaultESS_EEEENSO_INSP_IlSR_SS_SS_EEEEEEEEEEEEEvT0_T1_)
        /*0078*/ 	.short	0x0380
        /*007a*/ 	.short	0x0030


	//----- nvinfo : EIATTR_SW_WAR
	.align		4
.L_334:
        /*007c*/ 	.byte	0x04, 0x36
        /*007e*/ 	.short	(.L_336 - .L_335)
.L_335:
        /*0080*/ 	.word	0x00000008
.L_336:


//--------------------- .nv.info._ZN3cub18CUB_300001_SM_10006detail11EmptyKernelIvEEvv --------------------------
	.section	.nv.info._ZN3cub18CUB_300001_SM_10006detail11EmptyKernelIvEEvv,"",@"SHT_CUDA_INFO"
	.sectionflags	@""
	.align	4


	//----- nvinfo : EIATTR_CUDA_API_VERSION
	.align		4
        /*0000*/ 	.byte	0x04, 0x37
        /*0002*/ 	.short	(.L_338 - .L_337)
.L_337:
        /*0004*/ 	.word	0x00000082


	//----- nvinfo : EIATTR_SPARSE_MMA_MASK
	.align		4
.L_338:
        /*0008*/ 	.byte	0x03, 0x50
        /*000a*/ 	.short	0x0000


	//----- nvinfo : EIATTR_MAXREG_COUNT
	.align		4
        /*000c*/ 	.byte	0x03, 0x1b
        /*000e*/ 	.short	0x00ff


	//----- nvinfo : EIATTR_MERCURY_ISA_VERSION
	.align		4
        /*0010*/ 	.byte	0x03, 0x5f
        /*0012*/ 	.short	0x0101


	//----- nvinfo : EIATTR_VRC_CTA_INIT_COUNT
	.align		4
        /*0014*/ 	.byte	0x02, 0x4a
	.zero		1
	.zero		1


	//----- nvinfo : EIATTR_EXIT_INSTR_OFFSETS
	.align		4
        /*0018*/ 	.byte	0x04, 0x1c
        /*001a*/ 	.short	(.L_340 - .L_339)


	//   ....[0]....
.L_339:
        /*001c*/ 	.word	0x00000010


	//----- nvinfo : EIATTR_SW_WAR
	.align		4
.L_340:
        /*0020*/ 	.byte	0x04, 0x36
        /*0022*/ 	.short	(.L_342 - .L_341)
.L_341:
        /*0024*/ 	.word	0x00000008
.L_342:


//--------------------- .nv.info._Z25collectHistogramSharedMemiPjPii --------------------------
	.section	.nv.info._Z25collectHistogramSharedMemiPjPii,"",@"SHT_CUDA_INFO"
	.sectionflags	@""
	.align	4


	//----- nvinfo : EIATTR_CUDA_API_VERSION
	.align		4
        /*0000*/ 	.byte	0x04, 0x37
        /*0002*/ 	.short	(.L_344 - .L_343)
.L_343:
        /*0004*/ 	.word	0x00000082


	//----- nvinfo : EIATTR_KPARAM_INFO
	.align		4
.L_344:
        /*0008*/ 	.byte	0x04, 0x17
        /*000a*/ 	.short	(.L_346 - .L_345)
.L_345:
        /*000c*/ 	.word	0x00000000
        /*0010*/ 	.short	0x0003
        /*0012*/ 	.short	0x0018
        /*0014*/ 	.byte	0x00, 0xf0, 0x11, 0x00


	//----- nvinfo : EIATTR_KPARAM_INFO
	.align		4
.L_346:
        /*0018*/ 	.byte	0x04, 0x17
        /*001a*/ 	.short	(.L_348 - .L_347)
.L_347:
        /*001c*/ 	.word	0x00000000
        /*0020*/ 	.short	0x0002
        /*0022*/ 	.short	0x0010
        /*0024*/ 	.byte	0x00, 0xf5, 0x21, 0x00


	//----- nvinfo : EIATTR_KPARAM_INFO
	.align		4
.L_348:
        /*0028*/ 	.byte	0x04, 0x17
        /*002a*/ 	.short	(.L_350 - .L_349)
.L_349:
        /*002c*/ 	.word	0x00000000
        /*0030*/ 	.short	0x0001
        /*0032*/ 	.short	0x0008
        /*0034*/ 	.byte	0x00, 0xf5, 0x21, 0x00


	//----- nvinfo : EIATTR_KPARAM_INFO
	.align		4
.L_350:
        /*0038*/ 	.byte	0x04, 0x17
        /*003a*/ 	.short	(.L_352 - .L_351)
.L_351:
        /*003c*/ 	.word	0x00000000
        /*0040*/ 	.short	0x0000
        /*0042*/ 	.short	0x0000
        /*0044*/ 	.byte	0x00, 0xf0, 0x11, 0x00


	//----- nvinfo : EIATTR_SPARSE_MMA_MASK
	.align		4
.L_352:
        /*0048*/ 	.byte	0x03, 0x50
        /*004a*/ 	.short	0x0000


	//----- nvinfo : EIATTR_MAXREG_COUNT
	.align		4
        /*004c*/ 	.byte	0x03, 0x1b
        /*004e*/ 	.short	0x00ff


	//----- nvinfo : EIATTR_NUM_BARRIERS
	.align		4
        /*0050*/ 	.byte	0x02, 0x4c
        /*0052*/ 	.byte	0x01
	.zero		1


	//----- nvinfo : EIATTR_MERCURY_ISA_VERSION
	.align		4
        /*0054*/ 	.byte	0x03, 0x5f
        /*0056*/ 	.short	0x0101


	//----- nvinfo : EIATTR_VRC_CTA_INIT_COUNT
	.align		4
        /*0058*/ 	.byte	0x02, 0x4a
	.zero		1
	.zero		1


	//----- nvinfo : EIATTR_EXIT_INSTR_OFFSETS
	.align		4
        /*005c*/ 	.byte	0x04, 0x1c
        /*005e*/ 	.short	(.L_354 - .L_353)


	//   ....[0]....
.L_353:
        /*0060*/ 	.word	0x00000610


	//   ....[1]....
        /*0064*/ 	.word	0x00000660


	//----- nvinfo : EIATTR_CRS_STACK_SIZE
	.align		4
.L_354:
        /*0068*/ 	.byte	0x04, 0x1e
        /*006a*/ 	.short	(.L_356 - .L_355)
.L_355:
        /*006c*/ 	.word	0x00000000


	//----- nvinfo : EIATTR_CBANK_PARAM_SIZE
	.align		4
.L_356:
        /*0070*/ 	.byte	0x03, 0x19
        /*0072*/ 	.short	0x001c


	//----- nvinfo : EIATTR_PARAM_CBANK
	.align		4
        /*0074*/ 	.byte	0x04, 0x0a
        /*0076*/ 	.short	(.L_358 - .L_357)
	.align		4
.L_357:
        /*0078*/ 	.word	index@(.nv.constant0._Z25collectHistogramSharedMemiPjPii)
        /*007c*/ 	.short	0x0380
        /*007e*/ 	.short	0x001c


	//----- nvinfo : EIATTR_SW_WAR
	.align		4
.L_358:
        /*0080*/ 	.byte	0x04, 0x36
        /*0082*/ 	.short	(.L_360 - .L_359)
.L_359:
        /*0084*/ 	.word	0x00000008
.L_360:


//--------------------- .nv.info._Z16collectHistogramiPjPii --------------------------
	.section	.nv.info._Z16collectHistogramiPjPii,"",@"SHT_CUDA_INFO"
	.sectionflags	@""
	.align	4


	//----- nvinfo : EIATTR_CUDA_API_VERSION
	.align		4
        /*0000*/ 	.byte	0x04, 0x37
        /*0002*/ 	.short	(.L_362 - .L_361)
.L_361:
        /*0004*/ 	.word	0x00000082


	//----- nvinfo : EIATTR_KPARAM_INFO
	.align		4
.L_362:
        /*0008*/ 	.byte	0x04, 0x17
        /*000a*/ 	.short	(.L_364 - .L_363)
.L_363:
        /*000c*/ 	.word	0x00000000
        /*0010*/ 	.short	0x0003
        /*0012*/ 	.short	0x0018
        /*0014*/ 	.byte	0x00, 0xf0, 0x11, 0x00


	//----- nvinfo : EIATTR_KPARAM_INFO
	.align		4
.L_364:
        /*0018*/ 	.byte	0x04, 0x17
        /*001a*/ 	.short	(.L_366 - .L_365)
.L_365:
        /*001c*/ 	.word	0x00000000
        /*0020*/ 	.short	0x0002
        /*0022*/ 	.short	0x0010
        /*0024*/ 	.byte	0x00, 0xf5, 0x21, 0x00


	//----- nvinfo : EIATTR_KPARAM_INFO
	.align		4
.L_366:
        /*0028*/ 	.byte	0x04, 0x17
        /*002a*/ 	.short	(.L_368 - .L_367)
.L_367:
        /*002c*/ 	.word	0x00000000
        /*0030*/ 	.short	0x0001
        /*0032*/ 	.short	0x0008
        /*0034*/ 	.byte	0x00, 0xf5, 0x21, 0x00


	//----- nvinfo : EIATTR_KPARAM_INFO
	.align		4
.L_368:
        /*0038*/ 	.byte	0x04, 0x17
        /*003a*/ 	.short	(.L_370 - .L_369)
.L_369:
        /*003c*/ 	.word	0x00000000
        /*0040*/ 	.short	0x0000
        /*0042*/ 	.short	0x0000
        /*0044*/ 	.byte	0x00, 0xf0, 0x11, 0x00


	//----- nvinfo : EIATTR_SPARSE_MMA_MASK
	.align		4
.L_370:
        /*0048*/ 	.byte	0x03, 0x50
        /*004a*/ 	.short	0x0000


	//----- nvinfo : EIATTR_MAXREG_COUNT
	.align		4
        /*004c*/ 	.byte	0x03, 0x1b
        /*004e*/ 	.short	0x00ff


	//----- nvinfo : EIATTR_MERCURY_ISA_VERSION
	.align		4
        /*0050*/ 	.byte	0x03, 0x5f
        /*0052*/ 	.short	0x0101


	//----- nvinfo : EIATTR_VRC_CTA_INIT_COUNT
	.align		4
        /*0054*/ 	.byte	0x02, 0x4a
	.zero		1
	.zero		1


	//----- nvinfo : EIATTR_EXIT_INSTR_OFFSETS
	.align		4
        /*0058*/ 	.byte	0x04, 0x1c
        /*005a*/ 	.short	(.L_372 - .L_371)


	//   ....[0]....
.L_371:
        /*005c*/ 	.word	0x00000090


	//   ....[1]....
        /*0060*/ 	.word	0x00000400


	//   ....[2]....
        /*0064*/ 	.word	0x00000650


	//----- nvinfo : EIATTR_CRS_STACK_SIZE
	.align		4
.L_372:
        /*0068*/ 	.byte	0x04, 0x1e
        /*006a*/ 	.short	(.L_374 - .L_373)
.L_373:
        /*006c*/ 	.word	0x00000000


	//----- nvinfo : EIATTR_CBANK_PARAM_SIZE
	.align		4
.L_374:
        /*0070*/ 	.byte	0x03, 0x19
        /*0072*/ 	.short	0x001c


	//----- nvinfo : EIATTR_PARAM_CBANK
	.align		4
        /*0074*/ 	.byte	0x04, 0x0a
        /*0076*/ 	.short	(.L_376 - .L_375)
	.align		4
.L_375:
        /*0078*/ 	.word	index@(.nv.constant0._Z16collectHistogramiPjPii)
        /*007c*/ 	.short	0x0380
        /*007e*/ 	.short	0x001c


	//----- nvinfo : EIATTR_SW_WAR
	.align		4
.L_376:
        /*0080*/ 	.byte	0x04, 0x36
        /*0082*/ 	.short	(.L_378 - .L_377)
.L_377:
        /*0084*/ 	.word	0x00000008
.L_378:


//--------------------- .nv.callgraph             --------------------------
	.section	.nv.callgraph,"",@"SHT_CUDA_CALLGRAPH"
	.align	4
	.sectionentsize	8
	.align		4
        /*0000*/ 	.word	0x00000000
	.align		4
        /*0004*/ 	.word	0xffffffff
	.align		4
        /*0008*/ 	.word	0x00000000
	.align		4
        /*000c*/ 	.word	0xfffffffe
	.align		4
        /*0010*/ 	.word	0x00000000
	.align		4
        /*0014*/ 	.word	0xfffffffd
	.align		4
        /*0018*/ 	.word	0x00000000
	.align		4
        /*001c*/ 	.word	0xfffffffc


//--------------------- .nv.constant4             --------------------------
	.section	.nv.constant4,"a",@progbits
	.align	8
	.align		8
.nv.constant4:
        /*0000*/ 	.dword	_ZN34_INTERNAL_6038b3b6_4_k_cu_ef8575d24cuda3std3__45__cpo5beginE
	.align		8
        /*0008*/ 	.dword	_ZN34_INTERNAL_6038b3b6_4_k_cu_ef8575d24cuda3std3__45__cpo3endE
	.align		8
        /*0010*/ 	.dword	_ZN34_INTERNAL_6038b3b6_4_k_cu_ef8575d24cuda3std3__45__cpo6cbeginE
	.align		8
        /*0018*/ 	.dword	_ZN34_INTERNAL_6038b3b6_4_k_cu_ef8575d24cuda3std3__45__cpo4cendE
	.align		8
        /*0020*/ 	.dword	_ZN34_INTERNAL_6038b3b6_4_k_cu_ef8575d24cuda3std3__45__cpo6rbeginE
	.align		8
        /*0028*/ 	.dword	_ZN34_INTERNAL_6038b3b6_4_k_cu_ef8575d24cuda3std3__45__cpo4rendE
	.align		8
        /*0030*/ 	.dword	_ZN34_INTERNAL_6038b3b6_4_k_cu_ef8575d24cuda3std3__45__cpo7crbeginE
	.align		8
        /*0038*/ 	.dword	_ZN34_INTERNAL_6038b3b6_4_k_cu_ef8575d24cuda3std3__45__cpo5crendE
	.align		8
        /*0040*/ 	.dword	_ZN34_INTERNAL_6038b3b6_4_k_cu_ef8575d24cuda3std3__436_GLOBAL__N__6038b3b6_4_k_cu_ef8575d26ignoreE
	.align		8
        /*0048*/ 	.dword	_ZN34_INTERNAL_6038b3b6_4_k_cu_ef8575d24cuda3std3__419piecewise_constructE
	.align		8
        /*0050*/ 	.dword	_ZN34_INTERNAL_6038b3b6_4_k_cu_ef8575d24cuda3std3__48in_placeE
	.align		8
        /*0058*/ 	.dword	_ZN34_INTERNAL_6038b3b6_4_k_cu_ef8575d24cuda3std3__420unreachable_sentinelE
	.align		8
        /*0060*/ 	.dword	_ZN34_INTERNAL_6038b3b6_4_k_cu_ef8575d24cuda3std3__47nulloptE
	.align		8
        /*0068*/ 	.dword	_ZN34_INTERNAL_6038b3b6_4_k_cu_ef8575d24cuda3std3__48unexpectE
	.align		8
        /*0070*/ 	.dword	_ZN34_INTERNAL_6038b3b6_4_k_cu_ef8575d24cuda3std6ranges3__45__cpo4swapE
	.align		8
        /*0078*/ 	.dword	_ZN34_INTERNAL_6038b3b6_4_k_cu_ef8575d24cuda3std6ranges3__45__cpo9iter_moveE
	.align		8
        /*0080*/ 	.dword	_ZN34_INTERNAL_6038b3b6_4_k_cu_ef8575d24cuda3std6ranges3__45__cpo5beginE
	.align		8
        /*0088*/ 	.dword	_ZN34_INTERNAL_6038b3b6_4_k_cu_ef8575d24cuda3std6ranges3__45__cpo3endE
	.align		8
        /*0090*/ 	.dword	_ZN34_INTERNAL_6038b3b6_4_k_cu_ef8575d24cuda3std6ranges3__45__cpo6cbeginE
	.align		8
        /*0098*/ 	.dword	_ZN34_INTERNAL_6038b3b6_4_k_cu_ef8575d24cuda3std6ranges3__45__cpo4cendE
	.align		8
        /*00a0*/ 	.dword	_ZN34_INTERNAL_6038b3b6_4_k_cu_ef8575d24cuda3std6ranges3__45__cpo7advanceE
	.align		8
        /*00a8*/ 	.dword	_ZN34_INTERNAL_6038b3b6_4_k_cu_ef8575d24cuda3std6ranges3__45__cpo9iter_swapE
	.align		8
        /*00b0*/ 	.dword	_ZN34_INTERNAL_6038b3b6_4_k_cu_ef8575d24cuda3std6ranges3__45__cpo4nextE
	.align		8
        /*00b8*/ 	.dword	_ZN34_INTERNAL_6038b3b6_4_k_cu_ef8575d24cuda3std6ranges3__45__cpo4prevE
	.align		8
        /*00c0*/ 	.dword	_ZN34_INTERNAL_6038b3b6_4_k_cu_ef8575d24cuda3std6ranges3__45__cpo4dataE
	.align		8
        /*00c8*/ 	.dword	_ZN34_INTERNAL_6038b3b6_4_k_cu_ef8575d24cuda3std6ranges3__45__cpo5cdataE
	.align		8
        /*00d0*/ 	.dword	_ZN34_INTERNAL_6038b3b6_4_k_cu_ef8575d24cuda3std6ranges3__45__cpo4sizeE
	.align		8
        /*00d8*/ 	.dword	_ZN34_INTERNAL_6038b3b6_4_k_cu_ef8575d24cuda3std6ranges3__45__cpo5ssizeE
	.align		8
        /*00e0*/ 	.dword	_ZN34_INTERNAL_6038b3b6_4_k_cu_ef8575d24cuda3std6ranges3__45__cpo8distanceE
	.align		8
        /*00e8*/ 	.dword	_ZN34_INTERNAL_6038b3b6_4_k_cu_ef8575d26thrust24THRUST_300001_SM_1000_NS8cuda_cub3parE
	.align		8
        /*00f0*/ 	.dword	_ZN34_INTERNAL_6038b3b6_4_k_cu_ef8575d26thrust24THRUST_300001_SM_1000_NS8cuda_cub10par_nosyncE
	.align		8
        /*00f8*/ 	.dword	_ZN34_INTERNAL_6038b3b6_4_k_cu_ef8575d26thrust24THRUST_300001_SM_1000_NS6system6detail10sequential3seqE
	.align		8
        /*0100*/ 	.dword	_ZN34_INTERNAL_6038b3b6_4_k_cu_ef8575d26thrust24THRUST_300001_SM_1000_NS6system3cpp3parE
	.align		8
        /*0108*/ 	.dword	_ZN34_INTERNAL_6038b3b6_4_k_cu_ef8575d26thrust24THRUST_300001_SM_1000_NS12placeholders2_1E
	.align		8
        /*0110*/ 	.dword	_ZN34_INTERNAL_6038b3b6_4_k_cu_ef8575d26thrust24THRUST_300001_SM_1000_NS12placeholders2_2E
	.align		8
        /*0118*/ 	.dword	_ZN34_INTERNAL_6038b3b6_4_k_cu_ef8575d26thrust24THRUST_300001_SM_1000_NS12placeholders2_3E
	.align		8
        /*0120*/ 	.dword	_ZN34_INTERNAL_6038b3b6_4_k_cu_ef8575d26thrust24THRUST_300001_SM_1000_NS12placeholders2_4E
	.align		8
        /*0128*/ 	.dword	_ZN34_INTERNAL_6038b3b6_4_k_cu_ef8575d26thrust24THRUST_300001_SM_1000_NS12placeholders2_5E
	.align		8
        /*0130*/ 	.dword	_ZN34_INTERNAL_6038b3b6_4_k_cu_ef8575d26thrust24THRUST_300001_SM_1000_NS12placeholders2_6E
	.align		8
        /*0138*/ 	.dword	_ZN34_INTERNAL_6038b3b6_4_k_cu_ef8575d26thrust24THRUST_300001_SM_1000_NS12placeholders2_7E
	.align		8
        /*0140*/ 	.dword	_ZN34_INTERNAL_6038b3b6_4_k_cu_ef8575d26thrust24THRUST_300001_SM_1000_NS12placeholders2_8E
	.align		8
        /*0148*/ 	.dword	_ZN34_INTERNAL_6038b3b6_4_k_cu_ef8575d26thrust24THRUST_300001_SM_1000_NS12placeholders2_9E
	.align		8
        /*0150*/ 	.dword	_ZN34_INTERNAL_6038b3b6_4_k_cu_ef8575d26thrust24THRUST_300001_SM_1000_NS12placeholders3_10E
	.align		8
        /*0158*/ 	.dword	_ZN34_INTERNAL_6038b3b6_4_k_cu_ef8575d26thrust24THRUST_300001_SM_1000_NS3seqE
	.align		8
        /*0160*/ 	.dword	_ZN34_INTERNAL_6038b3b6_4_k_cu_ef8575d26thrust24THRUST_300001_SM_1000_NS6deviceE


//--------------------- .text._ZN3cub18CUB_300001_SM_10006detail6select23DeviceSelectSweepKernelINS2_10policy_hubIjNS0_8NullTypeEiLb0ELNS0_10SelectImplE0EE10Policy1000EPjPS5_S9_PlNS0_13ScanTileStateIiLb1EEE19valueBelowThresholdS5_iNS2_19streaming_context_tIlLb1EEELS6_0EEEvT0_T1_T2_T3_T4_T5_T6_T7_iT8_NS1_7vsmem_tE --------------------------
	.section	.text._ZN3cub18CUB_300001_SM_10006detail6select23DeviceSelectSweepKernelINS2_10policy_hubIjNS0_8NullTypeEiLb0ELNS0_10SelectImplE0EE10Policy1000EPjPS5_S9_PlNS0_13ScanTileStateIiLb1EEE19valueBelowThresholdS5_iNS2_19streaming_context_tIlLb1EEELS6_0EEEvT0_T1_T2_T3_T4_T5_T6_T7_iT8_NS1_7vsmem_tE,"ax",@progbits
	.align	128
        .global         _ZN3cub18CUB_300001_SM_10006detail6select23DeviceSelectSweepKernelINS2_10policy_hubIjNS0_8NullTypeEiLb0ELNS0_10SelectImplE0EE10Policy1000EPjPS5_S9_PlNS0_13ScanTileStateIiLb1EEE19valueBelowThresholdS5_iNS2_19streaming_context_tIlLb1EEELS6_0EEEvT0_T1_T2_T3_T4_T5_T6_T7_iT8_NS1_7vsmem_tE
        .type           _ZN3cub18CUB_300001_SM_10006detail6select23DeviceSelectSweepKernelINS2_10policy_hubIjNS0_8NullTypeEiLb0ELNS0_10SelectImplE0EE10Policy1000EPjPS5_S9_PlNS0_13ScanTileStateIiLb1EEE19valueBelowThresholdS5_iNS2_19streaming_context_tIlLb1EEELS6_0EEEvT0_T1_T2_T3_T4_T5_T6_T7_iT8_NS1_7vsmem_tE,@function
        .size           _ZN3cub18CUB_300001_SM_10006detail6select23DeviceSelectSweepKernelINS2_10policy_hubIjNS0_8NullTypeEiLb0ELNS0_10SelectImplE0EE10Policy1000EPjPS5_S9_PlNS0_13ScanTileStateIiLb1EEE19valueBelowThresholdS5_iNS2_19streaming_context_tIlLb1EEELS6_0EEEvT0_T1_T2_T3_T4_T5_T6_T7_iT8_NS1_7vsmem_tE,(.L_x_1076 - _ZN3cub18CUB_300001_SM_10006detail6select23DeviceSelectSweepKernelINS2_10policy_hubIjNS0_8NullTypeEiLb0ELNS0_10SelectImplE0EE10Policy1000EPjPS5_S9_PlNS0_13ScanTileStateIiLb1EEE19valueBelowThresholdS5_iNS2_19streaming_context_tIlLb1EEELS6_0EEEvT0_T1_T2_T3_T4_T5_T6_T7_iT8_NS1_7vsmem_tE)
        .other          _ZN3cub18CUB_300001_SM_10006detail6select23DeviceSelectSweepKernelINS2_10policy_hubIjNS0_8NullTypeEiLb0ELNS0_10SelectImplE0EE10Policy1000EPjPS5_S9_PlNS0_13ScanTileStateIiLb1EEE19valueBelowThresholdS5_iNS2_19streaming_context_tIlLb1EEELS6_0EEEvT0_T1_T2_T3_T4_T5_T6_T7_iT8_NS1_7vsmem_tE,@"STO_CUDA_ENTRY STV_DEFAULT"
_ZN3cub18CUB_300001_SM_10006detail6select23DeviceSelectSweepKernelINS2_10policy_hubIjNS0_8NullTypeEiLb0ELNS0_10SelectImplE0EE10Policy1000EPjPS5_S9_PlNS0_13ScanTileStateIiLb1EEE19valueBelowThresholdS5_iNS2_19streaming_context_tIlLb1EEELS6_0EEEvT0_T1_T2_T3_T4_T5_T6_T7_iT8_NS1_7vsmem_tE:
.text._ZN3cub18CUB_300001_SM_10006detail6select23DeviceSelectSweepKernelINS2_10policy_hubIjNS0_8NullTypeEiLb0ELNS0_10SelectImplE0EE10Policy1000EPjPS5_S9_PlNS0_13ScanTileStateIiLb1EEE19valueBelowThresholdS5_iNS2_19streaming_context_tIlLb1EEELS6_0EEEvT0_T1_T2_T3_T4_T5_T6_T7_iT8_NS1_7vsmem_tE:
[----:B------:R-:W-:Y:S08]  /*0000*/  LDC R1, c[0x0][0x37c] ;  /* 0x0000df00ff017b82 */ /* 0x000ff00000000800 */
[----:B------:R-:W-:Y:S01]  /*0010*/  S2UR UR4, SR_CTAID.X ;  /* 0x00000000000479c3 */ /* 0x000fe20000002500 */
[----:B------:R-:W0:Y:S01]  /*0020*/  LDCU UR5, c[0x0][0x374] ;  /* 0x00006e80ff0577ac */ /* 0x000e220008000800 */
[----:B------:R-:W1:Y:S06]  /*0030*/  LDCU UR7, c[0x0][0x3c0] ;  /* 0x00007800ff0777ac */ /* 0x000e6c0008000800 */
[----:B------:R-:W0:Y:S01]  /*0040*/  S2UR UR6, SR_CTAID.Y ;  /* 0x00000000000679c3 */ /* 0x000e220000002600 */
[----:B------:R-:W2:Y:S01]  /*0050*/  LDCU.64 UR8, c[0x0][0x358] ;  /* 0x00006b00ff0877ac */ /* 0x000ea20008000a00 */
[----:B0-----:R-:W-:-:S02]  /*0060*/  UIMAD UR4, UR4, UR5, UR6 ;  /* 0x00000005040472a4 */ /* 0x001fc4000f8e0206 */
[----:B-1----:R-:W-:Y:S02]  /*0070*/  UIADD3 UR5, UPT, UPT, UR7, -0x1, URZ ;  /* 0xffffffff07057890 */ /* 0x002fe4000fffe0ff */
[----:B------:R-:W-:Y:S02]  /*0080*/  UIMAD UR7, UR4, 0x1680, URZ ;  /* 0x00001680040778a4 */ /* 0x000fe4000f8e02ff */
[----:B------:R-:W-:Y:S02]  /*0090*/  UISETP.GE.AND UP0, UPT, UR4, UR5, UPT ;  /* 0x000000050400728c */ /* 0x000fe4000bf06270 */
[----:B------:R-:W-:-:S07]  /*00a0*/  IMAD.U32 R38, RZ, RZ, UR4 ;  /* 0x00000004ff267e24 */ /* 0x000fce000f8e00ff */
[----:B--2---:R-:W-:Y:S05]  /*00b0*/  BRA.U UP0, `(.L_x_0) ;  /* 0x0000005100807547 */ /* 0x004fea000b800000 */
[----:B------:R-:W-:-:S13]  /*00c0*/  ISETP.NE.AND P0, PT, R38, RZ, PT ;  /* 0x000000ff2600720c */ /* 0x000fda0003f05270 */
[----:B------:R-:W-:Y:S05]  /*00d0*/  @P0 BRA `(.L_x_1) ;  /* 0x0000002000b00947 */ /* 0x000fea0003800000 */
[----:B------:R-:W0:Y:S01]  /*00e0*/  S2R R40, SR_TID.X ;  /* 0x0000000000287919 */ /* 0x000e220000002100 */
[----:B------:R-:W1:Y:S01]  /*00f0*/  LDC.64 R4, c[0x0][0x3d8] ;  /* 0x0000f600ff047b82 */ /* 0x000e620000000a00 */
[----:B------:R-:W2:Y:S01]  /*0100*/  LDCU.U8 UR6, c[0x0][0x3c8] ;  /* 0x00007900ff0677ac */ /* 0x000ea20008000000 */
[----:B------:R-:W3:Y:S01]  /*0110*/  LDCU.64 UR4, c[0x0][0x380] ;  /* 0x00007000ff0477ac */ /* 0x000ee20008000a00 */
[----:B--2---:R-:W-:-:S04]  /*0120*/  ISETP.NE.AND P0, PT, RZ, UR6, PT ;  /* 0x00000006ff007c0c */ /* 0x004fc8000bf05270 */
[----:B-1----:R-:W-:Y:S02]  /*0130*/  SEL R2, R5, RZ, !P0 ;  /* 0x000000ff05027207 */ /* 0x002fe40004000000 */
[C---:B0-----:R-:W-:Y:S02]  /*0140*/  LOP3.LUT R0, R40.reuse, 0x1f, RZ, 0xc0, !PT ;  /* 0x0000001f28007812 */ /* 0x041fe400078ec0ff */
[----:B------:R-:W-:-:S05]  /*0150*/  LOP3.LUT R3, R40, 0x3e0, RZ, 0xc0, !PT ;  /* 0x000003e028037812 */ /* 0x000fca00078ec0ff */
[----:B------:R-:W-:Y:S01]  /*0160*/  IMAD R0, R3, 0xf, R0 ;  /* 0x0000000f03007824 */ /* 0x000fe200078e0200 */
[----:B------:R-:W-:-:S04]  /*0170*/  SEL R3, R4, RZ, !P0 ;  /* 0x000000ff04037207 */ /* 0x000fc80004000000 */
[----:B------:R-:W-:-:S04]  /*0180*/  IADD3 R0, P0, P1, R0, UR7, R3 ;  /* 0x0000000700007c10 */ /* 0x000fc8000f91e003 */
[----:B------:R-:W-:Y:S02]  /*0190*/  IADD3.X R3, PT, PT, RZ, R2, RZ, P0, P1 ;  /* 0x00000002ff037210 */ /* 0x000fe400007e24ff */
[----:B---3--:R-:W-:-:S04]  /*01a0*/  LEA R2, P0, R0, UR4, 0x2 ;  /* 0x0000000400027c11 */ /* 0x008fc8000f8010ff */
[----:B------:R-:W-:-:S05]  /*01b0*/  LEA.HI.X R3, R0, UR5, R3, 0x2, P0 ;  /* 0x0000000500037c11 */ /* 0x000fca00080f1403 */
[----:B------:R-:W2:Y:S04]  /*01c0*/  LDG.E R0, desc[UR8][R2.64] ;  /* 0x0000000802007981 */ /* 0x000ea8000c1e1900 */
[----:B------:R-:W3:Y:S04]  /*01d0*/  LDG.E R4, desc[UR8][R2.64+0x80] ;  /* 0x0000800802047981 */ /* 0x000ee8000c1e1900 */
[----:B------:R-:W4:Y:S04]  /*01e0*/  LDG.E R6, desc[UR8][R2.64+0x100] ;  /* 0x0001000802067981 */ /* 0x000f28000c1e1900 */
[----:B------:R-:W5:Y:S04]  /*01f0*/  LDG.E R7, desc[UR8][R2.64+0x180] ;  /* 0x0001800802077981 */ /* 0x000f68000c1e1900 */
        /* <DEDUP_REMOVED lines=10> */
[----:B------:R-:W5:Y:S01]  /*02a0*/  LDG.E R18, desc[UR8][R2.64+0x700] ;  /* 0x0007000802127981 */ /* 0x000f62000c1e1900 */
[----:B------:R-:W0:Y:S01]  /*02b0*/  S2UR UR5, SR_CgaCtaId ;  /* 0x00000000000579c3 */ /* 0x000e220000008800 */
[----:B------:R-:W-:Y:S01]  /*02c0*/  SHF.R.U32.HI R24, RZ, 0x5, R40 ;  /* 0x00000005ff187819 */ /* 0x000fe20000011628 */
[----:B------:R-:W-:Y:S01]  /*02d0*/  UMOV UR4, 0x400 ;  /* 0x0000040000047882 */ /* 0x000fe20000000000 */
[----:B------:R-:W1:Y:S02]  /*02e0*/  S2R R5, SR_LANEID ;  /* 0x0000000000057919 */ /* 0x000e640000000000 */
[C---:B------:R-:W-:Y:S01]  /*02f0*/  ISETP.NE.AND P3, PT, R24.reuse, 0x6, PT ;  /* 0x000000061800780c */ /* 0x040fe20003f65270 */
[----:B0-----:R-:W-:Y:S01]  /*0300*/  ULEA UR4, UR5, UR4, 0x18 ;  /* 0x0000000405047291 */ /* 0x001fe2000f8ec0ff */
[----:B------:R-:W0:Y:S01]  /*0310*/  LDCU UR5, c[0x0][0x3b0] ;  /* 0x00007600ff0577ac */ /* 0x000e220008000800 */
[----:B-1----:R-:W-:Y:S01]  /*0320*/  IMAD R19, R24, 0x1e0, R5 ;  /* 0x000001e018137824 */ /* 0x002fe200078e0205 */
[----:B------:R-:W-:-:S04]  /*0330*/  ISETP.NE.AND P4, PT, R5, RZ, PT ;  /* 0x000000ff0500720c */ /* 0x000fc80003f85270 */
[----:B------:R-:W-:-:S05]  /*0340*/  LEA R19, R19, UR4, 0x2 ;  /* 0x0000000413137c11 */ /* 0x000fca000f8e10ff */
[----:B--2---:R1:W-:Y:S04]  /*0350*/  STS [R19], R0 ;  /* 0x0000000013007388 */ /* 0x0043e80000000800 */
[----:B---3--:R-:W-:Y:S04]  /*0360*/  STS [R19+0x80], R4 ;  /* 0x0000800413007388 */ /* 0x008fe80000000800 */
[----:B----4-:R-:W-:Y:S01]  /*0370*/  STS [R19+0x100], R6 ;  /* 0x0001000613007388 */ /* 0x010fe20000000800 */
[----:B-1----:R-:W-:-:S03]  /*0380*/  IMAD R0, R5, 0x38, R19 ;  /* 0x0000003805007824 */ /* 0x002fc600078e0213 */
[----:B-----5:R-:W-:Y:S04]  /*0390*/  STS [R19+0x180], R7 ;  /* 0x0001800713007388 */ /* 0x020fe80000000800 */
[----:B------:R-:W-:Y:S04]  /*03a0*/  STS [R19+0x200], R8 ;  /* 0x0002000813007388 */ /* 0x000fe80000000800 */
        /* <DEDUP_REMOVED lines=9> */
[----:B------:R-:W-:Y:S01]  /*0440*/  STS [R19+0x700], R18 ;  /* 0x0007001213007388 */ /* 0x000fe20000000800 */
[----:B------:R-:W-:-:S03]  /*0450*/  NOP ;  /* 0x0000000000007918 */ /* 0x000fc60000000000 */
[----:B------:R-:W0:Y:S04]  /*0460*/  LDS R41, [R0+0x4] ;  /* 0x0000040000297984 */ /* 0x000e280000000800 */
[----:B------:R-:W1:Y:S04]  /*0470*/  LDS R45, [R0] ;  /* 0x00000000002d7984 */ /* 0x000e680000000800 */
[----:B------:R-:W2:Y:S04]  /*0480*/  LDS R38, [R0+0x8] ;  /* 0x0000080000267984 */ /* 0x000ea80000000800 */
[----:B------:R-:W3:Y:S04]  /*0490*/  LDS R37, [R0+0xc] ;  /* 0x00000c0000257984 */ /* 0x000ee80000000800 */
[----:B------:R-:W4:Y:S04]  /*04a0*/  LDS R36, [R0+0x10] ;  /* 0x0000100000247984 */ /* 0x000f280000000800 */
[----:B------:R-:W5:Y:S04]  /*04b0*/  LDS R35, [R0+0x14] ;  /* 0x0000140000237984 */ /* 0x000f680000000800 */
[----:B------:R-:W5:Y:S04]  /*04c0*/  LDS R34, [R0+0x18] ;  /* 0x0000180000227984 */ /* 0x000f680000000800 */
[----:B------:R-:W5:Y:S04]  /*04d0*/  LDS R33, [R0+0x1c] ;  /* 0x00001c0000217984 */ /* 0x000f680000000800 */
[----:B------:R-:W5:Y:S04]  /*04e0*/  LDS R32, [R0+0x20] ;  /* 0x0000200000207984 */ /* 0x000f680000000800 */
[----:B------:R-:W5:Y:S01]  /*04f0*/  LDS R31, [R0+0x24] ;  /* 0x00002400001f7984 */ /* 0x000f620000000800 */
[----:B0-----:R-:W-:-:S03]  /*0500*/  ISETP.GT.U32.AND P1, PT, R41, UR5, PT ;  /* 0x0000000529007c0c */ /* 0x001fc6000bf24070 */
[----:B------:R-:W0:Y:S01]  /*0510*/  LDS R30, [R0+0x28] ;  /* 0x00002800001e7984 */ /* 0x000e220000000800 */
[----:B-1----:R-:W-:-:S03]  /*0520*/  ISETP.GT.U32.AND P0, PT, R45, UR5, PT ;  /* 0x000000052d007c0c */ /* 0x002fc6000bf04070 */
[----:B------:R-:W1:Y:S01]  /*0530*/  LDS R29, [R0+0x2c] ;  /* 0x00002c00001d7984 */ /* 0x000e620000000800 */
[----:B--2---:R-:W-:-:S03]  /*0540*/  ISETP.GT.U32.AND P2, PT, R38, UR5, PT ;  /* 0x0000000526007c0c */ /* 0x004fc6000bf44070 */
[----:B------:R-:W2:Y:S01]  /*0550*/  LDS R28, [R0+0x30] ;  /* 0x00003000001c7984 */ /* 0x000ea20000000800 */
[----:B------:R-:W-:-:S03]  /*0560*/  SEL R43, RZ, 0x1, P0 ;  /* 0x00000001ff2b7807 */ /* 0x000fc60000000000 */
[----:B------:R-:W2:Y:S02]  /*0570*/  LDS R27, [R0+0x34] ;  /* 0x00003400001b7984 */ /* 0x000ea40000000800 */
[----:B------:R-:W-:Y:S02]  /*0580*/  VIADD R39, R43, 0x1 ;  /* 0x000000012b277836 */ /* 0x000fe40000000000 */
[----:B------:R-:W-:Y:S01]  /*0590*/  @P1 IMAD.MOV R39, RZ, RZ, R43 ;  /* 0x000000ffff271224 */ /* 0x000fe200078e022b */
[----:B---3--:R-:W-:Y:S01]  /*05a0*/  ISETP.GT.U32.AND P1, PT, R37, UR5, PT ;  /* 0x0000000525007c0c */ /* 0x008fe2000bf24070 */
[----:B------:R-:W3:Y:S02]  /*05b0*/  LDS R26, [R0+0x38] ;  /* 0x00003800001a7984 */ /* 0x000ee40000000800 */
[----:B------:R-:W-:Y:S02]  /*05c0*/  VIADD R7, R39, 0x1 ;  /* 0x0000000127077836 */ /* 0x000fe40000000000 */
[----:B------:R-:W-:Y:S01]  /*05d0*/  @P2 IMAD.MOV R7, RZ, RZ, R39 ;  /* 0x000000ffff072224 */ /* 0x000fe200078e0227 */
[----:B------:R-:W-:Y:S01]  /*05e0*/  BAR.SYNC.DEFER_BLOCKING 0x0 ;  /* 0x0000000000007b1d */ /* 0x000fe20000010000 */
[----:B----4-:R-:W-:-:S02]  /*05f0*/  ISETP.GT.U32.AND P2, PT, R36, UR5, PT ;  /* 0x0000000524007c0c */ /* 0x010fc4000bf44070 */
[----:B------:R-:W-:-:S04]  /*0600*/  VIADD R52, R7, 0x1 ;  /* 0x0000000107347836 */ /* 0x000fc80000000000 */
[----:B------:R-:W-:Y:S01]  /*0610*/  @P1 IMAD.MOV R52, RZ, RZ, R7 ;  /* 0x000000ffff341224 */ /* 0x000fe200078e0207 */
[----:B-----5:R-:W-:-:S03]  /*0620*/  ISETP.GT.U32.AND P1, PT, R35, UR5, PT ;  /* 0x0000000523007c0c */ /* 0x020fc6000bf24070 */
[----:B------:R-:W-:-:S03]  /*0630*/  VIADD R10, R52, 0x1 ;  /* 0x00000001340a7836 */ /* 0x000fc60000000000 */
[----:B------:R-:W-:Y:S01]  /*0640*/  @P2 IMAD.MOV R10, RZ, RZ, R52 ;  /* 0x000000ffff0a2224 */ /* 0x000fe200078e0234 */
[----:B------:R-:W-:-:S03]  /*0650*/  ISETP.GT.U32.AND P2, PT, R34, UR5, PT ;  /* 0x0000000522007c0c */ /* 0x000fc6000bf44070 */
        /* <DEDUP_REMOVED lines=11> */
[----:B0-----:R-:W-:-:S03]  /*0710*/  ISETP.GT.U32.AND P2, PT, R30, UR5, PT ;  /* 0x000000051e007c0c */ /* 0x001fc6000bf44070 */
[----:B------:R-:W-:-:S03]  /*0720*/  VIADD R46, R6, 0x1 ;  /* 0x00000001062e7836 */ /* 0x000fc60000000000 */
[----:B------:R-:W-:Y:S01]  /*0730*/  @P1 IMAD.MOV R46, RZ, RZ, R6 ;  /* 0x000000ffff2e1224 */ /* 0x000fe200078e0206 */
[----:B-1----:R-:W-:-:S03]  /*0740*/  ISETP.GT.U32.AND P1, PT, R29, UR5, PT ;  /* 0x000000051d007c0c */ /* 0x002fc6000bf24070 */
[----:B------:R-:W-:-:S03]  /*0750*/  VIADD R4, R46, 0x1 ;  /* 0x000000012e047836 */ /* 0x000fc60000000000 */
[----:B------:R-:W-:Y:S01]  /*0760*/  @P2 IMAD.MOV R4, RZ, RZ, R46 ;  /* 0x000000ffff042224 */ /* 0x000fe200078e022e */
[----:B--2---:R-:W-:-:S03]  /*0770*/  ISETP.GT.U32.AND P2, PT, R28, UR5, PT ;  /* 0x000000051c007c0c */ /* 0x004fc6000bf44070 */
[----:B------:R-:W-:-:S03]  /*0780*/  VIADD R44, R4, 0x1 ;  /* 0x00000001042c7836 */ /* 0x000fc60000000000 */
[----:B------:R-:W-:Y:S01]  /*0790*/  @P1 IMAD.MOV R44, RZ, RZ, R4 ;  /* 0x000000ffff2c1224 */ /* 0x000fe200078e0204 */
[----:B------:R-:W-:-:S03]  /*07a0*/  ISETP.GT.U32.AND P1, PT, R27, UR5, PT ;  /* 0x000000051b007c0c */ /* 0x000fc6000bf24070 */
[----:B------:R-:W-:-:S03]  /*07b0*/  VIADD R42, R44, 0x1 ;  /* 0x000000012c2a7836 */ /* 0x000fc60000000000 */
[----:B------:R-:W-:Y:S01]  /*07c0*/  @P2 IMAD.MOV R42, RZ, RZ, R44 ;  /* 0x000000ffff2a2224 */ /* 0x000fe200078e022c */
[----:B---3--:R-:W-:-:S03]  /*07d0*/  ISETP.GT.U32.AND P2, PT, R26, UR5, PT ;  /* 0x000000051a007c0c */ /* 0x008fc6000bf44070 */
[----:B------:R-:W-:-:S03]  /*07e0*/  VIADD R0, R42, 0x1 ;  /* 0x000000012a007836 */ /* 0x000fc60000000000 */
[----:B------:R-:W-:-:S04]  /*07f0*/  @P1 IMAD.MOV R0, RZ, RZ, R42 ;  /* 0x000000ffff001224 */ /* 0x000fc800078e022a */
[----:B------:R-:W-:-:S03]  /*0800*/  VIADD R9, R0, 0x1 ;  /* 0x0000000100097836 */ /* 0x000fc60000000000 */
[----:B------:R-:W-:Y:S01]  /*0810*/  @P2 IMAD.MOV R9, RZ, RZ, R0 ;  /* 0x000000ffff092224 */ /* 0x000fe200078e0200 */
[----:B------:R-:W-:-:S04]  /*0820*/  ISETP.NE.AND P2, PT, R5, 0x1f, PT ;  /* 0x0000001f0500780c */ /* 0x000fc80003f45270 */
[----:B------:R-:W0:Y:S09]  /*0830*/  SHFL.UP P1, R2, R9, 0x1, RZ ;  /* 0x0420000009027989 */ /* 0x000e3200000200ff */
[----:B------:R-:W-:Y:S01]  /*0840*/  @!P2 LEA R47, R24, UR4, 0x2 ;  /* 0x00000004182fac11 */ /* 0x000fe2000f8e10ff */
[----:B0-----:R-:W-:-:S05]  /*0850*/  @P1 IMAD.IADD R2, R2, 0x1, R9 ;  /* 0x0000000102021824 */ /* 0x001fca00078e0209 */
[----:B------:R-:W0:Y:S02]  /*0860*/  SHFL.UP P1, R3, R2, 0x2, RZ ;  /* 0x0440000002037989 */ /* 0x000e2400000200ff */
[----:B0-----:R-:W-:-:S05]  /*0870*/  @P1 IMAD.IADD R3, R2, 0x1, R3 ;  /* 0x0000000102031824 */ /* 0x001fca00078e0203 */
[----:B------:R-:W0:Y:S02]  /*0880*/  SHFL.UP P1, R12, R3, 0x4, RZ ;  /* 0x04800000030c7989 */ /* 0x000e2400000200ff */
[----:B0-----:R-:W-:-:S05]  /*0890*/  @P1 IMAD.IADD R12, R3, 0x1, R12 ;  /* 0x00000001030c1824 */ /* 0x001fca00078e020c */
[----:B------:R-:W0:Y:S02]  /*08a0*/  SHFL.UP P1, R25, R12, 0x8, RZ ;  /* 0x050000000c197989 */ /* 0x000e2400000200ff */
[----:B0-----:R-:W-:-:S05]  /*08b0*/  @P1 IMAD.IADD R25, R12, 0x1, R25 ;  /* 0x000000010c191824 */ /* 0x001fca00078e0219 */
[----:B------:R-:W0:Y:S02]  /*08c0*/  SHFL.UP P1, R11, R25, 0x10, RZ ;  /* 0x06000000190b7989 */ /* 0x000e2400000200ff */
[----:B0-----:R-:W-:Y:S01]  /*08d0*/  @P1 IMAD.IADD R11, R25, 0x1, R11 ;  /* 0x00000001190b1824 */ /* 0x001fe200078e020b */
[----:B------:R-:W-:-:S03]  /*08e0*/  ISETP.NE.AND P1, PT, R24, 0x2, PT ;  /* 0x000000021800780c */ /* 0x000fc60003f25270 */
[----:B------:R-:W-:Y:S01]  /*08f0*/  IMAD.IADD R9, R11, 0x1, -R9 ;  /* 0x000000010b097824 */ /* 0x000fe200078e0a09 */
[----:B------:R-:W-:Y:S01]  /*0900*/  @!P2 STS [R47], R11 ;  /* 0x0000000b2f00a388 */ /* 0x000fe20000000800 */
[----:B------:R-:W-:Y:S01]  /*0910*/  BAR.SYNC.DEFER_BLOCKING 0x0 ;  /* 0x0000000000007b1d */ /* 0x000fe20000010000 */
[----:B------:R-:W-:Y:S02]  /*0920*/  ISETP.NE.AND P2, PT, R24, 0x3, PT ;  /* 0x000000031800780c */ /* 0x000fe40003f45270 */
[----:B------:R-:W-:-:S03]  /*0930*/  SEL R9, R9, RZ, P4 ;  /* 0x000000ff09097207 */ /* 0x000fc60002000000 */
[----:B------:R-:W0:Y:S04]  /*0940*/  LDS.128 R20, [UR4] ;  /* 0x00000004ff147984 */ /* 0x000e280008000c00 */
[----:B------:R-:W1:Y:S04]  /*0950*/  LDS.128 R16, [UR4+0x10] ;  /* 0x00001004ff107984 */ /* 0x000e680008000c00 */
[----:B------:R-:W2:Y:S01]  /*0960*/  LDS.128 R12, [UR4+0x20] ;  /* 0x00002004ff0c7984 */ /* 0x000ea20008000c00 */
[----:B0-----:R-:W-:-:S05]  /*0970*/  IMAD.IADD R3, R20, 0x1, R21 ;  /* 0x0000000114037824 */ /* 0x001fca00078e0215 */
[----:B------:R-:W-:Y:S01]  /*0980*/  SEL R2, R3, R20, !P1 ;  /* 0x0000001403027207 */ /* 0x000fe20004800000 */
[----:B------:R-:W-:Y:S01]  /*0990*/  IMAD.IADD R3, R22, 0x1, R3 ;  /* 0x0000000116037824 */ /* 0x000fe200078e0203 */
[----:B------:R-:W-:-:S04]  /*09a0*/  ISETP.NE.AND P1, PT, R24, 0x4, PT ;  /* 0x000000041800780c */ /* 0x000fc80003f25270 */
[----:B------:R-:W-:Y:S01]  /*09b0*/  SEL R2, R3, R2, !P2 ;  /* 0x0000000203027207 */ /* 0x000fe20005000000 */
[----:B------:R-:W-:Y:S01]  /*09c0*/  IMAD.IADD R3, R23, 0x1, R3 ;  /* 0x0000000117037824 */ /* 0x000fe200078e0203 */
[----:B------:R-:W-:-:S04]  /*09d0*/  ISETP.NE.AND P2, PT, R24, 0x5, PT ;  /* 0x000000051800780c */ /* 0x000fc80003f45270 */
[C---:B------:R-:W-:Y:S01]  /*09e0*/  SEL R2, R3.reuse, R2, !P1 ;  /* 0x0000000203027207 */ /* 0x040fe20004800000 */
[----:B-1----:R-:W-:Y:S01]  /*09f0*/  IMAD.IADD R3, R3, 0x1, R16 ;  /* 0x0000000103037824 */ /* 0x002fe200078e0210 */
[----:B------:R-:W-:-:S04]  /*0a00*/  ISETP.NE.AND P1, PT, R40, RZ, PT ;  /* 0x000000ff2800720c */ /* 0x000fc80003f25270 */
[----:B------:R-:W-:Y:S01]  /*0a10*/  SEL R2, R3, R2, !P2 ;  /* 0x0000000203027207 */ /* 0x000fe20005000000 */
[----:B------:R-:W-:Y:S01]  /*0a20*/  IMAD.IADD R3, R17, 0x1, R3 ;  /* 0x0000000111037824 */ /* 0x000fe200078e0203 */
[----:B------:R-:W-:-:S04]  /*0a30*/  ISETP.NE.AND P2, PT, R24, 0x7, PT ;  /* 0x000000071800780c */ /* 0x000fc80003f45270 */
[----:B------:R-:W-:Y:S01]  /*0a40*/  SEL R2, R3, R2, !P3 ;  /* 0x0000000203027207 */ /* 0x000fe20005800000 */
[----:B------:R-:W-:Y:S01]  /*0a50*/  IMAD.IADD R3, R18, 0x1, R3 ;  /* 0x0000000112037824 */ /* 0x000fe200078e0203 */
[----:B------:R-:W-:-:S03]  /*0a60*/  ISETP.NE.AND P3, PT, R24, 0x8, PT ;  /* 0x000000081800780c */ /* 0x000fc60003f65270 */
[----:B------:R-:W-:Y:S01]  /*0a70*/  IMAD.IADD R47, R19, 0x1, R3 ;  /* 0x00000001132f7824 */ /* 0x000fe200078e0203 */
[----:B------:R-:W-:Y:S02]  /*0a80*/  SEL R25, R3, R2, !P2 ;  /* 0x0000000203197207 */ /* 0x000fe40005000000 */
[----:B------:R-:W0:Y:S01]  /*0a90*/  @!P1 LDC.64 R2, c[0x0][0x3a0] ;  /* 0x0000e800ff029b82 */ /* 0x000e220000000a00 */
[C---:B------:R-:W-:Y:S02]  /*0aa0*/  ISETP.NE.AND P2, PT, R24.reuse, 0x9, PT ;  /* 0x000000091800780c */ /* 0x040fe40003f45270 */
[C---:B------:R-:W-:Y:S01]  /*0ab0*/  SEL R25, R47.reuse, R25, !P3 ;  /* 0x000000192f197207 */ /* 0x040fe20005800000 */
[----:B--2---:R-:W-:Y:S01]  /*0ac0*/  IMAD.IADD R47, R47, 0x1, R12 ;  /* 0x000000012f2f7824 */ /* 0x004fe200078e020c */
[----:B------:R-:W-:-:S04]  /*0ad0*/  ISETP.NE.AND P3, PT, R24, 0xa, PT ;  /* 0x0000000a1800780c */ /* 0x000fc80003f65270 */
[----:B------:R-:W-:Y:S01]  /*0ae0*/  SEL R25, R47, R25, !P2 ;  /* 0x000000192f197207 */ /* 0x000fe20005000000 */
[----:B------:R-:W-:Y:S01]  /*0af0*/  IMAD.IADD R47, R13, 0x1, R47 ;  /* 0x000000010d2f7824 */ /* 0x000fe200078e022f */
[----:B------:R-:W-:Y:S01]  /*0b00*/  ISETP.NE.AND P2, PT, R24, 0xb, PT ;  /* 0x0000000b1800780c */ /* 0x000fe20003f45270 */
[----:B------:R-:W-:-:S03]  /*0b10*/  @!P1 IMAD.MOV.U32 R24, RZ, RZ, 0x65 ;  /* 0x00000065ff189424 */ /* 0x000fc600078e00ff */
[----:B------:R-:W-:Y:S01]  /*0b20*/  SEL R25, R47, R25, !P3 ;  /* 0x000000192f197207 */ /* 0x000fe20005800000 */
[----:B------:R-:W-:Y:S01]  /*0b30*/  IMAD.IADD R47, R14, 0x1, R47 ;  /* 0x000000010e2f7824 */ /* 0x000fe200078e022f */
[----:B------:R-:W-:-:S04]  /*0b40*/  ISETP.GE.U32.AND P3, PT, R40, 0x20, PT ;  /* 0x000000202800780c */ /* 0x000fc80003f66070 */
[----:B------:R-:W-:Y:S01]  /*0b50*/  SEL R5, R47, R25, !P2 ;  /* 0x000000192f057207 */ /* 0x000fe20005000000 */
[----:B------:R-:W-:-:S03]  /*0b60*/  IMAD.IADD R25, R15, 0x1, R47 ;  /* 0x000000010f197824 */ /* 0x000fc600078e022f */
[----:B------:R-:W-:Y:S02]  /*0b70*/  SEL R5, R5, RZ, P3 ;  /* 0x000000ff05057207 */ /* 0x000fe40001800000 */
[----:B0-----:R0:W-:Y:S01]  /*0b80*/  @!P1 ST.E.64.STRONG.GPU desc[UR8][R2.64+0x100], R24 ;  /* 0x0001001802009985 */ /* 0x0011e2000c10fb08 */
[----:B------:R-:W-:Y:S02]  /*0b90*/  ISETP.GT.AND P1, PT, R25, 0x180, PT ;  /* 0x000001801900780c */ /* 0x000fe40003f24270 */
[----:B------:R-:W-:-:S04]  /*0ba0*/  IMAD.IADD R47, R5, 0x1, R9 ;  /* 0x00000001052f7824 */ /* 0x000fc800078e0209 */
[--C-:B------:R-:W-:Y:S02]  /*0bb0*/  IMAD.IADD R43, R43, 0x1, R47.reuse ;  /* 0x000000012b2b7824 */ /* 0x100fe400078e022f */
[--C-:B------:R-:W-:Y:S02]  /*0bc0*/  IMAD.IADD R39, R39, 0x1, R47.reuse ;  /* 0x0000000127277824 */ /* 0x100fe400078e022f */
[--C-:B------:R-:W-:Y:S02]  /*0bd0*/  IMAD.IADD R11, R52, 0x1, R47.reuse ;  /* 0x00000001340b7824 */ /* 0x100fe400078e022f */
[--C-:B------:R-:W-:Y:S02]  /*0be0*/  IMAD.IADD R10, R10, 0x1, R47.reuse ;  /* 0x000000010a0a7824 */ /* 0x100fe400078e022f */
[--C-:B0-----:R-:W-:Y:S02]  /*0bf0*/  IMAD.IADD R24, R7, 0x1, R47.reuse ;  /* 0x0000000107187824 */ /* 0x101fe400078e022f */
[----:B------:R-:W-:-:S02]  /*0c00*/  IMAD.IADD R9, R50, 0x1, R47 ;  /* 0x0000000132097824 */ /* 0x000fc400078e022f */
[--C-:B------:R-:W-:Y:S02]  /*0c10*/  IMAD.IADD R8, R8, 0x1, R47.reuse ;  /* 0x0000000108087824 */ /* 0x100fe400078e022f */
[--C-:B------:R-:W-:Y:S02]  /*0c20*/  IMAD.IADD R7, R48, 0x1, R47.reuse ;  /* 0x0000000130077824 */ /* 0x100fe400078e022f */
[--C-:B------:R-:W-:Y:S02]  /*0c30*/  IMAD.IADD R6, R6, 0x1, R47.reuse ;  /* 0x0000000106067824 */ /* 0x100fe400078e022f */
[--C-:B------:R-:W-:Y:S02]  /*0c40*/  IMAD.IADD R5, R46, 0x1, R47.reuse ;  /* 0x000000012e057824 */ /* 0x100fe400078e022f */
[--C-:B------:R-:W-:Y:S02]  /*0c50*/  IMAD.IADD R4, R4, 0x1, R47.reuse ;  /* 0x0000000104047824 */ /* 0x100fe400078e022f */
[----:B------:R-:W-:-:S02]  /*0c60*/  IMAD.IADD R3, R44, 0x1, R47 ;  /* 0x000000012c037824 */ /* 0x000fc400078e022f */
[--C-:B------:R-:W-:Y:S02]  /*0c70*/  IMAD.IADD R2, R42, 0x1, R47.reuse ;  /* 0x000000012a027824 */ /* 0x100fe400078e022f */
[----:B------:R-:W-:Y:S01]  /*0c80*/  IMAD.IADD R0, R0, 0x1, R47 ;  /* 0x0000000100007824 */ /* 0x000fe200078e022f */
[----:B------:R-:W-:Y:S06]  /*0c90*/  @P1 BRA `(.L_x_2) ;  /* 0x0000000c007c1947 */ /* 0x000fec0003800000 */
[----:B------:R-:W-:Y:S04]  /*0ca0*/  BSSY.RECONVERGENT B0, `(.L_x_3) ;  /* 0x000000d000007945 */ /* 0x000fe80003800200 */
[----:B------:R-:W-:Y:S05]  /*0cb0*/  @P0 BRA `(.L_x_4) ;  /* 0x00000000002c0947 */ /* 0x000fea0003800000 */
[----:B------:R-:W-:Y:S01]  /*0cc0*/  UISETP.NE.AND UP0, UPT, UR6, URZ, UPT ;  /* 0x000000ff0600728c */ /* 0x000fe2000bf05270 */
[----:B------:R-:W-:Y:S01]  /*0cd0*/  CS2R R12, SRZ ;  /* 0x00000000000c7805 */ /* 0x000fe2000001ff00 */
[----:B------:R-:W0:Y:S07]  /*0ce0*/  LDCU.64 UR10, c[0x0][0x390] ;  /* 0x00007200ff0a77ac */ /* 0x000e2e0008000a00 */
[----:B------:R-:W-:Y:S05]  /*0cf0*/  BRA.U UP0, `(.L_x_5) ;  /* 0x0000000100087547 */ /* 0x000fea000b800000 */
[----:B------:R-:W1:Y:S02]  /*0d00*/  LDC.64 R12, c[0x0][0x3e0] ;  /* 0x0000f800ff0c7b82 */ /* 0x000e640000000a00 */
[----:B-1----:R-:W5:Y:S02]  /*0d10*/  LDG.E.64 R12, desc[UR8][R12.64] ;  /* 0x000000080c0c7981 */ /* 0x002f64000c1e1b00 */
.L_x_5:
[----:B-----5:R-:W-:-:S04]  /*0d20*/  IADD3 R14, P0, PT, R47, R12, RZ ;  /* 0x0000000c2f0e7210 */ /* 0x020fc80007f1e0ff */
[----:B------:R-:W-:Y:S02]  /*0d30*/  LEA.HI.X.SX32 R13, R47, R13, 0x1, P0 ;  /* 0x0000000d2f0d7211 */ /* 0x000fe400000f0eff */
[----:B0-----:R-:W-:-:S04]  /*0d40*/  LEA R12, P0, R14, UR10, 0x2 ;  /* 0x0000000a0e0c7c11 */ /* 0x001fc8000f8010ff */
[----:B------:R-:W-:-:S05]  /*0d50*/  LEA.HI.X R13, R14, UR11, R13, 0x2, P0 ;  /* 0x0000000b0e0d7c11 */ /* 0x000fca00080f140d */
[----:B------:R0:W-:Y:S04]  /*0d60*/  STG.E desc[UR8][R12.64], R45 ;  /* 0x0000002d0c007986 */ /* 0x0001e8000c101908 */
.L_x_4:
[----:B------:R-:W-:Y:S05]  /*0d70*/  BSYNC.RECONVERGENT B0 ;  /* 0x0000000000007941 */ /* 0x000fea0003800200 */
.L_x_3:
[----:B------:R-:W-:Y:S01]  /*0d80*/  ISETP.GT.U32.AND P0, PT, R41, UR5, PT ;  /* 0x0000000529007c0c */ /* 0x000fe2000bf04070 */
[----:B------:R-:W-:-:S12]  /*0d90*/  BSSY.RECONVERGENT B0, `(.L_x_6) ;  /* 0x000000d000007945 */ /* 0x000fd80003800200 */
[----:B------:R-:W-:Y:S05]  /*0da0*/  @P0 BRA `(.L_x_7) ;  /* 0x00000000002c0947 */ /* 0x000fea0003800000 */
[----:B------:R-:W-:Y:S01]  /*0db0*/  UISETP.NE.AND UP0, UPT, UR6, URZ, UPT ;  /* 0x000000ff0600728c */ /* 0x000fe2000bf05270 */
[----:B0-----:R-:W-:Y:S01]  /*0dc0*/  CS2R R12, SRZ ;  /* 0x00000000000c7805 */ /* 0x001fe2000001ff00 */
[----:B------:R-:W0:Y:S07]  /*0dd0*/  LDCU.64 UR10, c[0x0][0x390] ;  /* 0x00007200ff0a77ac */ /* 0x000e2e0008000a00 */
[----:B------:R-:W-:Y:S05]  /*0de0*/  BRA.U UP0, `(.L_x_8) ;  /* 0x0000000100087547 */ /* 0x000fea000b800000 */
[----:B------:R-:W1:Y:S02]  /*0df0*/  LDC.64 R12, c[0x0][0x3e0] ;  /* 0x0000f800ff0c7b82 */ /* 0x000e640000000a00 */
[----:B-1----:R-:W5:Y:S02]  /*0e00*/  LDG.E.64 R12, desc[UR8][R12.64] ;  /* 0x000000080c0c7981 */ /* 0x002f64000c1e1b00 */
.L_x_8:
[----:B-----5:R-:W-:-:S04]  /*0e10*/  IADD3 R14, P0, PT, R43, R12, RZ ;  /* 0x0000000c2b0e7210 */ /* 0x020fc80007f1e0ff */
[----:B------:R-:W-:Y:S02]  /*0e20*/  LEA.HI.X.SX32 R13, R43, R13, 0x1, P0 ;  /* 0x0000000d2b0d7211 */ /* 0x000fe400000f0eff */
[----:B0-----:R-:W-:-:S04]  /*0e30*/  LEA R12, P0, R14, UR10, 0x2 ;  /* 0x0000000a0e0c7c11 */ /* 0x001fc8000f8010ff */
[----:B------:R-:W-:-:S05]  /*0e40*/  LEA.HI.X R13, R14, UR11, R13, 0x2, P0 ;  /* 0x0000000b0e0d7c11 */ /* 0x000fca00080f140d */
[----:B------:R1:W-:Y:S04]  /*0e50*/  STG.E desc[UR8][R12.64], R41 ;  /* 0x000000290c007986 */ /* 0x0003e8000c101908 */
.L_x_7:
[----:B------:R-:W-:Y:S05]  /*0e60*/  BSYNC.RECONVERGENT B0 ;  /* 0x0000000000007941 */ /* 0x000fea0003800200 */
.L_x_6:
[----:B------:R-:W-:Y:S01]  /*0e70*/  ISETP.GT.U32.AND P0, PT, R38, UR5, PT ;  /* 0x0000000526007c0c */ /* 0x000fe2000bf04070 */
[----:B------:R-:W-:-:S12]  /*0e80*/  BSSY.RECONVERGENT B0, `(.L_x_9) ;  /* 0x000000d000007945 */ /* 0x000fd80003800200 */
[----:B------:R-:W-:Y:S05]  /*0e90*/  @P0 BRA `(.L_x_10) ;  /* 0x00000000002c0947 */ /* 0x000fea0003800000 */
[----:B------:R-:W-:Y:S01]  /*0ea0*/  UISETP.NE.AND UP0, UPT, UR6, URZ, UPT ;  /* 0x000000ff0600728c */ /* 0x000fe2000bf05270 */
[----:B01----:R-:W-:Y:S01]  /*0eb0*/  CS2R R12, SRZ ;  /* 0x00000000000c7805 */ /* 0x003fe2000001ff00 */
[----:B------:R-:W0:Y:S07]  /*0ec0*/  LDCU.64 UR10, c[0x0][0x390] ;  /* 0x00007200ff0a77ac */ /* 0x000e2e0008000a00 */
[----:B------:R-:W-:Y:S05]  /*0ed0*/  BRA.U UP0, `(.L_x_11) ;  /* 0x0000000100087547 */ /* 0x000fea000b800000 */
[----:B------:R-:W1:Y:S02]  /*0ee0*/  LDC.64 R12, c[0x0][0x3e0] ;  /* 0x0000f800ff0c7b82 */ /* 0x000e640000000a00 */
[----:B-1----:R-:W5:Y:S02]  /*0ef0*/  LDG.E.64 R12, desc[UR8][R12.64] ;  /* 0x000000080c0c7981 */ /* 0x002f64000c1e1b00 */
.L_x_11:
[----:B-----5:R-:W-:-:S04]  /*0f00*/  IADD3 R14, P0, PT, R39, R12, RZ ;  /* 0x0000000c270e7210 */ /* 0x020fc80007f1e0ff */
[----:B------:R-:W-:Y:S02]  /*0f10*/  LEA.HI.X.SX32 R13, R39, R13, 0x1, P0 ;  /* 0x0000000d270d7211 */ /* 0x000fe400000f0eff */
[----:B0-----:R-:W-:-:S04]  /*0f20*/  LEA R12, P0, R14, UR10, 0x2 ;  /* 0x0000000a0e0c7c11 */ /* 0x001fc8000f8010ff */
[----:B------:R-:W-:-:S05]  /*0f30*/  LEA.HI.X R13, R14, UR11, R13, 0x2, P0 ;  /* 0x0000000b0e0d7c11 */ /* 0x000fca00080f140d */
[----:B------:R2:W-:Y:S04]  /*0f40*/  STG.E desc[UR8][R12.64], R38 ;  /* 0x000000260c007986 */ /* 0x0005e8000c101908 */
.L_x_10:
[----:B------:R-:W-:Y:S05]  /*0f50*/  BSYNC.RECONVERGENT B0 ;  /* 0x0000000000007941 */ /* 0x000fea0003800200 */
.L_x_9:
[----:B------:R-:W-:Y:S01]  /*0f60*/  ISETP.GT.U32.AND P0, PT, R37, UR5, PT ;  /* 0x0000000525007c0c */ /* 0x000fe2000bf04070 */
[----:B------:R-:W-:-:S12]  /*0f70*/  BSSY.RECONVERGENT B0, `(.L_x_12) ;  /* 0x000000d000007945 */ /* 0x000fd80003800200 */
[----:B------:R-:W-:Y:S05]  /*0f80*/  @P0 BRA `(.L_x_13) ;  /* 0x00000000002c0947 */ /* 0x000fea0003800000 */
[----:B------:R-:W-:Y:S01]  /*0f90*/  UISETP.NE.AND UP0, UPT, UR6, URZ, UPT ;  /* 0x000000ff0600728c */ /* 0x000fe2000bf05270 */
[----:B012---:R-:W-:Y:S01]  /*0fa0*/  CS2R R12, SRZ ;  /* 0x00000000000c7805 */ /* 0x007fe2000001ff00 */
[----:B------:R-:W0:Y:S07]  /*0fb0*/  LDCU.64 UR10, c[0x0][0x390] ;  /* 0x00007200ff0a77ac */ /* 0x000e2e0008000a00 */
[----:B------:R-:W-:Y:S05]  /*0fc0*/  BRA.U UP0, `(.L_x_14) ;  /* 0x0000000100087547 */ /* 0x000fea000b800000 */
[----:B------:R-:W1:Y:S02]  /*0fd0*/  LDC.64 R12, c[0x0][0x3e0] ;  /* 0x0000f800ff0c7b82 */ /* 0x000e640000000a00 */
[----:B-1----:R-:W5:Y:S02]  /*0fe0*/  LDG.E.64 R12, desc[UR8][R12.64] ;  /* 0x000000080c0c7981 */ /* 0x002f64000c1e1b00 */
.L_x_14:
[----:B-----5:R-:W-:-:S04]  /*0ff0*/  IADD3 R14, P0, PT, R24, R12, RZ ;  /* 0x0000000c180e7210 */ /* 0x020fc80007f1e0ff */
[----:B------:R-:W-:Y:S02]  /*1000*/  LEA.HI.X.SX32 R13, R24, R13, 0x1, P0 ;  /* 0x0000000d180d7211 */ /* 0x000fe400000f0eff */
[----:B0-----:R-:W-:-:S04]  /*1010*/  LEA R12, P0, R14, UR10, 0x2 ;  /* 0x0000000a0e0c7c11 */ /* 0x001fc8000f8010ff */
[----:B------:R-:W-:-:S05]  /*1020*/  LEA.HI.X R13, R14, UR11, R13, 0x2, P0 ;  /* 0x0000000b0e0d7c11 */ /* 0x000fca00080f140d */
[----:B------:R3:W-:Y:S04]  /*1030*/  STG.E desc[UR8][R12.64], R37 ;  /* 0x000000250c007986 */ /* 0x0007e8000c101908 */
.L_x_13:
[----:B------:R-:W-:Y:S05]  /*1040*/  BSYNC.RECONVERGENT B0 ;  /* 0x0000000000007941 */ /* 0x000fea0003800200 */
.L_x_12:
[----:B------:R-:W-:Y:S01]  /*1050*/  ISETP.GT.U32.AND P0, PT, R36, UR5, PT ;  /* 0x0000000524007c0c */ /* 0x000fe2000bf04070 */
[----:B------:R-:W-:-:S12]  /*1060*/  BSSY.RECONVERGENT B0, `(.L_x_15) ;  /* 0x000000d000007945 */ /* 0x000fd80003800200 */
[----:B------:R-:W-:Y:S05]  /*1070*/  @P0 BRA `(.L_x_16) ;  /* 0x00000000002c0947 */ /* 0x000fea0003800000 */
[----:B------:R-:W-:Y:S01]  /*1080*/  UISETP.NE.AND UP0, UPT, UR6, URZ, UPT ;  /* 0x000000ff0600728c */ /* 0x000fe2000bf05270 */
[----:B0123--:R-:W-:Y:S01]  /*1090*/  CS2R R12, SRZ ;  /* 0x00000000000c7805 */ /* 0x00ffe2000001ff00 */
[----:B------:R-:W0:Y:S07]  /*10a0*/  LDCU.64 UR10, c[0x0][0x390] ;  /* 0x00007200ff0a77ac */ /* 0x000e2e0008000a00 */
[----:B------:R-:W-:Y:S05]  /*10b0*/  BRA.U UP0, `(.L_x_17) ;  /* 0x0000000100087547 */ /* 0x000fea000b800000 */
[----:B------:R-:W1:Y:S02]  /*10c0*/  LDC.64 R12, c[0x0][0x3e0] ;  /* 0x0000f800ff0c7b82 */ /* 0x000e640000000a00 */
[----:B-1----:R-:W5:Y:S02]  /*10d0*/  LDG.E.64 R12, desc[UR8][R12.64] ;  /* 0x000000080c0c7981 */ /* 0x002f64000c1e1b00 */
.L_x_17:
[----:B-----5:R-:W-:-:S04]  /*10e0*/  IADD3 R14, P0, PT, R11, R12, RZ ;  /* 0x0000000c0b0e7210 */ /* 0x020fc80007f1e0ff */
[----:B------:R-:W-:Y:S02]  /*10f0*/  LEA.HI.X.SX32 R11, R11, R13, 0x1, P0 ;  /* 0x0000000d0b0b7211 */ /* 0x000fe400000f0eff */
[----:B0-----:R-:W-:-:S04]  /*1100*/  LEA R12, P0, R14, UR10, 0x2 ;  /* 0x0000000a0e0c7c11 */ /* 0x001fc8000f8010ff */
[----:B------:R-:W-:-:S05]  /*1110*/  LEA.HI.X R13, R14, UR11, R11, 0x2, P0 ;  /* 0x0000000b0e0d7c11 */ /* 0x000fca00080f140b */
[----:B------:R4:W-:Y:S04]  /*1120*/  STG.E desc[UR8][R12.64], R36 ;  /* 0x000000240c007986 */ /* 0x0009e8000c101908 */
.L_x_16:
[----:B------:R-:W-:Y:S05]  /*1130*/  BSYNC.RECONVERGENT B0 ;  /* 0x0000000000007941 */ /* 0x000fea0003800200 */
.L_x_15:
[----:B------:R-:W-:Y:S01]  /*1140*/  ISETP.GT.U32.AND P0, PT, R35, UR5, PT ;  /* 0x0000000523007c0c */ /* 0x000fe2000bf04070 */
[----:B------:R-:W-:-:S12]  /*1150*/  BSSY.RECONVERGENT B0, `(.L_x_18) ;  /* 0x000000d000007945 */ /* 0x000fd80003800200 */
[----:B------:R-:W-:Y:S05]  /*1160*/  @P0 BRA `(.L_x_19) ;  /* 0x00000000002c0947 */ /* 0x000fea0003800000 */
[----:B------:R-:W-:Y:S01]  /*1170*/  UISETP.NE.AND UP0, UPT, UR6, URZ, UPT ;  /* 0x000000ff0600728c */ /* 0x000fe2000bf05270 */
[----:B01234-:R-:W-:Y:S01]  /*1180*/  CS2R R12, SRZ ;  /* 0x00000000000c7805 */ /* 0x01ffe2000001ff00 */
[----:B------:R-:W0:Y:S07]  /*1190*/  LDCU.64 UR10, c[0x0][0x390] ;  /* 0x00007200ff0a77ac */ /* 0x000e2e0008000a00 */
[----:B------:R-:W-:Y:S05]  /*11a0*/  BRA.U UP0, `(.L_x_20) ;  /* 0x0000000100087547 */ /* 0x000fea000b800000 */
[----:B------:R-:W1:Y:S02]  /*11b0*/  LDC.64 R12, c[0x0][0x3e0] ;  /* 0x0000f800ff0c7b82 */ /* 0x000e640000000a00 */
[----:B-1----:R-:W5:Y:S02]  /*11c0*/  LDG.E.64 R12, desc[UR8][R12.64] ;  /* 0x000000080c0c7981 */ /* 0x002f64000c1e1b00 */
.L_x_20:
[----:B-----5:R-:W-:-:S04]  /*11d0*/  IADD3 R11, P0, PT, R10, R12, RZ ;  /* 0x0000000c0a0b7210 */ /* 0x020fc80007f1e0ff */
[----:B------:R-:W-:Y:S02]  /*11e0*/  LEA.HI.X.SX32 R12, R10, R13, 0x1, P0 ;  /* 0x0000000d0a0c7211 */ /* 0x000fe400000f0eff */
[----:B0-----:R-:W-:-:S04]  /*11f0*/  LEA R10, P0, R11, UR10, 0x2 ;  /* 0x0000000a0b0a7c11 */ /* 0x001fc8000f8010ff */
[----:B------:R-:W-:-:S05]  /*1200*/  LEA.HI.X R11, R11, UR11, R12, 0x2, P0 ;  /* 0x0000000b0b0b7c11 */ /* 0x000fca00080f140c */
[----:B------:R0:W-:Y:S04]  /*1210*/  STG.E desc[UR8][R10.64], R35 ;  /* 0x000000230a007986 */ /* 0x0001e8000c101908 */
.L_x_19:
[----:B------:R-:W-:Y:S05]  /*1220*/  BSYNC.RECONVERGENT B0 ;  /* 0x0000000000007941 */ /* 0x000fea0003800200 */
.L_x_18:
        /* <DEDUP_REMOVED lines=9> */
.L_x_23:
[----:B-12345:R-:W-:-:S04]  /*12c0*/  IADD3 R12, P0, PT, R9, R10, RZ ;  /* 0x0000000a090c7210 */ /* 0x03efc80007f1e0ff */
[----:B------:R-:W-:Y:S02]  /*12d0*/  LEA.HI.X.SX32 R9, R9, R11, 0x1, P0 ;  /* 0x0000000b09097211 */ /* 0x000fe400000f0eff */
[----:B0-----:R-:W-:-:S04]  /*12e0*/  LEA R10, P0, R12, UR10, 0x2 ;  /* 0x0000000a0c0a7c11 */ /* 0x001fc8000f8010ff */
[----:B------:R-:W-:-:S05]  /*12f0*/  LEA.HI.X R11, R12, UR11, R9, 0x2, P0 ;  /* 0x0000000b0c0b7c11 */ /* 0x000fca00080f1409 */
[----:B------:R0:W-:Y:S04]  /*1300*/  STG.E desc[UR8][R10.64], R34 ;  /* 0x000000220a007986 */ /* 0x0001e8000c101908 */
.L_x_22:
[----:B------:R-:W-:Y:S05]  /*1310*/  BSYNC.RECONVERGENT B0 ;  /* 0x0000000000007941 */ /* 0x000fea0003800200 */
.L_x_21:
        /* <DEDUP_REMOVED lines=9> */
.L_x_26:
[----:B-----5:R-:W-:-:S04]  /*13b0*/  IADD3 R9, P0, PT, R8, R10, RZ ;  /* 0x0000000a08097210 */ /* 0x020fc80007f1e0ff */
[----:B------:R-:W-:Y:S02]  /*13c0*/  LEA.HI.X.SX32 R10, R8, R11, 0x1, P0 ;  /* 0x0000000b080a7211 */ /* 0x000fe400000f0eff */
[----:B0-----:R-:W-:-:S04]  /*13d0*/  LEA R8, P0, R9, UR10, 0x2 ;  /* 0x0000000a09087c11 */ /* 0x001fc8000f8010ff */
[----:B------:R-:W-:-:S05]  /*13e0*/  LEA.HI.X R9, R9, UR11, R10, 0x2, P0 ;  /* 0x0000000b09097c11 */ /* 0x000fca00080f140a */
[----:B------:R0:W-:Y:S04]  /*13f0*/  STG.E desc[UR8][R8.64], R33 ;  /* 0x0000002108007986 */ /* 0x0001e8000c101908 */
.L_x_25:
[----:B------:R-:W-:Y:S05]  /*1400*/  BSYNC.RECONVERGENT B0 ;  /* 0x0000000000007941 */ /* 0x000fea0003800200 */
.L_x_24:
        /* <DEDUP_REMOVED lines=9> */
.L_x_29:
[----:B-----5:R-:W-:-:S04]  /*14a0*/  IADD3 R10, P0, PT, R7, R8, RZ ;  /* 0x00000008070a7210 */ /* 0x020fc80007f1e0ff */
[----:B------:R-:W-:Y:S02]  /*14b0*/  LEA.HI.X.SX32 R7, R7, R9, 0x1, P0 ;  /* 0x0000000907077211 */ /* 0x000fe400000f0eff */
[----:B0-----:R-:W-:-:S04]  /*14c0*/  LEA R8, P0, R10, UR10, 0x2 ;  /* 0x0000000a0a087c11 */ /* 0x001fc8000f8010ff */
[----:B------:R-:W-:-:S05]  /*14d0*/  LEA.HI.X R9, R10, UR11, R7, 0x2, P0 ;  /* 0x0000000b0a097c11 */ /* 0x000fca00080f1407 */
[----:B------:R0:W-:Y:S04]  /*14e0*/  STG.E desc[UR8][R8.64], R32 ;  /* 0x0000002008007986 */ /* 0x0001e8000c101908 */
.L_x_28:
[----:B------:R-:W-:Y:S05]  /*14f0*/  BSYNC.RECONVERGENT B0 ;  /* 0x0000000000007941 */ /* 0x000fea0003800200 */
.L_x_27:
        /* <DEDUP_REMOVED lines=9> */
.L_x_32:
[----:B-----5:R-:W-:-:S04]  /*1590*/  IADD3 R7, P0, PT, R6, R8, RZ ;  /* 0x0000000806077210 */ /* 0x020fc80007f1e0ff */
[----:B------:R-:W-:Y:S02]  /*15a0*/  LEA.HI.X.SX32 R8, R6, R9, 0x1, P0 ;  /* 0x0000000906087211 */ /* 0x000fe400000f0eff */
[----:B0-----:R-:W-:-:S04]  /*15b0*/  LEA R6, P0, R7, UR10, 0x2 ;  /* 0x0000000a07067c11 */ /* 0x001fc8000f8010ff */
[----:B------:R-:W-:-:S05]  /*15c0*/  LEA.HI.X R7, R7, UR11, R8, 0x2, P0 ;  /* 0x0000000b07077c11 */ /* 0x000fca00080f1408 */
[----:B------:R0:W-:Y:S04]  /*15d0*/  STG.E desc[UR8][R6.64], R31 ;  /* 0x0000001f06007986 */ /* 0x0001e8000c101908 */
.L_x_31:
[----:B------:R-:W-:Y:S05]  /*15e0*/  BSYNC.RECONVERGENT B0 ;  /* 0x0000000000007941 */ /* 0x000fea0003800200 */
.L_x_30:
        /* <DEDUP_REMOVED lines=9> */
.L_x_35:
[----:B-----5:R-:W-:-:S04]  /*1680*/  IADD3 R8, P0, PT, R5, R6, RZ ;  /* 0x0000000605087210 */ /* 0x020fc80007f1e0ff */
[----:B------:R-:W-:Y:S02]  /*1690*/  LEA.HI.X.SX32 R5, R5, R7, 0x1, P0 ;  /* 0x0000000705057211 */ /* 0x000fe400000f0eff */
[----:B0-----:R-:W-:-:S04]  /*16a0*/  LEA R6, P0, R8, UR10, 0x2 ;  /* 0x0000000a08067c11 */ /* 0x001fc8000f8010ff */
[----:B------:R-:W-:-:S05]  /*16b0*/  LEA.HI.X R7, R8, UR11, R5, 0x2, P0 ;  /* 0x0000000b08077c11 */ /* 0x000fca00080f1405 */
[----:B------:R0:W-:Y:S04]  /*16c0*/  STG.E desc[UR8][R6.64], R30 ;  /* 0x0000001e06007986 */ /* 0x0001e8000c101908 */
.L_x_34:
[----:B------:R-:W-:Y:S05]  /*16d0*/  BSYNC.RECONVERGENT B0 ;  /* 0x0000000000007941 */ /* 0x000fea0003800200 */
.L_x_33:
        /* <DEDUP_REMOVED lines=9> */
.L_x_38:
[----:B-----5:R-:W-:-:S04]  /*1770*/  IADD3 R5, P0, PT, R4, R6, RZ ;  /* 0x0000000604057210 */ /* 0x020fc80007f1e0ff */
[----:B------:R-:W-:Y:S02]  /*1780*/  LEA.HI.X.SX32 R6, R4, R7, 0x1, P0 ;  /* 0x0000000704067211 */ /* 0x000fe400000f0eff */
[----:B0-----:R-:W-:-:S04]  /*1790*/  LEA R4, P0, R5, UR10, 0x2 ;  /* 0x0000000a05047c11 */ /* 0x001fc8000f8010ff */
[----:B------:R-:W-:-:S05]  /*17a0*/  LEA.HI.X R5, R5, UR11, R6, 0x2, P0 ;  /* 0x0000000b05057c11 */ /* 0x000fca00080f1406 */
[----:B------:R0:W-:Y:S04]  /*17b0*/  STG.E desc[UR8][R4.64], R29 ;  /* 0x0000001d04007986 */ /* 0x0001e8000c101908 */
.L_x_37:
[----:B------:R-:W-:Y:S05]  /*17c0*/  BSYNC.RECONVERGENT B0 ;  /* 0x0000000000007941 */ /* 0x000fea0003800200 */
.L_x_36:
        /* <DEDUP_REMOVED lines=9> */
.L_x_41:
[----:B-----5:R-:W-:-:S04]  /*1860*/  IADD3 R6, P0, PT, R3, R4, RZ ;  /* 0x0000000403067210 */ /* 0x020fc80007f1e0ff */
[----:B------:R-:W-:Y:S02]  /*1870*/  LEA.HI.X.SX32 R3, R3, R5, 0x1, P0 ;  /* 0x0000000503037211 */ /* 0x000fe400000f0eff */
[----:B0-----:R-:W-:-:S04]  /*1880*/  LEA R4, P0, R6, UR10, 0x2 ;  /* 0x0000000a06047c11 */ /* 0x001fc8000f8010ff */
[----:B------:R-:W-:-:S05]  /*1890*/  LEA.HI.X R5, R6, UR11, R3, 0x2, P0 ;  /* 0x0000000b06057c11 */ /* 0x000fca00080f1403 */
[----:B------:R0:W-:Y:S04]  /*18a0*/  STG.E desc[UR8][R4.64], R28 ;  /* 0x0000001c04007986 */ /* 0x0001e8000c101908 */
.L_x_40:
[----:B------:R-:W-:Y:S05]  /*18b0*/  BSYNC.RECONVERGENT B0 ;  /* 0x0000000000007941 */ /* 0x000fea0003800200 */
.L_x_39:
        /* <DEDUP_REMOVED lines=9> */
.L_x_44:
[----:B-----5:R-:W-:-:S04]  /*1950*/  IADD3 R3, P0, PT, R2, R4, RZ ;  /* 0x0000000402037210 */ /* 0x020fc80007f1e0ff */
[----:B------:R-:W-:Y:S02]  /*1960*/  LEA.HI.X.SX32 R4, R2, R5, 0x1, P0 ;  /* 0x0000000502047211 */ /* 0x000fe400000f0eff */
[----:B0-----:R-:W-:-:S04]  /*1970*/  LEA R2, P0, R3, UR10, 0x2 ;  /* 0x0000000a03027c11 */ /* 0x001fc8000f8010ff */
[----:B------:R-:W-:-:S05]  /*1980*/  LEA.HI.X R3, R3, UR11, R4, 0x2, P0 ;  /* 0x0000000b03037c11 */ /* 0x000fca00080f1404 */
[----:B------:R0:W-:Y:S04]  /*1990*/  STG.E desc[UR8][R2.64], R27 ;  /* 0x0000001b02007986 */ /* 0x0001e8000c101908 */
.L_x_43:
[----:B------:R-:W-:Y:S05]  /*19a0*/  BSYNC.RECONVERGENT B0 ;  /* 0x0000000000007941 */ /* 0x000fea0003800200 */
.L_x_42:
[----:B------:R-:W-:-:S13]  /*19b0*/  ISETP.GT.U32.AND P0, PT, R26, UR5, PT ;  /* 0x000000051a007c0c */ /* 0x000fda000bf04070 */
[----:B------:R-:W-:Y:S05]  /*19c0*/  @P0 EXIT ;  /* 0x000000000000094d */ /* 0x000fea0003800000 */
[----:B------:R-:W-:Y:S01]  /*19d0*/  UISETP.NE.AND UP0, UPT, UR6, URZ, UPT ;  /* 0x000000ff0600728c */ /* 0x000fe2000bf05270 */
[----:B0-----:R-:W-:-:S08]  /*19e0*/  CS2R R2, SRZ ;  /* 0x0000000000027805 */ /* 0x001fd0000001ff00 */
[----:B------:R-:W-:Y:S05]  /*19f0*/  BRA.U UP0, `(.L_x_45) ;  /* 0x0000000100087547 */ /* 0x000fea000b800000 */
[----:B------:R-:W0:Y:S02]  /*1a00*/  LDC.64 R2, c[0x0][0x3e0] ;  /* 0x0000f800ff027b82 */ /* 0x000e240000000a00 */
[----:B0-----:R-:W5:Y:S02]  /*1a10*/  LDG.E.64 R2, desc[UR8][R2.64] ;  /* 0x0000000802027981 */ /* 0x001f64000c1e1b00 */
.L_x_45:
[----:B------:R-:W0:Y:S01]  /*1a20*/  LDCU.64 UR4, c[0x0][0x390] ;  /* 0x00007200ff0477ac */ /* 0x000e220008000a00 */
[----:B-----5:R-:W-:-:S04]  /*1a30*/  IADD3 R4, P0, PT, R0, R2, RZ ;  /* 0x0000000200047210 */ /* 0x020fc80007f1e0ff */
[----:B------:R-:W-:Y:S02]  /*1a40*/  LEA.HI.X.SX32 R3, R0, R3, 0x1, P0 ;  /* 0x0000000300037211 */ /* 0x000fe400000f0eff */
[----:B0-----:R-:W-:-:S04]  /*1a50*/  LEA R2, P0, R4, UR4, 0x2 ;  /* 0x0000000404027c11 */ /* 0x001fc8000f8010ff */
[----:B------:R-:W-:-:S05]  /*1a60*/  LEA.HI.X R3, R4, UR5, R3, 0x2, P0 ;  /* 0x0000000504037c11 */ /* 0x000fca00080f1403 */
[----:B------:R-:W-:Y:S01]  /*1a70*/  STG.E desc[UR8][R2.64], R26 ;  /* 0x0000001a02007986 */ /* 0x000fe2000c101908 */
[----:B------:R-:W-:Y:S05]  /*1a80*/  EXIT ;  /* 0x000000000000794d */ /* 0x000fea0003800000 */
.L_x_2:
[----:B------:R-:W-:Y:S01]  /*1a90*/  BAR.SYNC.DEFER_BLOCKING 0x0 ;  /* 0x0000000000007b1d */ /* 0x000fe20000010000 */
[----:B------:R-:W-:Y:S02]  /*1aa0*/  ISETP.GT.U32.AND P3, PT, R45, UR5, PT ;  /* 0x000000052d007c0c */ /* 0x000fe4000bf64070 */
[----:B------:R-:W-:Y:S02]  /*1ab0*/  ISETP.GT.U32.AND P0, PT, R41, UR5, PT ;  /* 0x0000000529007c0c */ /* 0x000fe4000bf04070 */
[----:B------:R-:W-:Y:S02]  /*1ac0*/  ISETP.GT.U32.AND P1, PT, R38, UR5, PT ;  /* 0x0000000526007c0c */ /* 0x000fe4000bf24070 */
[----:B------:R-:W-:Y:S02]  /*1ad0*/  ISETP.GT.U32.AND P2, PT, R37, UR5, PT ;  /* 0x0000000525007c0c */ /* 0x000fe4000bf44070 */
[----:B------:R-:W-:Y:S02]  /*1ae0*/  ISETP.GT.U32.AND P4, PT, R36, UR5, PT ;  /* 0x0000000524007c0c */ /* 0x000fe4000bf84070 */
[----:B------:R-:W-:-:S02]  /*1af0*/  ISETP.GT.U32.AND P5, PT, R35, UR5, PT ;  /* 0x0000000523007c0c */ /* 0x000fc4000bfa4070 */
[----:B------:R-:W-:Y:S02]  /*1b00*/  ISETP.GT.U32.AND P6, PT, R34, UR5, PT ;  /* 0x0000000522007c0c */ /* 0x000fe4000bfc4070 */
[----:B------:R-:W-:Y:S02]  /*1b10*/  @!P3 LEA R42, R47, UR4, 0x2 ;  /* 0x000000042f2abc11 */ /* 0x000fe4000f8e10ff */
[----:B------:R-:W-:Y:S02]  /*1b20*/  @!P0 LEA R44, R43, UR4, 0x2 ;  /* 0x000000042b2c8c11 */ /* 0x000fe4000f8e10ff */
[----:B------:R-:W-:Y:S02]  /*1b30*/  @!P1 LEA R39, R39, UR4, 0x2 ;  /* 0x0000000427279c11 */ /* 0x000fe4000f8e10ff */
[----:B------:R-:W-:Y:S02]  /*1b40*/  @!P2 LEA R24, R24, UR4, 0x2 ;  /* 0x000000041818ac11 */ /* 0x000fe4000f8e10ff */
[----:B------:R-:W-:Y:S01]  /*1b50*/  @!P4 LEA R11, R11, UR4, 0x2 ;  /* 0x000000040b0bcc11 */ /* 0x000fe2000f8e10ff */
[----:B------:R-:W-:Y:S01]  /*1b60*/  @!P3 STS [R42], R45 ;  /* 0x0000002d2a00b388 */ /* 0x000fe20000000800 */
[----:B------:R-:W-:-:S02]  /*1b70*/  ISETP.GT.U32.AND P3, PT, R33, UR5, PT ;  /* 0x0000000521007c0c */ /* 0x000fc4000bf64070 */
[----:B------:R-:W-:Y:S01]  /*1b80*/  @!P5 LEA R10, R10, UR4, 0x2 ;  /* 0x000000040a0adc11 */ /* 0x000fe2000f8e10ff */
[----:B------:R-:W-:Y:S01]  /*1b90*/  @!P0 STS [R44], R41 ;  /* 0x000000292c008388 */ /* 0x000fe20000000800 */
[----:B------:R-:W-:Y:S02]  /*1ba0*/  @!P6 LEA R9, R9, UR4, 0x2 ;  /* 0x000000040909ec11 */ /* 0x000fe4000f8e10ff */
[----:B------:R-:W-:Y:S01]  /*1bb0*/  ISETP.GT.U32.AND P0, PT, R30, UR5, PT ;  /* 0x000000051e007c0c */ /* 0x000fe2000bf04070 */
[----:B------:R-:W-:Y:S01]  /*1bc0*/  @!P1 STS [R39], R38 ;  /* 0x0000002627009388 */ /* 0x000fe20000000800 */
[----:B------:R-:W-:-:S03]  /*1bd0*/  ISETP.GT.U32.AND P1, PT, R32, UR5, PT ;  /* 0x0000000520007c0c */ /* 0x000fc6000bf24070 */
[----:B------:R-:W-:Y:S01]  /*1be0*/  @!P2 STS [R24], R37 ;  /* 0x000000251800a388 */ /* 0x000fe20000000800 */
[----:B------:R-:W-:Y:S02]  /*1bf0*/  ISETP.GT.U32.AND P2, PT, R31, UR5, PT ;  /* 0x000000051f007c0c */ /* 0x000fe4000bf44070 */
[----:B------:R-:W-:Y:S01]  /*1c00*/  @!P3 LEA R8, R8, UR4, 0x2 ;  /* 0x000000040808bc11 */ /* 0x000fe2000f8e10ff */
[----:B------:R-:W-:Y:S01]  /*1c10*/  @!P4 STS [R11], R36 ;  /* 0x000000240b00c388 */ /* 0x000fe20000000800 */
[----:B------:R-:W-:-:S03]  /*1c20*/  ISETP.GT.U32.AND P4, PT, R29, UR5, PT ;  /* 0x000000051d007c0c */ /* 0x000fc6000bf84070 */
[----:B------:R-:W-:Y:S01]  /*1c30*/  @!P5 STS [R10], R35 ;  /* 0x000000230a00d388 */ /* 0x000fe20000000800 */
[----:B------:R-:W-:Y:S02]  /*1c40*/  ISETP.GT.U32.AND P5, PT, R27, UR5, PT ;  /* 0x000000051b007c0c */ /* 0x000fe4000bfa4070 */
[----:B------:R-:W-:Y:S01]  /*1c50*/  @!P1 LEA R7, R7, UR4, 0x2 ;  /* 0x0000000407079c11 */ /* 0x000fe2000f8e10ff */
[----:B------:R0:W-:Y:S01]  /*1c60*/  @!P6 STS [R9], R34 ;  /* 0x000000220900e388 */ /* 0x0001e20000000800 */
[----:B------:R-:W-:Y:S02]  /*1c70*/  ISETP.GT.U32.AND P6, PT, R28, UR5, PT ;  /* 0x000000051c007c0c */ /* 0x000fe4000bfc4070 */
[----:B------:R-:W-:Y:S01]  /*1c80*/  @!P2 LEA R6, R6, UR4, 0x2 ;  /* 0x000000040606ac11 */ /* 0x000fe2000f8e10ff */
[----:B------:R1:W-:Y:S01]  /*1c90*/  @!P3 STS [R8], R33 ;  /* 0x000000210800b388 */ /* 0x0003e20000000800 */
[----:B------:R-:W-:Y:S02]  /*1ca0*/  ISETP.GT.U32.AND P3, PT, R26, UR5, PT ;  /* 0x000000051a007c0c */ /* 0x000fe4000bf64070 */
[----:B------:R-:W-:Y:S01]  /*1cb0*/  @!P0 LEA R5, R5, UR4, 0x2 ;  /* 0x0000000405058c11 */ /* 0x000fe2000f8e10ff */
[----:B------:R1:W-:Y:S01]  /*1cc0*/  @!P1 STS [R7], R32 ;  /* 0x0000002007009388 */ /* 0x0003e20000000800 */
[----:B------:R-:W-:-:S02]  /*1cd0*/  @!P4 LEA R4, R4, UR4, 0x2 ;  /* 0x000000040404cc11 */ /* 0x000fc4000f8e10ff */
[----:B------:R-:W-:Y:S01]  /*1ce0*/  @!P5 LEA R2, R2, UR4, 0x2 ;  /* 0x000000040202dc11 */ /* 0x000fe2000f8e10ff */
[----:B------:R1:W-:Y:S02]  /*1cf0*/  @!P2 STS [R6], R31 ;  /* 0x0000001f0600a388 */ /* 0x0003e40000000800 */
[----:B------:R-:W-:Y:S02]  /*1d00*/  @!P6 LEA R3, R3, UR4, 0x2 ;  /* 0x000000040303ec11 */ /* 0x000fe4000f8e10ff */
[----:B------:R1:W-:Y:S01]  /*1d10*/  @!P0 STS [R5], R30 ;  /* 0x0000001e05008388 */ /* 0x0003e20000000800 */
[----:B------:R-:W-:Y:S02]  /*1d20*/  ISETP.GE.U32.AND P0, PT, R40, R25, PT ;  /* 0x000000192800720c */ /* 0x000fe40003f06070 */
[----:B0-----:R-:W-:Y:S01]  /*1d30*/  @!P3 LEA R9, R0, UR4, 0x2 ;  /* 0x000000040009bc11 */ /* 0x001fe2000f8e10ff */
[----:B------:R1:W-:Y:S04]  /*1d40*/  @!P4 STS [R4], R29 ;  /* 0x0000001d0400c388 */ /* 0x0003e80000000800 */
[----:B------:R1:W-:Y:S04]  /*1d50*/  @!P6 STS [R3], R28 ;  /* 0x0000001c0300e388 */ /* 0x0003e80000000800 */
[----:B------:R1:W-:Y:S04]  /*1d60*/  @!P5 STS [R2], R27 ;  /* 0x0000001b0200d388 */ /* 0x0003e80000000800 */
[----:B------:R1:W-:Y:S01]  /*1d70*/  @!P3 STS [R9], R26 ;  /* 0x0000001a0900b388 */ /* 0x0003e20000000800 */
[----:B------:R-:W-:Y:S06]  /*1d80*/  BAR.SYNC.DEFER_BLOCKING 0x0 ;  /* 0x0000000000007b1d */ /* 0x000fec0000010000 */
[----:B------:R-:W-:Y:S05]  /*1d90*/  @P0 EXIT ;  /* 0x000000000000094d */ /* 0x000fea0003800000 */
[----:B------:R-:W-:Y:S01]  /*1da0*/  IADD3 R21, PT, PT, R23, R21, R22 ;  /* 0x0000001517157210 */ /* 0x000fe20007ffe016 */
[----:B------:R-:W0:Y:S01]  /*1db0*/  LDCU.64 UR10, c[0x0][0x390] ;  /* 0x00007200ff0a77ac */ /* 0x000e220008000a00 */
[----:B------:R-:W-:Y:S01]  /*1dc0*/  LOP3.LUT R0, RZ, R40, RZ, 0x33, !PT ;  /* 0x00000028ff007212 */ /* 0x000fe200078e33ff */
[----:B------:R-:W-:Y:S01]  /*1dd0*/  BSSY.RECONVERGENT B0, `(.L_x_46) ;  /* 0x0000022000007945 */ /* 0x000fe20003800200 */
[----:B------:R-:W-:-:S04]  /*1de0*/  IADD3 R21, PT, PT, R17, R21, R16 ;  /* 0x0000001511157210 */ /* 0x000fc80007ffe010 */
[----:B------:R-:W-:-:S04]  /*1df0*/  IADD3 R21, PT, PT, R19, R21, R18 ;  /* 0x0000001513157210 */ /* 0x000fc80007ffe012 */
[----:B------:R-:W-:-:S04]  /*1e00*/  IADD3 R21, PT, PT, R13, R21, R12 ;  /* 0x000000150d157210 */ /* 0x000fc80007ffe00c */
[----:B------:R-:W-:-:S04]  /*1e10*/  IADD3 R21, PT, PT, R15, R21, R14 ;  /* 0x000000150f157210 */ /* 0x000fc80007ffe00e */
[----:B------:R-:W-:-:S05]  /*1e20*/  IADD3 R21, PT, PT, R0, R21, R20 ;  /* 0x0000001500157210 */ /* 0x000fca0007ffe014 */
[----:B------:R-:W-:-:S05]  /*1e30*/  IMAD.HI.U32 R0, R21, -0x55555555, RZ ;  /* 0xaaaaaaab15007827 */ /* 0x000fca00078e00ff */
[----:B------:R-:W-:-:S04]  /*1e40*/  SHF.R.U32.HI R0, RZ, 0x8, R0 ;  /* 0x00000008ff007819 */ /* 0x000fc80000011600 */
[----:B-1----:R-:W-:-:S04]  /*1e50*/  LOP3.LUT R2, R0, 0x3, RZ, 0xc0, !PT ;  /* 0x0000000300027812 */ /* 0x002fc800078ec0ff */
[----:B------:R-:W-:-:S13]  /*1e60*/  ISETP.NE.AND P0, PT, R2, 0x3, PT ;  /* 0x000000030200780c */ /* 0x000fda0003f05270 */
[----:B0-----:R-:W-:Y:S05]  /*1e70*/  @!P0 BRA `(.L_x_47) ;  /* 0x00000000005c8947 */ /* 0x001fea0003800000 */
[----:B------:R-:W-:Y:S01]  /*1e80*/  VIADD R0, R0, 0x1 ;  /* 0x0000000100007836 */ /* 0x000fe20000000000 */
[----:B------:R-:W-:Y:S01]  /*1e90*/  BSSY.RECONVERGENT B1, `(.L_x_47) ;  /* 0x0000015000017945 */ /* 0x000fe20003800200 */
[----:B------:R-:W-:Y:S01]  /*1ea0*/  LEA R6, R40, UR4, 0x2 ;  /* 0x0000000428067c11 */ /* 0x000fe2000f8e10ff */
[----:B------:R-:W-:Y:S02]  /*1eb0*/  IMAD.MOV.U32 R9, RZ, RZ, RZ ;  /* 0x000000ffff097224 */ /* 0x000fe400078e00ff */
[----:B------:R-:W-:-:S05]  /*1ec0*/  LOP3.LUT R0, R0, 0x3, RZ, 0xc0, !PT ;  /* 0x0000000300007812 */ /* 0x000fca00078ec0ff */
[----:B------:R-:W-:-:S07]  /*1ed0*/  IMAD.MOV R0, RZ, RZ, -R0 ;  /* 0x000000ffff007224 */ /* 0x000fce00078e0a00 */
.L_x_48:
[----:B------:R-:W-:Y:S02]  /*1ee0*/  ISETP.NE.AND P0, PT, RZ, UR6, PT ;  /* 0x00000006ff007c0c */ /* 0x000fe4000bf05270 */
[----:B0-----:R-:W-:Y:S01]  /*1ef0*/  CS2R R2, SRZ ;  /* 0x0000000000027805 */ /* 0x001fe2000001ff00 */
[----:B------:R0:W1:Y:S10]  /*1f00*/  LDS R11, [R6] ;  /* 0x00000000060b7984 */ /* 0x0000740000000800 */
[----:B------:R-:W2:Y:S02]  /*1f10*/  @!P0 LDC.64 R4, c[0x0][0x3e0] ;  /* 0x0000f800ff048b82 */ /* 0x000ea40000000a00 */
[----:B--2---:R-:W2:Y:S01]  /*1f20*/  @!P0 LDG.E.64 R2, desc[UR8][R4.64] ;  /* 0x0000000804028981 */ /* 0x004ea2000c1e1b00 */
[----:B------:R-:W-:-:S02]  /*1f30*/  VIADD R0, R0, 0x1 ;  /* 0x0000000100007836 */ /* 0x000fc40000000000 */
[----:B0-----:R-:W-:Y:S01]  /*1f40*/  VIADD R6, R6, 0x600 ;  /* 0x0000060006067836 */ /* 0x001fe20000000000 */
[C---:B--2---:R-:W-:Y:S02]  /*1f50*/  IADD3 R7, P0, PT, R40.reuse, R2, RZ ;  /* 0x0000000228077210 */ /* 0x044fe40007f1e0ff */
[----:B------:R-:W-:-:S03]  /*1f60*/  IADD3 R40, P1, PT, R40, 0x180, RZ ;  /* 0x0000018028287810 */ /* 0x000fc60007f3e0ff */
[----:B------:R-:W-:Y:S01]  /*1f70*/  IMAD.X R8, R9, 0x1, R3, P0 ;  /* 0x0000000109087824 */ /* 0x000fe200000e0603 */
[----:B------:R-:W-:Y:S01]  /*1f80*/  LEA R2, P0, R7, UR10, 0x2 ;  /* 0x0000000a07027c11 */ /* 0x000fe2000f8010ff */
[----:B------:R-:W-:-:S03]  /*1f90*/  IMAD.X R9, RZ, RZ, R9, P1 ;  /* 0x000000ffff097224 */ /* 0x000fc600008e0609 */
[----:B------:R-:W-:Y:S02]  /*1fa0*/  LEA.HI.X R3, R7, UR11, R8, 0x2, P0 ;  /* 0x0000000b07037c11 */ /* 0x000fe400080f1408 */
[----:B------:R-:W-:-:S03]  /*1fb0*/  ISETP.NE.AND P0, PT, R0, RZ, PT ;  /* 0x000000ff0000720c */ /* 0x000fc60003f05270 */
[----:B-1----:R0:W-:Y:S10]  /*1fc0*/  STG.E desc[UR8][R2.64], R11 ;  /* 0x0000000b02007986 */ /* 0x0021f4000c101908 */
[----:B------:R-:W-:Y:S05]  /*1fd0*/  @P0 BRA `(.L_x_48) ;  /* 0xfffffffc00c00947 */ /* 0x000fea000383ffff */
[----:B------:R-:W-:Y:S05]  /*1fe0*/  BSYNC.RECONVERGENT B1 ;  /* 0x0000000000017941 */ /* 0x000fea0003800200 */
.L_x_47:
[----:B------:R-:W-:Y:S05]  /*1ff0*/  BSYNC.RECONVERGENT B0 ;  /* 0x0000000000007941 */ /* 0x000fea0003800200 */
.L_x_46:
[----:B------:R-:W-:-:S13]  /*2000*/  ISETP.GE.U32.AND P0, PT, R21, 0x480, PT ;  /* 0x000004801500780c */ /* 0x000fda0003f06070 */
[----:B------:R-:W-:Y:S05]  /*2010*/  @!P0 EXIT ;  /* 0x000000000000894d */ /* 0x000fea0003800000 */
[----:B------:R-:W1:Y:S01]  /*2020*/  S2UR UR5, SR_CgaCtaId ;  /* 0x00000000000579c3 */ /* 0x000e620000008800 */
[----:B------:R-:W-:Y:S01]  /*2030*/  UMOV UR4, 0x400 ;  /* 0x0000040000047882 */ /* 0x000fe20000000000 */
[----:B------:R-:W-:Y:S01]  /*2040*/  UISETP.NE.AND UP0, UPT, UR6, URZ, UPT ;  /* 0x000000ff0600728c */ /* 0x000fe2000bf05270 */
[----:B------:R-:W-:Y:S02]  /*2050*/  IMAD.MOV.U32 R15, RZ, RZ, RZ ;  /* 0x000000ffff0f7224 */ /* 0x000fe400078e00ff */
[----:B------:R-:W-:-:S03]  /*2060*/  IMAD.MOV.U32 R17, RZ, RZ, RZ ;  /* 0x000000ffff117224 */ /* 0x000fc600078e00ff */
[----:B0-----:R-:W0:Y:S01]  /*2070*/  LDC.64 R2, c[0x0][0x390] ;  /* 0x0000e400ff027b82 */ /* 0x001e220000000a00 */
[----:B------:R-:W-:Y:S01]  /*2080*/  PLOP3.LUT P0, PT, PT, PT, UP0, 0x80, 0x8 ;  /* 0x000000000008781c */ /* 0x000fe20003f0f008 */
[----:B------:R-:W-:Y:S02]  /*2090*/  UISETP.NE.AND UP0, UPT, UR6, URZ, UPT ;  /* 0x000000ff0600728c */ /* 0x000fe4000bf05270 */
[----:B-1----:R-:W-:-:S06]  /*20a0*/  ULEA UR4, UR5, UR4, 0x18 ;  /* 0x0000000405047291 */ /* 0x002fcc000f8ec0ff */
[C---:B------:R-:W-:Y:S01]  /*20b0*/  LEA R0, R40.reuse, UR4, 0x2 ;  /* 0x0000000428007c11 */ /* 0x040fe2000f8e10ff */
[----:B0-----:R-:W-:-:S04]  /*20c0*/  IMAD.WIDE.U32 R2, R40, 0x4, R2 ;  /* 0x0000000428027825 */ /* 0x001fc800078e0002 */
[----:B------:R-:W-:-:S07]  /*20d0*/  VIADD R0, R0, 0xc00 ;  /* 0x00000c0000007836 */ /* 0x000fce0000000000 */
.L_x_49:
[----:B------:R-:W0:Y:S01]  /*20e0*/  @!P0 LDC.64 R8, c[0x0][0x3e0] ;  /* 0x0000f800ff088b82 */ /* 0x000e220000000a00 */
[----:B-1----:R-:W-:Y:S01]  /*20f0*/  CS2R R4, SRZ ;  /* 0x0000000000047805 */ /* 0x002fe2000001ff00 */
[----:B------:R-:W1:Y:S04]  /*2100*/  LDS R19, [R0+-0xc00] ;  /* 0xfff4000000137984 */ /* 0x000e680000000800 */
[----:B------:R-:W2:Y:S04]  /*2110*/  LDS R21, [R0+-0x600] ;  /* 0xfffa000000157984 */ /* 0x000ea80000000800 */
[----:B0-----:R-:W3:Y:S01]  /*2120*/  @!P0 LDG.E.64 R4, desc[UR8][R8.64] ;  /* 0x0000000808048981 */ /* 0x001ee2000c1e1b00 */
[----:B------:R-:W-:-:S13]  /*2130*/  PLOP3.LUT P0, PT, PT, PT, UP0, 0x80, 0x8 ;  /* 0x000000000008781c */ /* 0x000fda0003f0f008 */
[----:B------:R-:W0:Y:S01]  /*2140*/  @!P0 LDC.64 R10, c[0x0][0x3e0] ;  /* 0x0000f800ff0a8b82 */ /* 0x000e220000000a00 */
[----:B---3--:R-:W-:-:S04]  /*2150*/  LEA R7, P1, R4, R15, 0x2 ;  /* 0x0000000f04077211 */ /* 0x008fc800078210ff */
[----:B------:R-:W-:Y:S02]  /*2160*/  LEA.HI.X R5, R4, R17, R5, 0x2, P1 ;  /* 0x0000001104057211 */ /* 0x000fe400008f1405 */
[----:B------:R-:W-:-:S05]  /*2170*/  IADD3 R6, P1, PT, R2, R7, RZ ;  /* 0x0000000702067210 */ /* 0x000fca0007f3e0ff */
[----:B------:R-:W-:Y:S01]  /*2180*/  IMAD.X R7, R3, 0x1, R5, P1 ;  /* 0x0000000103077824 */ /* 0x000fe200008e0605 */
[----:B------:R-:W-:-:S04]  /*2190*/  CS2R R4, SRZ ;  /* 0x0000000000047805 */ /* 0x000fc8000001ff00 */
[----:B-1----:R1:W-:Y:S04]  /*21a0*/  STG.E desc[UR8][R6.64], R19 ;  /* 0x0000001306007986 */ /* 0x0023e8000c101908 */
[----:B0-----:R-:W3:Y:S01]  /*21b0*/  @!P0 LDG.E.64 R4, desc[UR8][R10.64] ;  /* 0x000000080a048981 */ /* 0x001ee2000c1e1b00 */
[----:B------:R-:W0:Y:S03]  /*21c0*/  @!P0 LDC.64 R12, c[0x0][0x3e0] ;  /* 0x0000f800ff0c8b82 */ /* 0x000e260000000a00 */
[----:B------:R-:W4:Y:S01]  /*21d0*/  LDS R19, [R0] ;  /* 0x0000000000137984 */ /* 0x000f220000000800 */
[----:B---3--:R-:W-:-:S04]  /*21e0*/  LEA R9, P1, R4, R15, 0x2 ;  /* 0x0000000f04097211 */ /* 0x008fc800078210ff */
[----:B------:R-:W-:Y:S02]  /*21f0*/  LEA.HI.X R5, R4, R17, R5, 0x2, P1 ;  /* 0x0000001104057211 */ /* 0x000fe400008f1405 */
[----:B------:R-:W-:-:S05]  /*2200*/  IADD3 R8, P1, PT, R2, R9, RZ ;  /* 0x0000000902087210 */ /* 0x000fca0007f3e0ff */
[----:B------:R-:W-:Y:S01]  /*2210*/  IMAD.X R9, R3, 0x1, R5, P1 ;  /* 0x0000000103097824 */ /* 0x000fe200008e0605 */
[----:B------:R-:W-:-:S04]  /*2220*/  CS2R R4, SRZ ;  /* 0x0000000000047805 */ /* 0x000fc8000001ff00 */
[----:B--2---:R-:W-:Y:S04]  /*2230*/  STG.E desc[UR8][R8.64+0x600], R21 ;  /* 0x0006001508007986 */ /* 0x004fe8000c101908 */
[----:B0-----:R-:W1:Y:S01]  /*2240*/  @!P0 LDG.E.64 R4, desc[UR8][R12.64] ;  /* 0x000000080c048981 */ /* 0x001e62000c1e1b00 */
[----:B------:R-:W0:Y:S03]  /*2250*/  @!P0 LDC.64 R10, c[0x0][0x3e0] ;  /* 0x0000f800ff0a8b82 */ /* 0x000e260000000a00 */
[----:B------:R2:W3:Y:S01]  /*2260*/  LDS R21, [R0+0x600] ;  /* 0x0006000000157984 */ /* 0x0004e20000000800 */
[----:B-1----:R-:W-:-:S04]  /*2270*/  LEA R7, P1, R4, R15, 0x2 ;  /* 0x0000000f04077211 */ /* 0x002fc800078210ff */
[----:B------:R-:W-:Y:S02]  /*2280*/  LEA.HI.X R5, R4, R17, R5, 0x2, P1 ;  /* 0x0000001104057211 */ /* 0x000fe400008f1405 */
[----:B------:R-:W-:-:S05]  /*2290*/  IADD3 R6, P1, PT, R2, R7, RZ ;  /* 0x0000000702067210 */ /* 0x000fca0007f3e0ff */
[----:B------:R-:W-:Y:S01]  /*22a0*/  IMAD.X R7, R3, 0x1, R5, P1 ;  /* 0x0000000103077824 */ /* 0x000fe200008e0605 */
[----:B------:R-:W-:-:S04]  /*22b0*/  CS2R R4, SRZ ;  /* 0x0000000000047805 */ /* 0x000fc8000001ff00 */
[----:B----4-:R1:W-:Y:S04]  /*22c0*/  STG.E desc[UR8][R6.64+0xc00], R19 ;  /* 0x000c001306007986 */ /* 0x0103e8000c101908 */
[----:B0-----:R-:W4:Y:S01]  /*22d0*/  @!P0 LDG.E.64 R4, desc[UR8][R10.64] ;  /* 0x000000080a048981 */ /* 0x001f22000c1e1b00 */
[----:B------:R-:W-:Y:S02]  /*22e0*/  VIADD R40, R40, 0x600 ;  /* 0x0000060028287836 */ /* 0x000fe40000000000 */
[----:B--2---:R-:W-:Y:S01]  /*22f0*/  VIADD R0, R0, 0x1800 ;  /* 0x0000180000007836 */ /* 0x004fe20000000000 */
[----:B----4-:R-:W-:Y:S02]  /*2300*/  LEA R9, P1, R4, R15, 0x2 ;  /* 0x0000000f04097211 */ /* 0x010fe400078210ff */
[----:B------:R-:W-:-:S02]  /*2310*/  IADD3 R15, P2, PT, R15, 0x1800, RZ ;  /* 0x000018000f0f7810 */ /* 0x000fc40007f5e0ff */
[----:B------:R-:W-:Y:S02]  /*2320*/  LEA.HI.X R5, R4, R17, R5, 0x2, P1 ;  /* 0x0000001104057211 */ /* 0x000fe400008f1405 */
[----:B------:R-:W-:Y:S01]  /*2330*/  IADD3 R4, P1, PT, R2, R9, RZ ;  /* 0x0000000902047210 */ /* 0x000fe20007f3e0ff */
[----:B------:R-:W-:-:S04]  /*2340*/  IMAD.X R17, RZ, RZ, R17, P2 ;  /* 0x000000ffff117224 */ /* 0x000fc800010e0611 */
[----:B------:R-:W-:Y:S01]  /*2350*/  IMAD.X R5, R3, 0x1, R5, P1 ;  /* 0x0000000103057824 */ /* 0x000fe200008e0605 */
[----:B------:R-:W-:-:S04]  /*2360*/  ISETP.GE.AND P1, PT, R40, R25, PT ;  /* 0x000000192800720c */ /* 0x000fc80003f26270 */
[----:B---3--:R1:W-:Y:S09]  /*2370*/  STG.E desc[UR8][R4.64+0x1200], R21 ;  /* 0x0012001504007986 */ /* 0x0083f2000c101908 */
[----:B------:R-:W-:Y:S05]  /*2380*/  @!P1 BRA `(.L_x_49) ;  /* 0xfffffffc00549947 */ /* 0x000fea000383ffff */
[----:B------:R-:W-:Y:S05]  /*2390*/  EXIT ;  /* 0x000000000000794d */ /* 0x000fea0003800000 */
.L_x_1:
[----:B------:R-:W0:Y:S01]  /*23a0*/  S2R R46, SR_TID.X ;  /* 0x00000000002e7919 */ /* 0x000e220000002100 */
[----:B------:R-:W1:Y:S01]  /*23b0*/  LDC.64 R2, c[0x0][0x3d8] ;  /* 0x0000f600ff027b82 */ /* 0x000e620000000a00 */
[----:B------:R-:W2:Y:S01]  /*23c0*/  LDCU.U8 UR4, c[0x0][0x3c8] ;  /* 0x00007900ff0477ac */ /* 0x000ea20008000000 */
[----:B------:R-:W3:Y:S01]  /*23d0*/  LDCU.64 UR10, c[0x0][0x380] ;  /* 0x00007000ff0a77ac */ /* 0x000ee20008000a00 */
[----:B--2---:R-:W-:Y:S01]  /*23e0*/  ISETP.NE.AND P0, PT, RZ, UR4, PT ;  /* 0x00000004ff007c0c */ /* 0x004fe2000bf05270 */
[----:B------:R-:W-:-:S03]  /*23f0*/  USHF.R.S32.HI UR4, URZ, 0x1f, UR7 ;  /* 0x0000001fff047899 */ /* 0x000fc60008011407 */
[----:B-1----:R-:W-:Y:S02]  /*2400*/  SEL R2, R2, RZ, !P0 ;  /* 0x000000ff02027207 */ /* 0x002fe40004000000 */
[C---:B0-----:R-:W-:Y:S02]  /*2410*/  LOP3.LUT R0, R46.reuse, 0x1f, RZ, 0xc0, !PT ;  /* 0x0000001f2e007812 */ /* 0x041fe400078ec0ff */
[----:B------:R-:W-:-:S05]  /*2420*/  LOP3.LUT R5, R46, 0x3e0, RZ, 0xc0, !PT ;  /* 0x000003e02e057812 */ /* 0x000fca00078ec0ff */
[----:B------:R-:W-:Y:S01]  /*2430*/  IMAD R5, R5, 0xf, R0 ;  /* 0x0000000f05057824 */ /* 0x000fe200078e0200 */
[----:B------:R-:W-:-:S04]  /*2440*/  SEL R0, R3, RZ, !P0 ;  /* 0x000000ff03007207 */ /* 0x000fc80004000000 */
[----:B------:R-:W-:-:S04]  /*2450*/  IADD3 R5, P1, P2, R5, UR7, R2 ;  /* 0x0000000705057c10 */ /* 0x000fc8000fa3e002 */
[----:B------:R-:W-:Y:S02]  /*2460*/  IADD3.X R0, PT, PT, RZ, UR4, R0, P1, P2 ;  /* 0x00000004ff007c10 */ /* 0x000fe40008fe4400 */
        /* <DEDUP_REMOVED lines=20> */
[----:B------:R-:W1:Y:S01]  /*25b0*/  S2R R47, SR_LANEID ;  /* 0x00000000002f7919 */ /* 0x000e620000000000 */
[----:B0-----:R-:W-:Y:S01]  /*25c0*/  ULEA UR4, UR5, UR4, 0x18 ;  /* 0x0000000405047291 */ /* 0x001fe2000f8ec0ff */
[----:B------:R-:W0:Y:S01]  /*25d0*/  LDCU UR5, c[0x0][0x3b0] ;  /* 0x00007600ff0577ac */ /* 0x000e220008000800 */
[----:B-1----:R-:W-:Y:S01]  /*25e0*/  IMAD R18, R28, 0x1e0, R47 ;  /* 0x000001e01c127824 */ /* 0x002fe200078e022f */
[----:B------:R-:W-:-:S04]  /*25f0*/  ISETP.NE.AND P2, PT, R47, RZ, PT ;  /* 0x000000ff2f00720c */ /* 0x000fc80003f45270 */
[----:B------:R-:W-:-:S05]  /*2600*/  LEA R18, R18, UR4, 0x2 ;  /* 0x0000000412127c11 */ /* 0x000fca000f8e10ff */
[----:B------:R-:W-:Y:S01]  /*2610*/  IMAD R19, R47, 0x38, R18 ;  /* 0x000000382f137824 */ /* 0x000fe200078e0212 */
[----:B--2---:R-:W-:Y:S04]  /*2620*/  STS [R18], R0 ;  /* 0x0000000012007388 */ /* 0x004fe80000000800 */
[----:B---3--:R-:W-:Y:S04]  /*2630*/  STS [R18+0x80], R4 ;  /* 0x0000800412007388 */ /* 0x008fe80000000800 */
[----:B----4-:R-:W-:Y:S04]  /*2640*/  STS [R18+0x100], R5 ;  /* 0x0001000512007388 */ /* 0x010fe80000000800 */
        /* <DEDUP_REMOVED lines=27> */
[----:B------:R-:W-:-:S03]  /*2800*/  SEL R0, RZ, 0x1, P0 ;  /* 0x00000001ff007807 */ /* 0x000fc60000000000 */
[----:B------:R-:W1:Y:S01]  /*2810*/  LDS R24, [R19+0x30] ;  /* 0x0000300013187984 */ /* 0x000e620000000800 */
[----:B--2---:R-:W-:Y:S01]  /*2820*/  ISETP.GT.U32.AND P0, PT, R43, UR5, PT ;  /* 0x000000052b007c0c */ /* 0x004fe2000bf04070 */
[----:B------:R-:W-:Y:S02]  /*2830*/  VIADD R3, R0, 0x1 ;  /* 0x0000000100037836 */ /* 0x000fe40000000000 */
[----:B------:R-:W2:Y:S01]  /*2840*/  LDS R26, [R19+0x34] ;  /* 0x00003400131a7984 */ /* 0x000ea20000000800 */
[----:B------:R-:W-:Y:S01]  /*2850*/  @P1 IMAD.MOV R3, RZ, RZ, R0 ;  /* 0x000000ffff031224 */ /* 0x000fe200078e0200 */
[----:B---3--:R-:W-:Y:S02]  /*2860*/  ISETP.GT.U32.AND P1, PT, R42, UR5, PT ;  /* 0x000000052a007c0c */ /* 0x008fe4000bf24070 */
[----:B------:R-:W3:Y:S01]  /*2870*/  LDS R30, [R19+0x38] ;  /* 0x00003800131e7984 */ /* 0x000ee20000000800 */
[----:B------:R-:W-:Y:S01]  /*2880*/  VIADD R5, R3, 0x1 ;  /* 0x0000000103057836 */ /* 0x000fe20000000000 */
[----:B------:R-:W-:Y:S04]  /*2890*/  BAR.SYNC.DEFER_BLOCKING 0x0 ;  /* 0x0000000000007b1d */ /* 0x000fe80000010000 */
[----:B------:R-:W-:Y:S01]  /*28a0*/  @P0 IMAD.MOV R5, RZ, RZ, R3 ;  /* 0x000000ffff050224 */ /* 0x000fe200078e0203 */
[----:B----4-:R-:W-:-:S03]  /*28b0*/  ISETP.GT.U32.AND P0, PT, R41, UR5, PT ;  /* 0x0000000529007c0c */ /* 0x010fc6000bf04070 */
[----:B------:R-:W-:Y:S02]  /*28c0*/  VIADD R7, R5, 0x1 ;  /* 0x0000000105077836 */ /* 0x000fe40000000000 */
[----:B------:R-:W-:Y:S01]  /*28d0*/  @P1 IMAD.MOV R7, RZ, RZ, R5 ;  /* 0x000000ffff071224 */ /* 0x000fe200078e0205 */
[----:B-----5:R-:W-:-:S03]  /*28e0*/  ISETP.GT.U32.AND P1, PT, R40, UR5, PT ;  /* 0x0000000528007c0c */ /* 0x020fc6000bf24070 */
[----:B------:R-:W-:-:S04]  /*28f0*/  VIADD R9, R7, 0x1 ;  /* 0x0000000107097836 */ /* 0x000fc80000000000 */
[----:B------:R-:W-:Y:S01]  /*2900*/  @P0 IMAD.MOV R9, RZ, RZ, R7 ;  /* 0x000000ffff090224 */ /* 0x000fe200078e0207 */
[----:B------:R-:W-:-:S03]  /*2910*/  ISETP.GT.U32.AND P0, PT, R37, UR5, PT ;  /* 0x0000000525007c0c */ /* 0x000fc6000bf04070 */
[----:B------:R-:W-:Y:S02]  /*2920*/  VIADD R11, R9, 0x1 ;  /* 0x00000001090b7836 */ /* 0x000fe40000000000 */
[----:B------:R-:W-:Y:S01]  /*2930*/  @P1 IMAD.MOV R11, RZ, RZ, R9 ;  /* 0x000000ffff0b1224 */ /* 0x000fe200078e0209 */
[----:B------:R-:W-:-:S03]  /*2940*/  ISETP.GT.U32.AND P1, PT, R2, UR5, PT ;  /* 0x0000000502007c0c */ /* 0x000fc6000bf24070 */
        /* <DEDUP_REMOVED lines=8> */
[----:B0-----:R-:W-:-:S03]  /*29d0*/  ISETP.GT.U32.AND P0, PT, R8, UR5, PT ;  /* 0x0000000508007c0c */ /* 0x001fc6000bf04070 */
[----:B------:R-:W-:Y:S02]  /*29e0*/  VIADD R32, R31, 0x1 ;  /* 0x000000011f207836 */ /* 0x000fe40000000000 */
[----:B------:R-:W-:Y:S01]  /*29f0*/  @P1 IMAD.MOV R32, RZ, RZ, R31 ;  /* 0x000000ffff201224 */ /* 0x000fe200078e021f */
[----:B-1----:R-:W-:-:S03]  /*2a00*/  ISETP.GT.U32.AND P1, PT, R10, UR5, PT ;  /* 0x000000050a007c0c */ /* 0x002fc6000bf24070 */
[----:B------:R-:W-:-:S04]  /*2a10*/  VIADD R33, R32, 0x1 ;  /* 0x0000000120217836 */ /* 0x000fc80000000000 */
[----:B------:R-:W-:Y:S01]  /*2a20*/  @P0 IMAD.MOV R33, RZ, RZ, R32 ;  /* 0x000000ffff210224 */ /* 0x000fe200078e0220 */
[----:B------:R-:W-:-:S03]  /*2a30*/  ISETP.GT.U32.AND P0, PT, R24, UR5, PT ;  /* 0x0000000518007c0c */ /* 0x000fc6000bf04070 */
[----:B------:R-:W-:Y:S02]  /*2a40*/  VIADD R34, R33, 0x1 ;  /* 0x0000000121227836 */ /* 0x000fe40000000000 */
[----:B------:R-:W-:Y:S01]  /*2a50*/  @P1 IMAD.MOV R34, RZ, RZ, R33 ;  /* 0x000000ffff221224 */ /* 0x000fe200078e0221 */
[----:B--2---:R-:W-:-:S03]  /*2a60*/  ISETP.GT.U32.AND P1, PT, R26, UR5, PT ;  /* 0x000000051a007c0c */ /* 0x004fc6000bf24070 */
[----:B------:R-:W-:-:S04]  /*2a70*/  VIADD R35, R34, 0x1 ;  /* 0x0000000122237836 */ /* 0x000fc80000000000 */
[----:B------:R-:W-:Y:S01]  /*2a80*/  @P0 IMAD.MOV R35, RZ, RZ, R34 ;  /* 0x000000ffff230224 */ /* 0x000fe200078e0222 */
[----:B---3--:R-:W-:-:S03]  /*2a90*/  ISETP.GT.U32.AND P0, PT, R30, UR5, PT ;  /* 0x000000051e007c0c */ /* 0x008fc6000bf04070 */
[----:B------:R-:W-:Y:S02]  /*2aa0*/  VIADD R36, R35, 0x1 ;  /* 0x0000000123247836 */ /* 0x000fe40000000000 */
[----:B------:R-:W-:Y:S01]  /*2ab0*/  @P1 IMAD.MOV R36, RZ, RZ, R35 ;  /* 0x000000ffff241224 */ /* 0x000fe200078e0223 */
[----:B------:R-:W-:-:S03]  /*2ac0*/  ISETP.NE.AND P1, PT, R47, 0x1f, PT ;  /* 0x0000001f2f00780c */ /* 0x000fc60003f25270 */
[----:B------:R-:W-:-:S04]  /*2ad0*/  VIADD R29, R36, 0x1 ;  /* 0x00000001241d7836 */ /* 0x000fc80000000000 */
[----:B------:R-:W-:-:S05]  /*2ae0*/  @P0 IMAD.MOV R29, RZ, RZ, R36 ;  /* 0x000000ffff1d0224 */ /* 0x000fca00078e0224 */
[----:B------:R-:W0:Y:S01]  /*2af0*/  SHFL.UP P0, R12, R29, 0x1, RZ ;  /* 0x042000001d0c7989 */ /* 0x000e2200000000ff */
        /* <DEDUP_REMOVED lines=10> */
[----:B------:R-:W-:-:S04]  /*2ba0*/  ISETP.NE.AND P0, PT, R28, 0x2, PT ;  /* 0x000000021c00780c */ /* 0x000fc80003f05270 */
[----:B------:R-:W-:Y:S01]  /*2bb0*/  @!P1 STS [R39], R48 ;  /* 0x0000003027009388 */ /* 0x000fe20000000800 */
[----:B------:R-:W-:Y:S01]  /*2bc0*/  BAR.SYNC.DEFER_BLOCKING 0x0 ;  /* 0x0000000000007b1d */ /* 0x000fe20000010000 */
[----:B------:R-:W-:-:S05]  /*2bd0*/  ISETP.NE.AND P1, PT, R28, 0x9, PT ;  /* 0x000000091c00780c */ /* 0x000fca0003f25270 */
[----:B------:R-:W0:Y:S04]  /*2be0*/  LDS.128 R12, [UR4] ;  /* 0x00000004ff0c7984 */ /* 0x000e280008000c00 */
[----:B------:R-:W1:Y:S04]  /*2bf0*/  LDS.128 R16, [UR4+0x10] ;  /* 0x00001004ff107984 */ /* 0x000e680008000c00 */
[----:B------:R-:W2:Y:S01]  /*2c00*/  LDS.128 R20, [UR4+0x20] ;  /* 0x00002004ff147984 */ /* 0x000ea20008000c00 */
[----:B0-----:R-:W-:-:S04]  /*2c10*/  IMAD.IADD R13, R12, 0x1, R13 ;  /* 0x000000010c0d7824 */ /* 0x001fc800078e020d */
[----:B------:R-:W-:Y:S01]  /*2c20*/  IMAD.IADD R14, R14, 0x1, R13 ;  /* 0x000000010e0e7824 */ /* 0x000fe200078e020d */
[----:B------:R-:W-:Y:S02]  /*2c30*/  SEL R12, R13, R12, !P0 ;  /* 0x0000000c0d0c7207 */ /* 0x000fe40004000000 */
[----:B------:R-:W-:Y:S01]  /*2c40*/  ISETP.NE.AND P0, PT, R28, 0x3, PT ;  /* 0x000000031c00780c */ /* 0x000fe20003f05270 */
[----:B------:R-:W-:-:S03]  /*2c50*/  IMAD.IADD R15, R15, 0x1, R14 ;  /* 0x000000010f0f7824 */ /* 0x000fc600078e020e */
[----:B------:R-:W-:Y:S01]  /*2c60*/  SEL R12, R14, R12, !P0 ;  /* 0x0000000c0e0c7207 */ /* 0x000fe20004000000 */
[----:B-1----:R-:W-:Y:S01]  /*2c70*/  IMAD.IADD R16, R15, 0x1, R16 ;  /* 0x000000010f107824 */ /* 0x002fe200078e0210 */
[----:B------:R-:W-:-:S03]  /*2c80*/  ISETP.NE.AND P0, PT, R28, 0x4, PT ;  /* 0x000000041c00780c */ /* 0x000fc60003f05270 */
[----:B------:R-:W-:Y:S01]  /*2c90*/  IMAD.IADD R17, R17, 0x1, R16 ;  /* 0x0000000111117824 */ /* 0x000fe200078e0210 */
[----:B------:R-:W-:Y:S02]  /*2ca0*/  SEL R12, R15, R12, !P0 ;  /* 0x0000000c0f0c7207 */ /* 0x000fe40004000000 */
[----:B------:R-:W-:Y:S01]  /*2cb0*/  ISETP.NE.AND P0, PT, R28, 0x5, PT ;  /* 0x000000051c00780c */ /* 0x000fe20003f05270 */
[----:B------:R-:W-:-:S03]  /*2cc0*/  IMAD.IADD R18, R18, 0x1, R17 ;  /* 0x0000000112127824 */ /* 0x000fc600078e0211 */
[----:B------:R-:W-:Y:S01]  /*2cd0*/  SEL R12, R16, R12, !P0 ;  /* 0x0000000c100c7207 */ /* 0x000fe20004000000 */
[----:B------:R-:W-:Y:S01]  /*2ce0*/  IMAD.IADD R19, R19, 0x1, R18 ;  /* 0x0000000113137824 */ /* 0x000fe200078e0212 */
[----:B------:R-:W-:-:S03]  /*2cf0*/  ISETP.NE.AND P0, PT, R28, 0x6, PT ;  /* 0x000000061c00780c */ /* 0x000fc60003f05270 */
[----:B--2---:R-:W-:Y:S01]  /*2d00*/  IMAD.IADD R20, R19, 0x1, R20 ;  /* 0x0000000113147824 */ /* 0x004fe200078e0214 */
[----:B------:R-:W-:Y:S02]  /*2d10*/  SEL R12, R17, R12, !P0 ;  /* 0x0000000c110c7207 */ /* 0x000fe40004000000 */
[----:B------:R-:W-:Y:S01]  /*2d20*/  ISETP.NE.AND P0, PT, R28, 0x7, PT ;  /* 0x000000071c00780c */ /* 0x000fe20003f05270 */
[----:B------:R-:W-:-:S03]  /*2d30*/  IMAD.IADD R21, R21, 0x1, R20 ;  /* 0x0000000115157824 */ /* 0x000fc600078e0214 */
[----:B------:R-:W-:Y:S01]  /*2d40*/  SEL R12, R18, R12, !P0 ;  /* 0x0000000c120c7207 */ /* 0x000fe20004000000 */
[----:B------:R-:W-:Y:S01]  /*2d50*/  IMAD.IADD R22, R22, 0x1, R21 ;  /* 0x0000000116167824 */ /* 0x000fe200078e0215 */
[----:B------:R-:W-:Y:S01]  /*2d60*/  ISETP.NE.AND P0, PT, R28, 0x8, PT ;  /* 0x000000081c00780c */ /* 0x000fe20003f05270 */
[----:B------:R-:W-:Y:S02]  /*2d70*/  IMAD.IADD R18, R48, 0x1, -R29 ;  /* 0x0000000130127824 */ /* 0x000fe400078e0a1d */
[----:B------:R-:W-:Y:S01]  /*2d80*/  IMAD.IADD R23, R23, 0x1, R22 ;  /* 0x0000000117177824 */ /* 0x000fe200078e0216 */
[----:B------:R-:W-:Y:S02]  /*2d90*/  SEL R12, R19, R12, !P0 ;  /* 0x0000000c130c7207 */ /* 0x000fe40004000000 */
[----:B------:R-:W-:Y:S02]  /*2da0*/  ISETP.NE.AND P0, PT, R28, 0xa, PT ;  /* 0x0000000a1c00780c */ /* 0x000fe40003f05270 */
[----:B------:R-:W-:-:S02]  /*2db0*/  SEL R12, R20, R12, !P1 ;  /* 0x0000000c140c7207 */ /* 0x000fc40004800000 */
[----:B------:R-:W-:Y:S02]  /*2dc0*/  ISETP.NE.AND P1, PT, R28, 0xb, PT ;  /* 0x0000000b1c00780c */ /* 0x000fe40003f25270 */
[----:B------:R-:W-:Y:S02]  /*2dd0*/  SEL R12, R21, R12, !P0 ;  /* 0x0000000c150c7207 */ /* 0x000fe40004000000 */
[----:B------:R-:W-:Y:S02]  /*2de0*/  SEL R13, R18, RZ, P2 ;  /* 0x000000ff120d7207 */ /* 0x000fe40001000000 */
[----:B------:R-:W-:Y:S02]  /*2df0*/  SEL R12, R22, R12, !P1 ;  /* 0x0000000c160c7207 */ /* 0x000fe40004800000 */
[C---:B------:R-:W-:Y:S02]  /*2e00*/  ISETP.GT.U32.AND P1, PT, R46.reuse, 0x1f, PT ;  /* 0x0000001f2e00780c */ /* 0x040fe40003f24070 */
[----:B------:R-:W-:Y:S01]  /*2e10*/  ISETP.GE.U32.AND P0, PT, R46, 0x20, PT ;  /* 0x000000202e00780c */ /* 0x000fe20003f06070 */
[----:B------:R-:W-:-:S05]  /*2e20*/  IMAD.IADD R17, R12, 0x1, R13 ;  /* 0x000000010c117824 */ /* 0x000fca00078e020d */
[----:B------:R-:W-:-:S05]  /*2e30*/  SEL R18, R18, R17, !P0 ;  /* 0x0000001112127207 */ /* 0x000fca0004000000 */
[----:B------:R-:W-:Y:S05]  /*2e40*/  @P1 BRA `(.L_x_50) ;  /* 0x0000000800c41947 */ /* 0x000fea0003800000 */
[----:B------:R-:W0:Y:S01]  /*2e50*/  LDC.64 R16, c[0x0][0x3a0] ;  /* 0x0000e800ff107b82 */ /* 0x000e220000000a00 */
[----:B------:R-:W-:Y:S02]  /*2e60*/  ISETP.NE.AND P0, PT, R46, RZ, PT ;  /* 0x000000ff2e00720c */ /* 0x000fe40003f05270 */
[----:B------:R-:W-:-:S05]  /*2e70*/  LOP3.LUT R19, RZ, R46, RZ, 0x33, !PT ;  /* 0x0000002eff137212 */ /* 0x000fca00078e33ff */
[----:B------:R-:W-:-:S06]  /*2e80*/  IMAD.IADD R19, R38, 0x1, R19 ;  /* 0x0000000126137824 */ /* 0x000fcc00078e0213 */
[----:B------:R-:W-:Y:S01]  /*2e90*/  @!P0 IMAD.MOV.U32 R22, RZ, RZ, 0x64 ;  /* 0x00000064ff168424 */ /* 0x000fe200078e00ff */
[----:B------:R1:W-:Y:S01]  /*2ea0*/  @!P0 STS [UR4+0x4c], R23 ;  /* 0x00004c17ff008988 */ /* 0x0003e20008000804 */
[----:B0-----:R-:W-:-:S04]  /*2eb0*/  IMAD.WIDE R50, R38, 0x8, R16 ;  /* 0x0000000826327825 */ /* 0x001fc800078e0210 */
[----:B------:R-:W-:Y:S01]  /*2ec0*/  IMAD.WIDE R16, R19, 0x8, R16 ;  /* 0x0000000813107825 */ /* 0x000fe200078e0210 */
[----:B------:R1:W-:Y:S01]  /*2ed0*/  @!P0 ST.E.64.STRONG.GPU desc[UR8][R50.64+0x100], R22 ;  /* 0x0001001632008985 */ /* 0x0003e2000c10fb08 */
[----:B------:R-:W-:Y:S05]  /*2ee0*/  NANOSLEEP 0x249 ;  /* 0x000002490000795d */ /* 0x000fea0003800000 */
[----:B------:R-:W2:Y:S01]  /*2ef0*/  LD.E.64.STRONG.GPU R12, desc[UR8][R16.64+0x100] ;  /* 0x00010008100c7980 */ /* 0x000ea2000c10fb00 */
[----:B------:R-:W-:Y:S01]  /*2f00*/  UMOV UR5, 0xffffffff ;  /* 0xffffffff00057882 */ /* 0x000fe20000000000 */
[----:B--2---:R-:W-:Y:S02]  /*2f10*/  ISETP.NE.AND P6, PT, R12, 0x63, PT ;  /* 0x000000630c00780c */ /* 0x004fe40003fc5270 */
[----:B-1----:R-:W-:Y:S11]  /*2f20*/  BRA.DIV UR5, `(.L_x_51) ;  /* 0x0000008205d87947 */ /* 0x002ff6000b800000 */
[----:B------:R-:W-:-:S13]  /*2f30*/  VOTE.ANY P6, !P6 ;  /* 0x0000000000ff7806 */ /* 0x000fda00070c0100 */
.L_x_230:
[----:B------:R-:W-:Y:S05]  /*2f40*/  @!P6 BRA `(.L_x_52) ;  /* 0x00000000007ce947 */ /* 0x000fea0003800000 */
[----:B------:R-:W-:-:S07]  /*2f50*/  IMAD.MOV.U32 R15, RZ, RZ, 0x2f2 ;  /* 0x000002f2ff0f7424 */ /* 0x000fce00078e00ff */
.L_x_54:
[----:B------:R-:W-:Y:S01]  /*2f60*/  SHF.R.U32.HI R14, RZ, 0x1, R15 ;  /* 0x00000001ff0e7819 */ /* 0x000fe2000001160f */
[----:B------:R-:W-:-:S03]  /*2f70*/  IMAD R38, R38, 0x41a7, RZ ;  /* 0x000041a726267824 */ /* 0x000fc600078e02ff */
[----:B------:R-:W-:Y:S02]  /*2f80*/  IADD3 R15, PT, PT, R15, 0x1, -R14 ;  /* 0x000000010f0f7810 */ /* 0x000fe40007ffe80e */
[----:B------:R-:W-:Y:S02]  /*2f90*/  LOP3.LUT R38, R38, 0x7fffffff, RZ, 0xc0, !PT ;  /* 0x7fffffff26267812 */ /* 0x000fe400078ec0ff */
[----:B------:R-:W0:Y:S01]  /*2fa0*/  I2F.U32.RP R20, R15 ;  /* 0x0000000f00147306 */ /* 0x000e220000209000 */
[----:B------:R-:W-:Y:S01]  /*2fb0*/  IMAD.MOV R21, RZ, RZ, -R15 ;  /* 0x000000ffff157224 */ /* 0x000fe200078e0a0f */
[----:B------:R-:W-:-:S06]  /*2fc0*/  ISETP.NE.U32.AND P1, PT, R15, RZ, PT ;  /* 0x000000ff0f00720c */ /* 0x000fcc0003f25070 */
[----:B0-----:R-:W0:Y:S02]  /*2fd0*/  MUFU.RCP R20, R20 ;  /* 0x0000001400147308 */ /* 0x001e240000001000 */
[----:B0-----:R-:W-:-:S06]  /*2fe0*/  VIADD R12, R20, 0xffffffe ;  /* 0x0ffffffe140c7836 */ /* 0x001fcc0000000000 */
[----:B------:R0:W1:Y:S02]  /*2ff0*/  F2I.FTZ.U32.TRUNC.NTZ R13, R12 ;  /* 0x0000000c000d7305 */ /* 0x000064000021f000 */
[----:B0-----:R-:W-:Y:S02]  /*3000*/  IMAD.MOV.U32 R12, RZ, RZ, RZ ;  /* 0x000000ffff0c7224 */ /* 0x001fe400078e00ff */
[----:B-1----:R-:W-:-:S04]  /*3010*/  IMAD R21, R21, R13, RZ ;  /* 0x0000000d15157224 */ /* 0x002fc800078e02ff */
[----:B------:R-:W-:-:S06]  /*3020*/  IMAD.HI.U32 R13, R13, R21, R12 ;  /* 0x000000150d0d7227 */ /* 0x000fcc00078e000c */
[----:B------:R-:W-:-:S04]  /*3030*/  IMAD.HI.U32 R13, R13, R38, RZ ;  /* 0x000000260d0d7227 */ /* 0x000fc800078e00ff */
[----:B------:R-:W-:-:S04]  /*3040*/  IMAD.MOV R13, RZ, RZ, -R13 ;  /* 0x000000ffff0d7224 */ /* 0x000fc800078e0a0d */
[----:B------:R-:W-:-:S05]  /*3050*/  IMAD R20, R15, R13, R38 ;  /* 0x0000000d0f147224 */ /* 0x000fca00078e0226 */
[----:B------:R-:W-:-:S13]  /*3060*/  ISETP.GE.U32.AND P0, PT, R20, R15, PT ;  /* 0x0000000f1400720c */ /* 0x000fda0003f06070 */
[----:B------:R-:W-:-:S05]  /*3070*/  @P0 IMAD.IADD R20, R20, 0x1, -R15 ;  /* 0x0000000114140824 */ /* 0x000fca00078e0a0f */
[----:B------:R-:W-:-:S13]  /*3080*/  ISETP.GE.U32.AND P0, PT, R20, R15, PT ;  /* 0x0000000f1400720c */ /* 0x000fda0003f06070 */
[----:B------:R-:W-:Y:S01]  /*3090*/  @P0 IMAD.IADD R20, R20, 0x1, -R15 ;  /* 0x0000000114140824 */ /* 0x000fe200078e0a0f */
[----:B------:R-:W-:-:S05]  /*30a0*/  @!P1 LOP3.LUT R20, RZ, R15, RZ, 0x33, !PT ;  /* 0x0000000fff149212 */ /* 0x000fca00078e33ff */
[----:B------:R-:W-:-:S04]  /*30b0*/  IMAD.IADD R20, R14, 0x1, R20 ;  /* 0x000000010e147824 */ /* 0x000fc800078e0214 */
[----:B------:R-:W-:Y:S05]  /*30c0*/  NANOSLEEP R20 ;  /* 0x000000140000735d */ /* 0x000fea0003800000 */
[----:B------:R-:W2:Y:S01]  /*30d0*/  LD.E.64.STRONG.GPU R12, desc[UR8][R16.64+0x100] ;  /* 0x00010008100c7980 */ /* 0x000ea2000c10fb00 */
[----:B------:R-:W-:Y:S01]  /*30e0*/  UMOV UR5, 0xffffffff ;  /* 0xffffffff00057882 */ /* 0x000fe20000000000 */
[----:B------:R-:W-:Y:S01]  /*30f0*/  IMAD.MOV.U32 R15, RZ, RZ, R14 ;  /* 0x000000ffff0f7224 */ /* 0x000fe200078e000e */
[----:B--2---:R-:W-:Y:S01]  /*3100*/  ISETP.NE.AND P6, PT, R12, 0x63, PT ;  /* 0x000000630c00780c */ /* 0x004fe20003fc5270 */
[----:B------:R-:W-:-:S12]  /*3110*/  BRA.DIV UR5, `(.L_x_53) ;  /* 0x00000082057c7947 */ /* 0x000fd8000b800000 */
[----:B------:R-:W-:-:S13]  /*3120*/  VOTE.ANY P6, !P6 ;  /* 0x0000000000ff7806 */ /* 0x000fda00070c0100 */
.L_x_233:
[----:B------:R-:W-:Y:S05]  /*3130*/  @P6 BRA `(.L_x_54) ;  /* 0xfffffffc00886947 */ /* 0x000fea000383ffff */
.L_x_52:
[----:B------:R-:W-:Y:S01]  /*3140*/  UMOV UR5, 0xffffffff ;  /* 0xffffffff00057882 */ /* 0x000fe20000000000 */
[----:B------:R-:W-:Y:S02]  /*3150*/  ISETP.NE.AND P6, PT, R12, 0x65, PT ;  /* 0x000000650c00780c */ /* 0x000fe40003fc5270 */
[----:B------:R-:W-:Y:S11]  /*3160*/  BRA.DIV UR5, `(.L_x_55) ;  /* 0x0000008205887947 */ /* 0x000ff6000b800000 */
[----:B------:R-:W0:Y:S01]  /*3170*/  S2R R20, SR_GEMASK ;  /* 0x0000000000147919 */ /* 0x000e220000003c00 */
[----:B------:R-:W-:Y:S01]  /*3180*/  VOTE.ANY R14, PT, !P6 ;  /* 0x00000000000e7806 */ /* 0x000fe200070e0100 */
[C---:B------:R-:W-:Y:S01]  /*3190*/  VIADD R48, R47.reuse, 0x2 ;  /* 0x000000022f307836 */ /* 0x040fe20000000000 */
[----:B------:R-:W-:Y:S01]  /*31a0*/  ISETP.NE.AND P6, PT, R12, 0x65, PT ;  /* 0x000000650c00780c */ /* 0x000fe20003fc5270 */
[C---:B------:R-:W-:Y:S02]  /*31b0*/  VIADD R21, R47.reuse, 0x4 ;  /* 0x000000042f157836 */ /* 0x040fe40000000000 */
[C---:B------:R-:W-:Y:S02]  /*31c0*/  VIADD R22, R47.reuse, 0x8 ;  /* 0x000000082f167836 */ /* 0x040fe40000000000 */
[----:B------:R-:W-:-:S08]  /*31d0*/  VIADD R49, R47, 0x10 ;  /* 0x000000102f317836 */ /* 0x000fd00000000000 */
[----:B------:R-:W-:Y:S02]  /*31e0*/  VOTE.ALL P6, P6 ;  /* 0x0000000000ff7806 */ /* 0x000fe400030c0000 */
[----:B0-----:R-:W-:-:S05]  /*31f0*/  LOP3.LUT R14, R14, 0x80000000, R20, 0xec, !PT ;  /* 0x800000000e0e7812 */ /* 0x001fca00078eec14 */
[----:B------:R-:W-:-:S05]  /*3200*/  VIADD R15, R14, 0xffffffff ;  /* 0xffffffff0e0f7836 */ /* 0x000fca0000000000 */
[----:B------:R-:W-:-:S04]  /*3210*/  LOP3.LUT R15, R14, R15, RZ, 0xc, !PT ;  /* 0x0000000f0e0f7212 */ /* 0x000fc800078e0cff */
[----:B------:R-:W0:Y:S02]  /*3220*/  POPC R29, R15 ;  /* 0x0000000f001d7309 */ /* 0x000e240000000000 */
[----:B0-----:R-:W0:Y:S01]  /*3230*/  SHFL.DOWN PT, R39, R13, 0x1, R29 ;  /* 0x082000000d277989 */ /* 0x001e2200000e001d */
[----:B------:R-:W-:-:S04]  /*3240*/  ISETP.GE.AND P0, PT, R47, R29, PT ;  /* 0x0000001d2f00720c */ /* 0x000fc80003f06270 */
[----:B0-----:R-:W-:Y:S02]  /*3250*/  SEL R14, R39, RZ, !P0 ;  /* 0x000000ff270e7207 */ /* 0x001fe40004000000 */
[----:B------:R-:W-:-:S03]  /*3260*/  ISETP.GT.AND P0, PT, R48, R29, PT ;  /* 0x0000001d3000720c */ /* 0x000fc60003f04270 */
[----:B------:R-:W-:-:S05]  /*3270*/  IMAD.IADD R16, R14, 0x1, R13 ;  /* 0x000000010e107824 */ /* 0x000fca00078e020d */
[----:B------:R-:W0:Y:S02]  /*3280*/  SHFL.DOWN PT, R39, R16, 0x2, R29 ;  /* 0x0840000010277989 */ /* 0x000e2400000e001d */
        /* <DEDUP_REMOVED lines=10> */
[----:B------:R-:W-:Y:S02]  /*3330*/  IMAD.IADD R13, R17, 0x1, R14 ;  /* 0x00000001110d7824 */ /* 0x000fe400078e020e */
[----:B------:R-:W0:Y:S03]  /*3340*/  LDC.64 R14, c[0x0][0x3a0] ;  /* 0x0000e800ff0e7b82 */ /* 0x000e260000000a00 */
[----:B------:R-:W1:Y:S01]  /*3350*/  SHFL.DOWN PT, R39, R13, 0x10, R29 ;  /* 0x0a0000000d277989 */ /* 0x000e6200000e001d */
[----:B0-----:R-:W-:Y:S02]  /*3360*/  IADD3 R16, P1, PT, R14, 0x100, RZ ;  /* 0x000001000e107810 */ /* 0x001fe40007f3e0ff */
[----:B-1----:R-:W-:-:S03]  /*3370*/  SEL R12, R39, RZ, !P0 ;  /* 0x000000ff270c7207 */ /* 0x002fc60004000000 */
[----:B------:R-:W-:Y:S02]  /*3380*/  IMAD.X R17, RZ, RZ, R15, P1 ;  /* 0x000000ffff117224 */ /* 0x000fe400008e060f */
[----:B------:R-:W-:-:S07]  /*3390*/  IMAD.IADD R15, R13, 0x1, R12 ;  /* 0x000000010d0f7824 */ /* 0x000fce00078e020c */
.L_x_242:
[----:B------:R-:W-:Y:S05]  /*33a0*/  @!P6 BRA `(.L_x_56) ;  /* 0x00000004002ce947 */ /* 0x000fea0003800000 */
[----:B------:R-:W-:-:S07]  /*33b0*/  IMAD.MOV.U32 R52, RZ, RZ, 0x2f2 ;  /* 0x000002f2ff347424 */ /* 0x000fce00078e00ff */
.L_x_62:
[----:B------:R-:W-:Y:S02]  /*33c0*/  IMAD.MOV.U32 R12, RZ, RZ, R16 ;  /* 0x000000ffff0c7224 */ /* 0x000fe400078e0010 */
[----:B------:R-:W-:Y:S02]  /*33d0*/  IMAD.MOV.U32 R13, RZ, RZ, R17 ;  /* 0x000000ffff0d7224 */ /* 0x000fe400078e0011 */
[----:B------:R-:W-:-:S05]  /*33e0*/  IMAD.WIDE R28, R19, 0x8, R12 ;  /* 0x00000008131c7825 */ /* 0x000fca00078e020c */
[----:B------:R-:W2:Y:S01]  /*33f0*/  LD.E.64.STRONG.GPU R12, desc[UR8][R28.64+-0x100] ;  /* 0xffff00081c0c7980 */ /* 0x000ea2000c10fb00 */
[----:B------:R-:W-:Y:S05]  /*3400*/  YIELD ;  /* 0x0000000000007946 */ /* 0x000fea0003800000 */
[----:B------:R-:W-:Y:S01]  /*3410*/  UMOV UR5, 0xffffffff ;  /* 0xffffffff00057882 */ /* 0x000fe20000000000 */
[----:B------:R-:W-:Y:S02]  /*3420*/  SHF.R.U32.HI R52, RZ, 0x1, R52 ;  /* 0x00000001ff347819 */ /* 0x000fe40000011634 */
[----:B--2---:R-:W-:Y:S01]  /*3430*/  ISETP.NE.AND P6, PT, R12, 0x63, PT ;  /* 0x000000630c00780c */ /* 0x004fe20003fc5270 */
[----:B------:R-:W-:-:S12]  /*3440*/  BRA.DIV UR5, `(.L_x_57) ;  /* 0x0000008205cc7947 */ /* 0x000fd8000b800000 */
[----:B------:R-:W-:-:S13]  /*3450*/  VOTE.ANY P6, !P6 ;  /* 0x0000000000ff7806 */ /* 0x000fda00070c0100 */
.L_x_245:
[----:B------:R-:W-:Y:S05]  /*3460*/  @!P6 BRA `(.L_x_58) ;  /* 0x00000000007ce947 */ /* 0x000fea0003800000 */
[----:B------:R-:W-:-:S07]  /*3470*/  IMAD.MOV.U32 R39, RZ, RZ, R52 ;  /* 0x000000ffff277224 */ /* 0x000fce00078e0034 */
.L_x_60:
        /* <DEDUP_REMOVED lines=9> */
[----:B------:R-:W0:Y:S02]  /*3510*/  F2I.FTZ.U32.TRUNC.NTZ R13, R13 ;  /* 0x0000000d000d7305 */ /* 0x000e24000021f000 */
[----:B0-----:R-:W-:Y:S02]  /*3520*/  IMAD R53, R12, R13, RZ ;  /* 0x0000000d0c357224 */ /* 0x001fe400078e02ff */
[----:B------:R-:W-:-:S04]  /*3530*/  IMAD.MOV.U32 R12, RZ, RZ, RZ ;  /* 0x000000ffff0c7224 */ /* 0x000fc800078e00ff */
        /* <DEDUP_REMOVED lines=17> */
.L_x_248:
[----:B------:R-:W-:Y:S05]  /*3650*/  @P6 BRA `(.L_x_60) ;  /* 0xfffffffc00886947 */ /* 0x000fea000383ffff */
.L_x_58:
[----:B------:R-:W-:Y:S01]  /*3660*/  UMOV UR5, 0xffffffff ;  /* 0xffffffff00057882 */ /* 0x000fe20000000000 */
[----:B------:R-:W-:Y:S02]  /*3670*/  ISETP.NE.AND P6, PT, R12, 0x65, PT ;  /* 0x000000650c00780c */ /* 0x000fe40003fc5270 */
[----:B------:R-:W-:Y:S11]  /*3680*/  BRA.DIV UR5, `(.L_x_61) ;  /* 0x00000082057c7947 */ /* 0x000ff6000b800000 */
[----:B------:R-:W-:Y:S01]  /*3690*/  VOTE.ANY R14, PT, !P6 ;  /* 0x00000000000e7806 */ /* 0x000fe200070e0100 */
[----:B------:R-:W-:Y:S01]  /*36a0*/  VIADD R19, R19, 0xffffffe0 ;  /* 0xffffffe013137836 */ /* 0x000fe20000000000 */
[----:B------:R-:W-:Y:S02]  /*36b0*/  ISETP.NE.AND P6, PT, R12, 0x65, PT ;  /* 0x000000650c00780c */ /* 0x000fe40003fc5270 */
[----:B------:R-:W-:-:S05]  /*36c0*/  LOP3.LUT R14, R14, 0x80000000, R20, 0xec, !PT ;  /* 0x800000000e0e7812 */ /* 0x000fca00078eec14 */
[----:B------:R-:W-:-:S05]  /*36d0*/  VIADD R29, R14, 0xffffffff ;  /* 0xffffffff0e1d7836 */ /* 0x000fca0000000000 */
[----:B------:R-:W-:Y:S02]  /*36e0*/  LOP3.LUT R29, R14, R29, RZ, 0xc, !PT ;  /* 0x0000001d0e1d7212 */ /* 0x000fe400078e0cff */
[----:B------:R-:W-:-:S04]  /*36f0*/  VOTE.ALL P6, P6 ;  /* 0x0000000000ff7806 */ /* 0x000fc800030c0000 */
        /* <DEDUP_REMOVED lines=19> */
[----:B0-----:R-:W-:-:S04]  /*3830*/  SEL R12, R39, RZ, !P0 ;  /* 0x000000ff270c7207 */ /* 0x001fc80004000000 */
[----:B------:R-:W-:-:S07]  /*3840*/  IADD3 R15, PT, PT, R53, R12, R15 ;  /* 0x0000000c350f7210 */ /* 0x000fce0007ffe00f */
.L_x_257:
[----:B------:R-:W-:Y:S05]  /*3850*/  @P6 BRA `(.L_x_62) ;  /* 0xfffffff800d86947 */ /* 0x000fea000383ffff */
.L_x_56:
[----:B------:R-:W-:Y:S02]  /*3860*/  ISETP.NE.AND P1, PT, R46, RZ, PT ;  /* 0x000000ff2e00720c */ /* 0x000fe40003f25270 */
[----:B------:R-:W-:-:S11]  /*3870*/  ISETP.NE.AND P0, PT, R47, RZ, PT ;  /* 0x000000ff2f00720c */ /* 0x000fd60003f05270 */
[----:B------:R-:W0:Y:S01]  /*3880*/  @!P1 S2R R13, SR_CgaCtaId ;  /* 0x00000000000d9919 */ /* 0x000e220000008800 */
[----:B------:R-:W-:Y:S01]  /*3890*/  @!P1 MOV R12, 0x400 ;  /* 0x00000400000c9802 */ /* 0x000fe20000000f00 */
[----:B------:R-:W-:Y:S01]  /*38a0*/  @!P1 IMAD.IADD R23, R23, 0x1, R15 ;  /* 0x0000000117179824 */ /* 0x000fe200078e020f */
[----:B------:R-:W-:Y:S01]  /*38b0*/  @!P0 MOV R14, 0x400 ;  /* 0x00000400000e8802 */ /* 0x000fe20000000f00 */
[----:B------:R-:W1:Y:S01]  /*38c0*/  @!P0 S2R R17, SR_CgaCtaId ;  /* 0x0000000000118919 */ /* 0x000e620000008800 */
[----:B------:R-:W-:-:S05]  /*38d0*/  @!P1 IMAD.MOV.U32 R22, RZ, RZ, 0x65 ;  /* 0x00000065ff169424 */ /* 0x000fca00078e00ff */
[----:B------:R2:W-:Y:S01]  /*38e0*/  @!P1 ST.E.64.STRONG.GPU desc[UR8][R50.64+0x100], R22 ;  /* 0x0001001632009985 */ /* 0x0005e2000c10fb08 */
[----:B0-----:R-:W-:Y:S02]  /*38f0*/  @!P1 LEA R12, R13, R12, 0x18 ;  /* 0x0000000c0d0c9211 */ /* 0x001fe400078ec0ff */
[----:B-1----:R-:W-:-:S03]  /*3900*/  @!P0 LEA R14, R17, R14, 0x18 ;  /* 0x0000000e110e8211 */ /* 0x002fc600078ec0ff */
[----:B------:R2:W-:Y:S01]  /*3910*/  @!P1 STS [R12+0x48], R23 ;  /* 0x000048170c009388 */ /* 0x0005e20000000800 */
[----:B------:R-:W-:Y:S02]  /*3920*/  IMAD.MOV.U32 R17, RZ, RZ, R18 ;  /* 0x000000ffff117224 */ /* 0x000fe400078e0012 */
[----:B------:R-:W-:Y:S01]  /*3930*/  @!P0 IMAD.MOV.U32 R17, RZ, RZ, R15 ;  /* 0x000000ffff118224 */ /* 0x000fe200078e000f */
[----:B------:R2:W-:Y:S04]  /*3940*/  @!P1 STS [R12+0x44], R15 ;  /* 0x0000440f0c009388 */ /* 0x0005e80000000800 */
[----:B------:R2:W-:Y:S02]  /*3950*/  @!P0 STS [R14+0x3c], R15 ;  /* 0x00003c0f0e008388 */ /* 0x0005e40000000800 */
.L_x_50:
[----:B------:R-:W-:Y:S05]  /*3960*/  WARPSYNC.ALL ;  /* 0x0000000000007948 */ /* 0x000fea0003800000 */
[----:B------:R-:W0:Y:S08]  /*3970*/  S2UR UR5, SR_CgaCtaId ;  /* 0x00000000000579c3 */ /* 0x000e300000008800 */
[----:B------:R-:W-:Y:S01]  /*3980*/  BAR.SYNC.DEFER_BLOCKING 0x0 ;  /* 0x0000000000007b1d */ /* 0x000fe20000010000 */
[----:B------:R-:W-:-:S05]  /*3990*/  ISETP.NE.AND P0, PT, R46, RZ, PT ;  /* 0x000000ff2e00720c */ /* 0x000fca0003f05270 */
[----:B------:R-:W-:Y:S02]  /*39a0*/  UMOV UR4, 0x400 ;  /* 0x0000040000047882 */ /* 0x000fe40000000000 */
[----:B0-----:R-:W-:-:S09]  /*39b0*/  ULEA UR4, UR5, UR4, 0x18 ;  /* 0x0000000405047291 */ /* 0x001fd2000f8ec0ff */
[----:B--2---:R-:W0:Y:S04]  /*39c0*/  LDS R14, [UR4+0x3c] ;  /* 0x00003c04ff0e7984 */ /* 0x004e280008000800 */
[----:B------:R-:W1:Y:S04]  /*39d0*/  LDS R13, [UR4+0x4c] ;  /* 0x00004c04ff0d7984 */ /* 0x000e680008000800 */
[----:B------:R-:W2:Y:S01]  /*39e0*/  LDS R12, [UR4+0x44] ;  /* 0x00004404ff0c7984 */ /* 0x000ea20008000800 */
[----:B0-----:R-:W-:Y:S02]  /*39f0*/  SEL R14, R14, RZ, P0 ;  /* 0x000000ff0e0e7207 */ /* 0x001fe40000000000 */
[----:B-1----:R-:W-:-:S03]  /*3a00*/  ISETP.GT.AND P0, PT, R13, 0x180, PT ;  /* 0x000001800d00780c */ /* 0x002fc60003f04270 */
[----:B------:R-:W-:-:S04]  /*3a10*/  IMAD.IADD R14, R14, 0x1, R17 ;  /* 0x000000010e0e7824 */ /* 0x000fc800078e0211 */
[--C-:B------:R-:W-:Y:S02]  /*3a20*/  IMAD.IADD R15, R0, 0x1, R14.reuse ;  /* 0x00000001000f7824 */ /* 0x100fe400078e020e */
[--C-:B------:R-:W-:Y:S02]  /*3a30*/  IMAD.IADD R3, R3, 0x1, R14.reuse ;  /* 0x0000000103037824 */ /* 0x100fe400078e020e */
[--C-:B------:R-:W-:Y:S02]  /*3a40*/  IMAD.IADD R5, R5, 0x1, R14.reuse ;  /* 0x0000000105057824 */ /* 0x100fe400078e020e */
[--C-:B------:R-:W-:Y:S02]  /*3a50*/  IMAD.IADD R7, R7, 0x1, R14.reuse ;  /* 0x0000000107077824 */ /* 0x100fe400078e020e */
[--C-:B------:R-:W-:Y:S02]  /*3a60*/  IMAD.IADD R9, R9, 0x1, R14.reuse ;  /* 0x0000000109097824 */ /* 0x100fe400078e020e */
        /* <DEDUP_REMOVED lines=9> */
[----:B--2---:R-:W-:Y:S06]  /*3b00*/  @P0 BRA `(.L_x_63) ;  /* 0x0000000c00880947 */ /* 0x004fec0003800000 */
[----:B------:R-:W0:Y:S01]  /*3b10*/  LDCU UR4, c[0x0][0x3b0] ;  /* 0x00007600ff0477ac */ /* 0x000e220008000800 */
[----:B------:R-:W-:Y:S01]  /*3b20*/  BSSY.RECONVERGENT B0, `(.L_x_64) ;  /* 0x000000f000007945 */ /* 0x000fe20003800200 */
[----:B------:R-:W1:Y:S01]  /*3b30*/  LDCU.U8 UR5, c[0x0][0x3c8] ;  /* 0x00007900ff0577ac */ /* 0x000e620008000000 */
[----:B0-----:R-:W-:-:S13]  /*3b40*/  ISETP.GT.U32.AND P0, PT, R45, UR4, PT ;  /* 0x000000042d007c0c */ /* 0x001fda000bf04070 */
[----:B-1----:R-:W-:Y:S05]  /*3b50*/  @P0 BRA `(.L_x_65) ;  /* 0x00000000002c0947 */ /* 0x002fea0003800000 */
[----:B------:R-:W-:Y:S01]  /*3b60*/  UISETP.NE.AND UP0, UPT, UR5, URZ, UPT ;  /* 0x000000ff0500728c */ /* 0x000fe2000bf05270 */
[----:B------:R-:W-:Y:S01]  /*3b70*/  CS2R R12, SRZ ;  /* 0x00000000000c7805 */ /* 0x000fe2000001ff00 */
[----:B------:R-:W0:Y:S07]  /*3b80*/  LDCU.64 UR6, c[0x0][0x390] ;  /* 0x00007200ff0677ac */ /* 0x000e2e0008000a00 */
[----:B------:R-:W-:Y:S05]  /*3b90*/  BRA.U UP0, `(.L_x_66) ;  /* 0x0000000100087547 */ /* 0x000fea000b800000 */
[----:B------:R-:W1:Y:S02]  /*3ba0*/  LDC.64 R12, c[0x0][0x3e0] ;  /* 0x0000f800ff0c7b82 */ /* 0x000e640000000a00 */
[----:B-1----:R-:W5:Y:S02]  /*3bb0*/  LDG.E.64 R12, desc[UR8][R12.64] ;  /* 0x000000080c0c7981 */ /* 0x002f64000c1e1b00 */
.L_x_66:
[----:B-----5:R-:W-:-:S04]  /*3bc0*/  IADD3 R0, P0, PT, R14, R12, RZ ;  /* 0x0000000c0e007210 */ /* 0x020fc80007f1e0ff */
[----:B------:R-:W-:Y:S02]  /*3bd0*/  LEA.HI.X.SX32 R13, R14, R13, 0x1, P0 ;  /* 0x0000000d0e0d7211 */ /* 0x000fe400000f0eff */
[----:B0-----:R-:W-:-:S04]  /*3be0*/  LEA R12, P0, R0, UR6, 0x2 ;  /* 0x00000006000c7c11 */ /* 0x001fc8000f8010ff */
[----:B------:R-:W-:-:S05]  /*3bf0*/  LEA.HI.X R13, R0, UR7, R13, 0x2, P0 ;  /* 0x00000007000d7c11 */ /* 0x000fca00080f140d */
[----:B------:R0:W-:Y:S04]  /*3c00*/  STG.E desc[UR8][R12.64], R45 ;  /* 0x0000002d0c007986 */ /* 0x0001e8000c101908 */
.L_x_65:
[----:B------:R-:W-:Y:S05]  /*3c10*/  BSYNC.RECONVERGENT B0 ;  /* 0x0000000000007941 */ /* 0x000fea0003800200 */
.L_x_64:
        /* <DEDUP_REMOVED lines=9> */
.L_x_69:
[----:B-----5:R-:W-:-:S04]  /*3cb0*/  IADD3 R0, P0, PT, R15, R12, RZ ;  /* 0x0000000c0f007210 */ /* 0x020fc80007f1e0ff */
[----:B------:R-:W-:Y:S02]  /*3cc0*/  LEA.HI.X.SX32 R13, R15, R13, 0x1, P0 ;  /* 0x0000000d0f0d7211 */ /* 0x000fe400000f0eff */
[----:B0-----:R-:W-:-:S04]  /*3cd0*/  LEA R12, P0, R0, UR6, 0x2 ;  /* 0x00000006000c7c11 */ /* 0x001fc8000f8010ff */
[----:B------:R-:W-:-:S05]  /*3ce0*/  LEA.HI.X R13, R0, UR7, R13, 0x2, P0 ;  /* 0x00000007000d7c11 */ /* 0x000fca00080f140d */
[----:B------:R1:W-:Y:S04]  /*3cf0*/  STG.E desc[UR8][R12.64], R44 ;  /* 0x0000002c0c007986 */ /* 0x0003e8000c101908 */
.L_x_68:
[----:B------:R-:W-:Y:S05]  /*3d00*/  BSYNC.RECONVERGENT B0 ;  /* 0x0000000000007941 */ /* 0x000fea0003800200 */
.L_x_67:
        /* <DEDUP_REMOVED lines=9> */
.L_x_72:
[----:B-----5:R-:W-:-:S04]  /*3da0*/  IADD3 R0, P0, PT, R3, R12, RZ ;  /* 0x0000000c03007210 */ /* 0x020fc80007f1e0ff */
[----:B------:R-:W-:Y:S02]  /*3db0*/  LEA.HI.X.SX32 R3, R3, R13, 0x1, P0 ;  /* 0x0000000d03037211 */ /* 0x000fe400000f0eff */
[----:B0-----:R-:W-:-:S04]  /*3dc0*/  LEA R12, P0, R0, UR6, 0x2 ;  /* 0x00000006000c7c11 */ /* 0x001fc8000f8010ff */
[----:B------:R-:W-:-:S05]  /*3dd0*/  LEA.HI.X R13, R0, UR7, R3, 0x2, P0 ;  /* 0x00000007000d7c11 */ /* 0x000fca00080f1403 */
[----:B------:R2:W-:Y:S04]  /*3de0*/  STG.E desc[UR8][R12.64], R43 ;  /* 0x0000002b0c007986 */ /* 0x0005e8000c101908 */
.L_x_71:
[----:B------:R-:W-:Y:S05]  /*3df0*/  BSYNC.RECONVERGENT B0 ;  /* 0x0000000000007941 */ /* 0x000fea0003800200 */
.L_x_70:
        /* <DEDUP_REMOVED lines=9> */
.L_x_75:
[----:B-----5:R-:W-:-:S04]  /*3e90*/  IADD3 R0, P0, PT, R5, R12, RZ ;  /* 0x0000000c05007210 */ /* 0x020fc80007f1e0ff */
[----:B------:R-:W-:Y:S02]  /*3ea0*/  LEA.HI.X.SX32 R5, R5, R13, 0x1, P0 ;  /* 0x0000000d05057211 */ /* 0x000fe400000f0eff */
[----:B0-----:R-:W-:-:S04]  /*3eb0*/  LEA R12, P0, R0, UR6, 0x2 ;  /* 0x00000006000c7c11 */ /* 0x001fc8000f8010ff */
[----:B------:R-:W-:-:S05]  /*3ec0*/  LEA.HI.X R13, R0, UR7, R5, 0x2, P0 ;  /* 0x00000007000d7c11 */ /* 0x000fca00080f1405 */
[----:B------:R3:W-:Y:S04]  /*3ed0*/  STG.E desc[UR8][R12.64], R42 ;  /* 0x0000002a0c007986 */ /* 0x0007e8000c101908 */
.L_x_74:
[----:B------:R-:W-:Y:S05]  /*3ee0*/  BSYNC.RECONVERGENT B0 ;  /* 0x0000000000007941 */ /* 0x000fea0003800200 */
.L_x_73:
        /* <DEDUP_REMOVED lines=9> */
.L_x_78:
[----:B-----5:R-:W-:-:S04]  /*3f80*/  IADD3 R0, P0, PT, R7, R12, RZ ;  /* 0x0000000c07007210 */ /* 0x020fc80007f1e0ff */
[----:B------:R-:W-:Y:S02]  /*3f90*/  LEA.HI.X.SX32 R7, R7, R13, 0x1, P0 ;  /* 0x0000000d07077211 */ /* 0x000fe400000f0eff */
[----:B0-----:R-:W-:-:S04]  /*3fa0*/  LEA R12, P0, R0, UR6, 0x2 ;  /* 0x00000006000c7c11 */ /* 0x001fc8000f8010ff */
[----:B------:R-:W-:-:S05]  /*3fb0*/  LEA.HI.X R13, R0, UR7, R7, 0x2, P0 ;  /* 0x00000007000d7c11 */ /* 0x000fca00080f1407 */
[----:B------:R4:W-:Y:S04]  /*3fc0*/  STG.E desc[UR8][R12.64], R41 ;  /* 0x000000290c007986 */ /* 0x0009e8000c101908 */
.L_x_77:
[----:B------:R-:W-:Y:S05]  /*3fd0*/  BSYNC.RECONVERGENT B0 ;  /* 0x0000000000007941 */ /* 0x000fea0003800200 */
.L_x_76:
        /* <DEDUP_REMOVED lines=9> */
.L_x_81:
[----:B-----5:R-:W-:-:S04]  /*4070*/  IADD3 R0, P0, PT, R9, R12, RZ ;  /* 0x0000000c09007210 */ /* 0x020fc80007f1e0ff */
[----:B------:R-:W-:Y:S02]  /*4080*/  LEA.HI.X.SX32 R9, R9, R13, 0x1, P0 ;  /* 0x0000000d09097211 */ /* 0x000fe400000f0eff */
[----:B0-----:R-:W-:-:S04]  /*4090*/  LEA R12, P0, R0, UR6, 0x2 ;  /* 0x00000006000c7c11 */ /* 0x001fc8000f8010ff */
[----:B------:R-:W-:-:S05]  /*40a0*/  LEA.HI.X R13, R0, UR7, R9, 0x2, P0 ;  /* 0x00000007000d7c11 */ /* 0x000fca00080f1409 */
[----:B------:R0:W-:Y:S04]  /*40b0*/  STG.E desc[UR8][R12.64], R40 ;  /* 0x000000280c007986 */ /* 0x0001e8000c101908 */
.L_x_80:
[----:B------:R-:W-:Y:S05]  /*40c0*/  BSYNC.RECONVERGENT B0 ;  /* 0x0000000000007941 */ /* 0x000fea0003800200 */
.L_x_79:
        /* <DEDUP_REMOVED lines=9> */
.L_x_84:
[----:B-----5:R-:W-:-:S04]  /*4160*/  IADD3 R0, P0, PT, R11, R12, RZ ;  /* 0x0000000c0b007210 */ /* 0x020fc80007f1e0ff */
[----:B------:R-:W-:Y:S02]  /*4170*/  LEA.HI.X.SX32 R11, R11, R13, 0x1, P0 ;  /* 0x0000000d0b0b7211 */ /* 0x000fe400000f0eff */
[----:B0-----:R-:W-:-:S04]  /*4180*/  LEA R12, P0, R0, UR6, 0x2 ;  /* 0x00000006000c7c11 */ /* 0x001fc8000f8010ff */
[----:B------:R-:W-:-:S05]  /*4190*/  LEA.HI.X R13, R0, UR7, R11, 0x2, P0 ;  /* 0x00000007000d7c11 */ /* 0x000fca00080f140b */
[----:B------:R0:W-:Y:S04]  /*41a0*/  STG.E desc[UR8][R12.64], R37 ;  /* 0x000000250c007986 */ /* 0x0001e8000c101908 */
.L_x_83:
[----:B------:R-:W-:Y:S05]  /*41b0*/  BSYNC.RECONVERGENT B0 ;  /* 0x0000000000007941 */ /* 0x000fea0003800200 */
.L_x_82:
        /* <DEDUP_REMOVED lines=9> */
.L_x_87:
[----:B-----5:R-:W-:-:S04]  /*4250*/  IADD3 R0, P0, PT, R25, R12, RZ ;  /* 0x0000000c19007210 */ /* 0x020fc80007f1e0ff */
[----:B------:R-:W-:Y:S02]  /*4260*/  LEA.HI.X.SX32 R13, R25, R13, 0x1, P0 ;  /* 0x0000000d190d7211 */ /* 0x000fe400000f0eff */
[----:B0-----:R-:W-:-:S04]  /*4270*/  LEA R12, P0, R0, UR6, 0x2 ;  /* 0x00000006000c7c11 */ /* 0x001fc8000f8010ff */
[----:B------:R-:W-:-:S05]  /*4280*/  LEA.HI.X R13, R0, UR7, R13, 0x2, P0 ;  /* 0x00000007000d7c11 */ /* 0x000fca00080f140d */
[----:B------:R0:W-:Y:S04]  /*4290*/  STG.E desc[UR8][R12.64], R2 ;  /* 0x000000020c007986 */ /* 0x0001e8000c101908 */
.L_x_86:
[----:B------:R-:W-:Y:S05]  /*42a0*/  BSYNC.RECONVERGENT B0 ;  /* 0x0000000000007941 */ /* 0x000fea0003800200 */
.L_x_85:
        /* <DEDUP_REMOVED lines=9> */
.L_x_90:
[----:B-----5:R-:W-:-:S04]  /*4340*/  IADD3 R0, P0, PT, R27, R2, RZ ;  /* 0x000000021b007210 */ /* 0x020fc80007f1e0ff */
[----:B------:R-:W-:Y:S02]  /*4350*/  LEA.HI.X.SX32 R3, R27, R3, 0x1, P0 ;  /* 0x000000031b037211 */ /* 0x000fe400000f0eff */
[----:B0-----:R-:W-:-:S04]  /*4360*/  LEA R2, P0, R0, UR6, 0x2 ;  /* 0x0000000600027c11 */ /* 0x001fc8000f8010ff */
[----:B------:R-:W-:-:S05]  /*4370*/  LEA.HI.X R3, R0, UR7, R3, 0x2, P0 ;  /* 0x0000000700037c11 */ /* 0x000fca00080f1403 */
[----:B------:R0:W-:Y:S04]  /*4380*/  STG.E desc[UR8][R2.64], R4 ;  /* 0x0000000402007986 */ /* 0x0001e8000c101908 */
.L_x_89:
[----:B------:R-:W-:Y:S05]  /*4390*/  BSYNC.RECONVERGENT B0 ;  /* 0x0000000000007941 */ /* 0x000fea0003800200 */
.L_x_88:
        /* <DEDUP_REMOVED lines=9> */
.L_x_93:
[----:B-----5:R-:W-:-:S04]  /*4430*/  IADD3 R0, P0, PT, R31, R2, RZ ;  /* 0x000000021f007210 */ /* 0x020fc80007f1e0ff */
[----:B------:R-:W-:Y:S02]  /*4440*/  LEA.HI.X.SX32 R3, R31, R3, 0x1, P0 ;  /* 0x000000031f037211 */ /* 0x000fe400000f0eff */
[----:B0-----:R-:W-:-:S04]  /*4450*/  LEA R2, P0, R0, UR6, 0x2 ;  /* 0x0000000600027c11 */ /* 0x001fc8000f8010ff */
[----:B------:R-:W-:-:S05]  /*4460*/  LEA.HI.X R3, R0, UR7, R3, 0x2, P0 ;  /* 0x0000000700037c11 */ /* 0x000fca00080f1403 */
[----:B------:R0:W-:Y:S04]  /*4470*/  STG.E desc[UR8][R2.64], R6 ;  /* 0x0000000602007986 */ /* 0x0001e8000c101908 */
.L_x_92:
[----:B------:R-:W-:Y:S05]  /*4480*/  BSYNC.RECONVERGENT B0 ;  /* 0x0000000000007941 */ /* 0x000fea0003800200 */
.L_x_91:
        /* <DEDUP_REMOVED lines=9> */
.L_x_96:
[----:B-----5:R-:W-:-:S04]  /*4520*/  IADD3 R0, P0, PT, R32, R2, RZ ;  /* 0x0000000220007210 */ /* 0x020fc80007f1e0ff */
[----:B------:R-:W-:Y:S02]  /*4530*/  LEA.HI.X.SX32 R3, R32, R3, 0x1, P0 ;  /* 0x0000000320037211 */ /* 0x000fe400000f0eff */
[----:B0-----:R-:W-:-:S04]  /*4540*/  LEA R2, P0, R0, UR6, 0x2 ;  /* 0x0000000600027c11 */ /* 0x001fc8000f8010ff */
[----:B------:R-:W-:-:S05]  /*4550*/  LEA.HI.X R3, R0, UR7, R3, 0x2, P0 ;  /* 0x0000000700037c11 */ /* 0x000fca00080f1403 */
[----:B------:R0:W-:Y:S04]  /*4560*/  STG.E desc[UR8][R2.64], R8 ;  /* 0x0000000802007986 */ /* 0x0001e8000c101908 */
.L_x_95:
[----:B------:R-:W-:Y:S05]  /*4570*/  BSYNC.RECONVERGENT B0 ;  /* 0x0000000000007941 */ /* 0x000fea0003800200 */
.L_x_94:
        /* <DEDUP_REMOVED lines=9> */
.L_x_99:
[----:B-----5:R-:W-:-:S04]  /*4610*/  IADD3 R0, P0, PT, R33, R2, RZ ;  /* 0x0000000221007210 */ /* 0x020fc80007f1e0ff */
[----:B------:R-:W-:Y:S02]  /*4620*/  LEA.HI.X.SX32 R3, R33, R3, 0x1, P0 ;  /* 0x0000000321037211 */ /* 0x000fe400000f0eff */
[----:B0-----:R-:W-:-:S04]  /*4630*/  LEA R2, P0, R0, UR6, 0x2 ;  /* 0x0000000600027c11 */ /* 0x001fc8000f8010ff */
[----:B------:R-:W-:-:S05]  /*4640*/  LEA.HI.X R3, R0, UR7, R3, 0x2, P0 ;  /* 0x0000000700037c11 */ /* 0x000fca00080f1403 */
[----:B------:R0:W-:Y:S04]  /*4650*/  STG.E desc[UR8][R2.64], R10 ;  /* 0x0000000a02007986 */ /* 0x0001e8000c101908 */
.L_x_98:
[----:B------:R-:W-:Y:S05]  /*4660*/  BSYNC.RECONVERGENT B0 ;  /* 0x0000000000007941 */ /* 0x000fea0003800200 */
.L_x_97:
        /* <DEDUP_REMOVED lines=9> */
.L_x_102:
[----:B-----5:R-:W-:-:S04]  /*4700*/  IADD3 R0, P0, PT, R34, R2, RZ ;  /* 0x0000000222007210 */ /* 0x020fc80007f1e0ff */
[----:B------:R-:W-:Y:S02]  /*4710*/  LEA.HI.X.SX32 R3, R34, R3, 0x1, P0 ;  /* 0x0000000322037211 */ /* 0x000fe400000f0eff */
[----:B0-----:R-:W-:-:S04]  /*4720*/  LEA R2, P0, R0, UR6, 0x2 ;  /* 0x0000000600027c11 */ /* 0x001fc8000f8010ff */
[----:B------:R-:W-:-:S05]  /*4730*/  LEA.HI.X R3, R0, UR7, R3, 0x2, P0 ;  /* 0x0000000700037c11 */ /* 0x000fca00080f1403 */
[----:B------:R0:W-:Y:S04]  /*4740*/  STG.E desc[UR8][R2.64], R24 ;  /* 0x0000001802007986 */ /* 0x0001e8000c101908 */
.L_x_101:
[----:B------:R-:W-:Y:S05]  /*4750*/  BSYNC.RECONVERGENT B0 ;  /* 0x0000000000007941 */ /* 0x000fea0003800200 */
.L_x_100:
        /* <DEDUP_REMOVED lines=9> */
.L_x_105:
[----:B-----5:R-:W-:-:S04]  /*47f0*/  IADD3 R0, P0, PT, R35, R2, RZ ;  /* 0x0000000223007210 */ /* 0x020fc80007f1e0ff */
[----:B------:R-:W-:Y:S02]  /*4800*/  LEA.HI.X.SX32 R3, R35, R3, 0x1, P0 ;  /* 0x0000000323037211 */ /* 0x000fe400000f0eff */
[----:B0-----:R-:W-:-:S04]  /*4810*/  LEA R2, P0, R0, UR6, 0x2 ;  /* 0x0000000600027c11 */ /* 0x001fc8000f8010ff */
[----:B------:R-:W-:-:S05]  /*4820*/  LEA.HI.X R3, R0, UR7, R3, 0x2, P0 ;  /* 0x0000000700037c11 */ /* 0x000fca00080f1403 */
[----:B------:R0:W-:Y:S04]  /*4830*/  STG.E desc[UR8][R2.64], R26 ;  /* 0x0000001a02007986 */ /* 0x0001e8000c101908 */
.L_x_104:
[----:B------:R-:W-:Y:S05]  /*4840*/  BSYNC.RECONVERGENT B0 ;  /* 0x0000000000007941 */ /* 0x000fea0003800200 */
.L_x_103:
[----:B------:R-:W-:-:S13]  /*4850*/  ISETP.GT.U32.AND P0, PT, R30, UR4, PT ;  /* 0x000000041e007c0c */ /* 0x000fda000bf04070 */
[----:B------:R-:W-:Y:S05]  /*4860*/  @P0 EXIT ;  /* 0x000000000000094d */ /* 0x000fea0003800000 */
[----:B------:R-:W-:Y:S01]  /*4870*/  UISETP.NE.AND UP0, UPT, UR5, URZ, UPT ;  /* 0x000000ff0500728c */ /* 0x000fe2000bf05270 */
[----:B0-----:R-:W-:-:S08]  /*4880*/  CS2R R2, SRZ ;  /* 0x0000000000027805 */ /* 0x001fd0000001ff00 */
[----:B------:R-:W-:Y:S05]  /*4890*/  BRA.U UP0, `(.L_x_106) ;  /* 0x0000000100087547 */ /* 0x000fea000b800000 */
[----:B------:R-:W0:Y:S02]  /*48a0*/  LDC.64 R2, c[0x0][0x3e0] ;  /* 0x0000f800ff027b82 */ /* 0x000e240000000a00 */
[----:B0-----:R-:W5:Y:S02]  /*48b0*/  LDG.E.64 R2, desc[UR8][R2.64] ;  /* 0x0000000802027981 */ /* 0x001f64000c1e1b00 */
.L_x_106:
[----:B------:R-:W0:Y:S01]  /*48c0*/  LDCU.64 UR4, c[0x0][0x390] ;  /* 0x00007200ff0477ac */ /* 0x000e220008000a00 */
[----:B-----5:R-:W-:-:S04]  /*48d0*/  IADD3 R0, P0, PT, R36, R2, RZ ;  /* 0x0000000224007210 */ /* 0x020fc80007f1e0ff */
[----:B------:R-:W-:Y:S02]  /*48e0*/  LEA.HI.X.SX32 R3, R36, R3, 0x1, P0 ;  /* 0x0000000324037211 */ /* 0x000fe400000f0eff */
[----:B0-----:R-:W-:-:S04]  /*48f0*/  LEA R2, P0, R0, UR4, 0x2 ;  /* 0x0000000400027c11 */ /* 0x001fc8000f8010ff */
[----:B------:R-:W-:-:S05]  /*4900*/  LEA.HI.X R3, R0, UR5, R3, 0x2, P0 ;  /* 0x0000000500037c11 */ /* 0x000fca00080f1403 */
[----:B------:R-:W-:Y:S01]  /*4910*/  STG.E desc[UR8][R2.64], R30 ;  /* 0x0000001e02007986 */ /* 0x000fe2000c101908 */
[----:B------:R-:W-:Y:S05]  /*4920*/  EXIT ;  /* 0x000000000000794d */ /* 0x000fea0003800000 */
.L_x_63:
[----:B------:R-:W0:Y:S01]  /*4930*/  LDCU UR5, c[0x0][0x3b0] ;  /* 0x00007600ff0577ac */ /* 0x000e220008000800 */
[----:B------:R-:W-:Y:S01]  /*4940*/  BAR.SYNC.DEFER_BLOCKING 0x0 ;  /* 0x0000000000007b1d */ /* 0x000fe20000010000 */
[----:B0-----:R-:W-:Y:S02]  /*4950*/  ISETP.GT.U32.AND P0, PT, R45, UR5, PT ;  /* 0x000000052d007c0c */ /* 0x001fe4000bf04070 */
[----:B------:R-:W-:Y:S02]  /*4960*/  ISETP.GT.U32.AND P5, PT, R44, UR5, PT ;  /* 0x000000052c007c0c */ /* 0x000fe4000bfa4070 */
[----:B------:R-:W-:Y:S02]  /*4970*/  ISETP.GT.U32.AND P6, PT, R43, UR5, PT ;  /* 0x000000052b007c0c */ /* 0x000fe4000bfc4070 */
[----:B------:R-:W-:Y:S02]  /*4980*/  ISETP.GT.U32.AND P1, PT, R41, UR5, PT ;  /* 0x0000000529007c0c */ /* 0x000fe4000bf24070 */
[----:B------:R-:W-:-:S02]  /*4990*/  ISETP.GT.U32.AND P2, PT, R40, UR5, PT ;  /* 0x0000000528007c0c */ /* 0x000fc4000bf44070 */
[----:B------:R-:W-:Y:S02]  /*49a0*/  ISETP.GT.U32.AND P3, PT, R37, UR5, PT ;  /* 0x0000000525007c0c */ /* 0x000fe4000bf64070 */
[----:B------:R-:W-:Y:S01]  /*49b0*/  ISETP.GT.U32.AND P4, PT, R2, UR5, PT ;  /* 0x0000000502007c0c */ /* 0x000fe2000bf84070 */
[--C-:B------:R-:W-:Y:S02]  /*49c0*/  @!P0 IMAD.IADD R0, R14, 0x1, -R12.reuse ;  /* 0x000000010e008824 */ /* 0x100fe400078e0a0c */
[--C-:B------:R-:W-:Y:S02]  /*49d0*/  @!P5 IMAD.IADD R15, R15, 0x1, -R12.reuse ;  /* 0x000000010f0fd824 */ /* 0x100fe400078e0a0c */
[--C-:B------:R-:W-:Y:S01]  /*49e0*/  @!P6 IMAD.IADD R3, R3, 0x1, -R12.reuse ;  /* 0x000000010303e824 */ /* 0x100fe200078e0a0c */
[----:B------:R-:W-:Y:S01]  /*49f0*/  @!P0 LEA R0, R0, UR4, 0x2 ;  /* 0x0000000400008c11 */ /* 0x000fe2000f8e10ff */
[--C-:B------:R-:W-:Y:S01]  /*4a00*/  @!P1 IMAD.IADD R7, R7, 0x1, -R12.reuse ;  /* 0x0000000107079824 */ /* 0x100fe200078e0a0c */
[----:B------:R-:W-:Y:S01]  /*4a10*/  @!P5 LEA R15, R15, UR4, 0x2 ;  /* 0x000000040f0fdc11 */ /* 0x000fe2000f8e10ff */
[--C-:B------:R-:W-:Y:S01]  /*4a20*/  @!P2 IMAD.IADD R9, R9, 0x1, -R12.reuse ;  /* 0x000000010909a824 */ /* 0x100fe200078e0a0c */
[----:B------:R-:W-:Y:S01]  /*4a30*/  @!P6 LEA R14, R3, UR4, 0x2 ;  /* 0x00000004030eec11 */ /* 0x000fe2000f8e10ff */
[----:B------:R0:W-:Y:S01]  /*4a40*/  @!P0 STS [R0], R45 ;  /* 0x0000002d00008388 */ /* 0x0001e20000000800 */
[----:B------:R-:W-:Y:S01]  /*4a50*/  ISETP.GT.U32.AND P0, PT, R42, UR5, PT ;  /* 0x000000052a007c0c */ /* 0x000fe2000bf04070 */
[--C-:B------:R-:W-:Y:S01]  /*4a60*/  @!P3 IMAD.IADD R11, R11, 0x1, -R12.reuse ;  /* 0x000000010b0bb824 */ /* 0x100fe200078e0a0c */
[----:B------:R-:W-:Y:S01]  /*4a70*/  @!P2 LEA R9, R9, UR4, 0x2 ;  /* 0x000000040909ac11 */ /* 0x000fe2000f8e10ff */
[----:B------:R-:W-:Y:S01]  /*4a80*/  @!P4 IMAD.IADD R25, R25, 0x1, -R12 ;  /* 0x000000011919c824 */ /* 0x000fe200078e0a0c */
[----:B------:R-:W-:Y:S01]  /*4a90*/  @!P5 STS [R15], R44 ;  /* 0x0000002c0f00d388 */ /* 0x000fe20000000800 */
[----:B------:R-:W-:-:S03]  /*4aa0*/  ISETP.GT.U32.AND P5, PT, R6, UR5, PT ;  /* 0x0000000506007c0c */ /* 0x000fc6000bfa4070 */
[----:B------:R1:W-:Y:S01]  /*4ab0*/  @!P6 STS [R14], R43 ;  /* 0x0000002b0e00e388 */ /* 0x0003e20000000800 */
[----:B0-----:R-:W-:Y:S02]  /*4ac0*/  @!P1 LEA R0, R7, UR4, 0x2 ;  /* 0x0000000407009c11 */ /* 0x001fe4000f8e10ff */
[----:B------:R-:W-:Y:S02]  /*4ad0*/  @!P4 LEA R25, R25, UR4, 0x2 ;  /* 0x000000041919cc11 */ /* 0x000fe4000f8e10ff */
[----:B------:R-:W-:Y:S01]  /*4ae0*/  @!P0 IMAD.IADD R5, R5, 0x1, -R12 ;  /* 0x0000000105058824 */ /* 0x000fe200078e0a0c */
[----:B------:R-:W-:-:S04]  /*4af0*/  ISETP.GT.U32.AND P6, PT, R4, UR5, PT ;  /* 0x0000000504007c0c */ /* 0x000fc8000bfc4070 */
[----:B------:R-:W-:Y:S01]  /*4b00*/  @!P0 LEA R5, R5, UR4, 0x2 ;  /* 0x0000000405058c11 */ /* 0x000fe2000f8e10ff */
[----:B------:R-:W-:Y:S01]  /*4b10*/  @!P5 IMAD.IADD R31, R31, 0x1, -R12 ;  /* 0x000000011f1fd824 */ /* 0x000fe200078e0a0c */
[----:B-1----:R-:W-:-:S03]  /*4b20*/  @!P3 LEA R14, R11, UR4, 0x2 ;  /* 0x000000040b0ebc11 */ /* 0x002fc6000f8e10ff */
[----:B------:R0:W-:Y:S01]  /*4b30*/  @!P0 STS [R5], R42 ;  /* 0x0000002a05008388 */ /* 0x0001e20000000800 */
[----:B------:R-:W-:Y:S02]  /*4b40*/  ISETP.GT.U32.AND P0, PT, R30, UR5, PT ;  /* 0x000000051e007c0c */ /* 0x000fe4000bf04070 */
[----:B------:R-:W-:Y:S01]  /*4b50*/  @!P5 LEA R31, R31, UR4, 0x2 ;  /* 0x000000041f1fdc11 */ /* 0x000fe2000f8e10ff */
[----:B------:R1:W-:Y:S01]  /*4b60*/  @!P1 STS [R0], R41 ;  /* 0x0000002900009388 */ /* 0x0003e20000000800 */
[----:B------:R-:W-:Y:S01]  /*4b70*/  ISETP.GT.U32.AND P1, PT, R26, UR5, PT ;  /* 0x000000051a007c0c */ /* 0x000fe2000bf24070 */
[--C-:B------:R-:W-:Y:S02]  /*4b80*/  @!P6 IMAD.IADD R27, R27, 0x1, -R12.reuse ;  /* 0x000000011b1be824 */ /* 0x100fe400078e0a0c */
[----:B------:R1:W-:Y:S01]  /*4b90*/  @!P2 STS [R9], R40 ;  /* 0x000000280900a388 */ /* 0x0003e20000000800 */
[----:B------:R-:W-:Y:S02]  /*4ba0*/  ISETP.GT.U32.AND P2, PT, R24, UR5, PT ;  /* 0x0000000518007c0c */ /* 0x000fe4000bf44070 */
[----:B------:R-:W-:Y:S01]  /*4bb0*/  @!P6 LEA R27, R27, UR4, 0x2 ;  /* 0x000000041b1bec11 */ /* 0x000fe2000f8e10ff */
[----:B------:R1:W-:Y:S01]  /*4bc0*/  @!P3 STS [R14], R37 ;  /* 0x000000250e00b388 */ /* 0x0003e20000000800 */
[----:B------:R-:W-:Y:S01]  /*4bd0*/  ISETP.GT.U32.AND P3, PT, R10, UR5, PT ;  /* 0x000000050a007c0c */ /* 0x000fe2000bf64070 */
[----:B------:R-:W-:-:S02]  /*4be0*/  @!P0 IMAD.IADD R36, R36, 0x1, -R12 ;  /* 0x0000000124248824 */ /* 0x000fc400078e0a0c */
[----:B------:R1:W-:Y:S01]  /*4bf0*/  @!P4 STS [R25], R2 ;  /* 0x000000021900c388 */ /* 0x0003e20000000800 */
[----:B------:R-:W-:Y:S01]  /*4c00*/  ISETP.GT.U32.AND P4, PT, R8, UR5, PT ;  /* 0x0000000508007c0c */ /* 0x000fe2000bf84070 */
[--C-:B------:R-:W-:Y:S01]  /*4c10*/  @!P1 IMAD.IADD R35, R35, 0x1, -R12.reuse ;  /* 0x0000000123239824 */ /* 0x100fe200078e0a0c */
[----:B------:R-:W-:Y:S01]  /*4c20*/  @!P0 LEA R7, R36, UR4, 0x2 ;  /* 0x0000000424078c11 */ /* 0x000fe2000f8e10ff */
[----:B------:R1:W-:Y:S02]  /*4c30*/  @!P6 STS [R27], R4 ;  /* 0x000000041b00e388 */ /* 0x0003e40000000800 */
[--C-:B------:R-:W-:Y:S01]  /*4c40*/  @!P2 IMAD.IADD R34, R34, 0x1, -R12.reuse ;  /* 0x000000012222a824 */ /* 0x100fe200078e0a0c */
[----:B------:R-:W-:Y:S01]  /*4c50*/  @!P1 LEA R35, R35, UR4, 0x2 ;  /* 0x0000000423239c11 */ /* 0x000fe2000f8e10ff */
[----:B------:R1:W-:Y:S01]  /*4c60*/  @!P5 STS [R31], R6 ;  /* 0x000000061f00d388 */ /* 0x0003e20000000800 */
[----:B------:R-:W-:Y:S01]  /*4c70*/  ISETP.GE.AND P5, PT, R46, R13, PT ;  /* 0x0000000d2e00720c */ /* 0x000fe20003fa6270 */
[----:B------:R-:W-:Y:S01]  /*4c80*/  @!P3 IMAD.IADD R33, R33, 0x1, -R12 ;  /* 0x000000012121b824 */ /* 0x000fe200078e0a0c */
[----:B0-----:R-:W-:-:S03]  /*4c90*/  @!P2 LEA R5, R34, UR4, 0x2 ;  /* 0x000000042205ac11 */ /* 0x001fc6000f8e10ff */
[----:B------:R-:W-:Y:S01]  /*4ca0*/  @!P4 IMAD.IADD R32, R32, 0x1, -R12 ;  /* 0x000000012020c824 */ /* 0x000fe200078e0a0c */
[----:B------:R-:W-:-:S04]  /*4cb0*/  @!P3 LEA R33, R33, UR4, 0x2 ;  /* 0x000000042121bc11 */ /* 0x000fc8000f8e10ff */
[----:B------:R-:W-:-:S05]  /*4cc0*/  @!P4 LEA R3, R32, UR4, 0x2 ;  /* 0x000000042003cc11 */ /* 0x000fca000f8e10ff */
[----:B------:R1:W-:Y:S04]  /*4cd0*/  @!P4 STS [R3], R8 ;  /* 0x000000080300c388 */ /* 0x0003e80000000800 */
[----:B------:R1:W-:Y:S04]  /*4ce0*/  @!P3 STS [R33], R10 ;  /* 0x0000000a2100b388 */ /* 0x0003e80000000800 */
[----:B------:R1:W-:Y:S04]  /*4cf0*/  @!P2 STS [R5], R24 ;  /* 0x000000180500a388 */ /* 0x0003e80000000800 */
[----:B------:R1:W-:Y:S04]  /*4d00*/  @!P1 STS [R35], R26 ;  /* 0x0000001a23009388 */ /* 0x0003e80000000800 */
[----:B------:R1:W-:Y:S01]  /*4d10*/  @!P0 STS [R7], R30 ;  /* 0x0000001e07008388 */ /* 0x0003e20000000800 */
[----:B------:R-:W-:Y:S06]  /*4d20*/  BAR.SYNC.DEFER_BLOCKING 0x0 ;  /* 0x0000000000007b1d */ /* 0x000fec0000010000 */
[----:B------:R-:W-:Y:S05]  /*4d30*/  @P5 EXIT ;  /* 0x000000000000594d */ /* 0x000fea0003800000 */
[----:B-1----:R-:W-:Y:S01]  /*4d40*/  LOP3.LUT R2, RZ, R46, RZ, 0x33, !PT ;  /* 0x0000002eff027212 */ /* 0x002fe200078e33ff */
[----:B------:R-:W0:Y:S01]  /*4d50*/  LDCU.U8 UR6, c[0x0][0x3c8] ;  /* 0x00007900ff0677ac */ /* 0x000e220008000000 */
[----:B------:R-:W-:Y:S03]  /*4d60*/  BSSY.RECONVERGENT B0, `(.L_x_107) ;  /* 0x000001e000007945 */ /* 0x000fe60003800200 */
[----:B------:R-:W-:Y:S01]  /*4d70*/  IMAD.IADD R2, R2, 0x1, R13 ;  /* 0x0000000102027824 */ /* 0x000fe200078e020d */
[----:B------:R-:W1:Y:S03]  /*4d80*/  LDCU.64 UR10, c[0x0][0x390] ;  /* 0x00007200ff0a77ac */ /* 0x000e660008000a00 */
[C---:B------:R-:W-:Y:S01]  /*4d90*/  IMAD.HI.U32 R0, R2.reuse, -0x55555555, RZ ;  /* 0xaaaaaaab02007827 */ /* 0x040fe200078e00ff */
[----:B------:R-:W-:-:S04]  /*4da0*/  ISETP.GE.U32.AND P1, PT, R2, 0x480, PT ;  /* 0x000004800200780c */ /* 0x000fc80003f26070 */
[----:B------:R-:W-:-:S04]  /*4db0*/  SHF.R.U32.HI R0, RZ, 0x8, R0 ;  /* 0x00000008ff007819 */ /* 0x000fc80000011600 */
[----:B------:R-:W-:-:S04]  /*4dc0*/  LOP3.LUT R3, R0, 0x3, RZ, 0xc0, !PT ;  /* 0x0000000300037812 */ /* 0x000fc800078ec0ff */
[----:B------:R-:W-:-:S13]  /*4dd0*/  ISETP.NE.AND P0, PT, R3, 0x3, PT ;  /* 0x000000030300780c */ /* 0x000fda0003f05270 */
[----:B01----:R-:W-:Y:S05]  /*4de0*/  @!P0 BRA `(.L_x_108) ;  /* 0x0000000000548947 */ /* 0x003fea0003800000 */
[----:B------:R-:W-:Y:S01]  /*4df0*/  VIADD R3, R0, 0x1 ;  /* 0x0000000100037836 */ /* 0x000fe20000000000 */
[C---:B------:R-:W-:Y:S01]  /*4e00*/  LEA R0, R46.reuse, UR4, 0x2 ;  /* 0x000000042e007c11 */ /* 0x040fe2000f8e10ff */
[----:B------:R-:W-:Y:S01]  /*4e10*/  IMAD.IADD R7, R46, 0x1, R12 ;  /* 0x000000012e077824 */ /* 0x000fe200078e020c */
[----:B------:R-:W-:Y:S02]  /*4e20*/  ISETP.NE.AND P2, PT, RZ, UR6, PT ;  /* 0x00000006ff007c0c */ /* 0x000fe4000bf45270 */
[----:B------:R-:W-:-:S05]  /*4e30*/  LOP3.LUT R3, R3, 0x3, RZ, 0xc0, !PT ;  /* 0x0000000303037812 */ /* 0x000fca00078ec0ff */
[----:B------:R-:W-:Y:S02]  /*4e40*/  IMAD R46, R3, 0x180, R46 ;  /* 0x00000180032e7824 */ /* 0x000fe400078e022e */
[----:B------:R-:W-:-:S07]  /*4e50*/  IMAD.MOV R6, RZ, RZ, -R3 ;  /* 0x000000ffff067224 */ /* 0x000fce00078e0a03 */
.L_x_109:
[----:B0-----:R-:W0:Y:S01]  /*4e60*/  @!P2 LDC.64 R4, c[0x0][0x3e0] ;  /* 0x0000f800ff04ab82 */ /* 0x001e220000000a00 */
[----:B------:R-:W-:Y:S01]  /*4e70*/  CS2R R2, SRZ ;  /* 0x0000000000027805 */ /* 0x000fe2000001ff00 */
[----:B------:R1:W2:Y:S05]  /*4e80*/  LDS R9, [R0] ;  /* 0x0000000000097984 */ /* 0x0002aa0000000800 */
[----:B0-----:R-:W3:Y:S01]  /*4e90*/  @!P2 LDG.E.64 R2, desc[UR8][R4.64] ;  /* 0x000000080402a981 */ /* 0x001ee2000c1e1b00 */
[----:B------:R-:W-:Y:S02]  /*4ea0*/  VIADD R6, R6, 0x1 ;  /* 0x0000000106067836 */ /* 0x000fe40000000000 */
[----:B-1----:R-:W-:Y:S01]  /*4eb0*/  VIADD R0, R0, 0x600 ;  /* 0x0000060000007836 */ /* 0x002fe20000000000 */
[----:B---3--:R-:W-:-:S04]  /*4ec0*/  IADD3 R8, P0, PT, R7, R2, RZ ;  /* 0x0000000207087210 */ /* 0x008fc80007f1e0ff */
[C---:B------:R-:W-:Y:S01]  /*4ed0*/  LEA.HI.X.SX32 R3, R7.reuse, R3, 0x1, P0 ;  /* 0x0000000307037211 */ /* 0x040fe200000f0eff */
[----:B------:R-:W-:Y:S01]  /*4ee0*/  VIADD R7, R7, 0x180 ;  /* 0x0000018007077836 */ /* 0x000fe20000000000 */
[----:B------:R-:W-:-:S04]  /*4ef0*/  LEA R2, P0, R8, UR10, 0x2 ;  /* 0x0000000a08027c11 */ /* 0x000fc8000f8010ff */
[----:B------:R-:W-:Y:S02]  /*4f00*/  LEA.HI.X R3, R8, UR11, R3, 0x2, P0 ;  /* 0x0000000b08037c11 */ /* 0x000fe400080f1403 */
[----:B------:R-:W-:-:S03]  /*4f10*/  ISETP.NE.AND P0, PT, R6, RZ, PT ;  /* 0x000000ff0600720c */ /* 0x000fc60003f05270 */
[----:B--2---:R0:W-:Y:S10]  /*4f20*/  STG.E desc[UR8][R2.64], R9 ;  /* 0x0000000902007986 */ /* 0x0041f4000c101908 */
[----:B------:R-:W-:Y:S05]  /*4f30*/  @P0 BRA `(.L_x_109) ;  /* 0xfffffffc00c80947 */ /* 0x000fea000383ffff */
.L_x_108:
[----:B------:R-:W-:Y:S05]  /*4f40*/  BSYNC.RECONVERGENT B0 ;  /* 0x0000000000007941 */ /* 0x000fea0003800200 */
.L_x_107:
[----:B------:R-:W-:Y:S05]  /*4f50*/  @!P1 EXIT ;  /* 0x000000000000994d */ /* 0x000fea0003800000 */
[----:B------:R-:W1:Y:S01]  /*4f60*/  S2UR UR5, SR_CgaCtaId ;  /* 0x00000000000579c3 */ /* 0x000e620000008800 */
[----:B------:R-:W-:Y:S01]  /*4f70*/  UMOV UR4, 0x400 ;  /* 0x0000040000047882 */ /* 0x000fe20000000000 */
[----:B------:R-:W-:Y:S01]  /*4f80*/  UISETP.NE.AND UP0, UPT, UR6, URZ, UPT ;  /* 0x000000ff0600728c */ /* 0x000fe2000bf05270 */
[----:B------:R-:W-:Y:S01]  /*4f90*/  IMAD.IADD R15, R46, 0x1, R12 ;  /* 0x000000012e0f7824 */ /* 0x000fe200078e020c */
[----:B------:R-:W2:Y:S04]  /*4fa0*/  LDCU.64 UR10, c[0x0][0x390] ;  /* 0x00007200ff0a77ac */ /* 0x000ea80008000a00 */
[----:B------:R-:W-:Y:S01]  /*4fb0*/  PLOP3.LUT P0, PT, PT, PT, UP0, 0x80, 0x8 ;  /* 0x000000000008781c */ /* 0x000fe20003f0f008 */
[----:B-1----:R-:W-:-:S06]  /*4fc0*/  ULEA UR4, UR5, UR4, 0x18 ;  /* 0x0000000405047291 */ /* 0x002fcc000f8ec0ff */
[----:B------:R-:W-:-:S05]  /*4fd0*/  LEA R0, R46, UR4, 0x2 ;  /* 0x000000042e007c11 */ /* 0x000fca000f8e10ff */
[----:B--2---:R-:W-:-:S07]  /*4fe0*/  VIADD R0, R0, 0xc00 ;  /* 0x00000c0000007836 */ /* 0x004fce0000000000 */
.L_x_110:
[----:B--2---:R-:W1:Y:S01]  /*4ff0*/  @!P0 LDC.64 R6, c[0x0][0x3e0] ;  /* 0x0000f800ff068b82 */ /* 0x004e620000000a00 */
[----:B0-----:R-:W-:Y:S01]  /*5000*/  CS2R R2, SRZ ;  /* 0x0000000000027805 */ /* 0x001fe2000001ff00 */
[----:B------:R-:W-:Y:S01]  /*5010*/  UISETP.NE.AND UP0, UPT, UR6, URZ, UPT ;  /* 0x000000ff0600728c */ /* 0x000fe2000bf05270 */
[----:B------:R-:W0:Y:S01]  /*5020*/  LDS R19, [R0+-0xc00] ;  /* 0xfff4000000137984 */ /* 0x000e220000000800 */
[----:B------:R-:W-:-:S03]  /*5030*/  SHF.R.S32.HI R17, RZ, 0x1f, R15 ;  /* 0x0000001fff117819 */ /* 0x000fc6000001140f */
[----:B------:R-:W2:Y:S04]  /*5040*/  LDS R21, [R0+-0x600] ;  /* 0xfffa000000157984 */ /* 0x000ea80000000800 */
[----:B-1----:R-:W3:Y:S01]  /*5050*/  @!P0 LDG.E.64 R2, desc[UR8][R6.64] ;  /* 0x0000000806028981 */ /* 0x002ee2000c1e1b00 */
[----:B------:R-:W-:-:S13]  /*5060*/  PLOP3.LUT P0, PT, PT, PT, UP0, 0x80, 0x8 ;  /* 0x000000000008781c */ /* 0x000fda0003f0f008 */
[----:B------:R-:W1:Y:S01]  /*5070*/  @!P0 LDC.64 R8, c[0x0][0x3e0] ;  /* 0x0000f800ff088b82 */ /* 0x000e620000000a00 */
[----:B---3--:R-:W-:-:S05]  /*5080*/  IADD3 R2, P1, PT, R15, R2, RZ ;  /* 0x000000020f027210 */ /* 0x008fca0007f3e0ff */
[----:B------:R-:W-:Y:S01]  /*5090*/  IMAD.X R3, R17, 0x1, R3, P1 ;  /* 0x0000000111037824 */ /* 0x000fe200008e0603 */
[----:B------:R-:W-:-:S04]  /*50a0*/  LEA R4, P1, R2, UR10, 0x2 ;  /* 0x0000000a02047c11 */ /* 0x000fc8000f8210ff */
[----:B------:R-:W-:Y:S02]  /*50b0*/  LEA.HI.X R5, R2, UR11, R3, 0x2, P1 ;  /* 0x0000000b02057c11 */ /* 0x000fe400088f1403 */
[----:B------:R-:W-:-:S03]  /*50c0*/  CS2R R2, SRZ ;  /* 0x0000000000027805 */ /* 0x000fc6000001ff00 */
[----:B0-----:R0:W-:Y:S04]  /*50d0*/  STG.E desc[UR8][R4.64], R19 ;  /* 0x0000001304007986 */ /* 0x0011e8000c101908 */
[----:B-1----:R-:W3:Y:S01]  /*50e0*/  @!P0 LDG.E.64 R2, desc[UR8][R8.64] ;  /* 0x0000000808028981 */ /* 0x002ee2000c1e1b00 */
[----:B------:R-:W1:Y:S03]  /*50f0*/  @!P0 LDC.64 R10, c[0x0][0x3e0] ;  /* 0x0000f800ff0a8b82 */ /* 0x000e660000000a00 */
[----:B------:R-:W4:Y:S01]  /*5100*/  LDS R19, [R0] ;  /* 0x0000000000137984 */ /* 0x000f220000000800 */
[----:B---3--:R-:W-:-:S05]  /*5110*/  IADD3 R2, P1, PT, R15, R2, RZ ;  /* 0x000000020f027210 */ /* 0x008fca0007f3e0ff */
[----:B------:R-:W-:Y:S01]  /*5120*/  IMAD.X R3, R17, 0x1, R3, P1 ;  /* 0x0000000111037824 */ /* 0x000fe200008e0603 */
[----:B------:R-:W-:-:S04]  /*5130*/  LEA R6, P1, R2, UR10, 0x2 ;  /* 0x0000000a02067c11 */ /* 0x000fc8000f8210ff */
[----:B------:R-:W-:Y:S02]  /*5140*/  LEA.HI.X R7, R2, UR11, R3, 0x2, P1 ;  /* 0x0000000b02077c11 */ /* 0x000fe400088f1403 */
[----:B------:R-:W-:-:S03]  /*5150*/  CS2R R2, SRZ ;  /* 0x0000000000027805 */ /* 0x000fc6000001ff00 */
[----:B--2---:R-:W-:Y:S04]  /*5160*/  STG.E desc[UR8][R6.64+0x600], R21 ;  /* 0x0006001506007986 */ /* 0x004fe8000c101908 */
[----:B-1----:R-:W2:Y:S01]  /*5170*/  @!P0 LDG.E.64 R2, desc[UR8][R10.64] ;  /* 0x000000080a028981 */ /* 0x002ea2000c1e1b00 */
[----:B------:R-:W1:Y:S03]  /*5180*/  @!P0 LDC.64 R8, c[0x0][0x3e0] ;  /* 0x0000f800ff088b82 */ /* 0x000e660000000a00 */
[----:B------:R3:W5:Y:S01]  /*5190*/  LDS R7, [R0+0x600] ;  /* 0x0006000000077984 */ /* 0x0007620000000800 */
[----:B--2---:R-:W-:-:S05]  /*51a0*/  IADD3 R2, P1, PT, R15, R2, RZ ;  /* 0x000000020f027210 */ /* 0x004fca0007f3e0ff */
[----:B------:R-:W-:Y:S01]  /*51b0*/  IMAD.X R3, R17, 0x1, R3, P1 ;  /* 0x0000000111037824 */ /* 0x000fe200008e0603 */
[----:B0-----:R-:W-:-:S04]  /*51c0*/  LEA R4, P1, R2, UR10, 0x2 ;  /* 0x0000000a02047c11 */ /* 0x001fc8000f8210ff */
[----:B------:R-:W-:Y:S02]  /*51d0*/  LEA.HI.X R5, R2, UR11, R3, 0x2, P1 ;  /* 0x0000000b02057c11 */ /* 0x000fe400088f1403 */
[----:B------:R-:W-:-:S03]  /*51e0*/  CS2R R2, SRZ ;  /* 0x0000000000027805 */ /* 0x000fc6000001ff00 */
[----:B----4-:R2:W-:Y:S04]  /*51f0*/  STG.E desc[UR8][R4.64+0xc00], R19 ;  /* 0x000c001304007986 */ /* 0x0105e8000c101908 */
[----:B-1----:R-:W4:Y:S01]  /*5200*/  @!P0 LDG.E.64 R2, desc[UR8][R8.64] ;  /* 0x0000000808028981 */ /* 0x002f22000c1e1b00 */
[----:B------:R-:W-:Y:S02]  /*5210*/  VIADD R46, R46, 0x600 ;  /* 0x000006002e2e7836 */ /* 0x000fe40000000000 */
[----:B---3--:R-:W-:Y:S01]  /*5220*/  VIADD R0, R0, 0x1800 ;  /* 0x0000180000007836 */ /* 0x008fe20000000000 */
[C---:B----4-:R-:W-:Y:S01]  /*5230*/  IADD3 R6, P1, PT, R15.reuse, R2, RZ ;  /* 0x000000020f067210 */ /* 0x050fe20007f3e0ff */
[----:B------:R-:W-:-:S04]  /*5240*/  VIADD R15, R15, 0x600 ;  /* 0x000006000f0f7836 */ /* 0x000fc80000000000 */
[----:B------:R-:W-:Y:S01]  /*5250*/  IMAD.X R3, R17, 0x1, R3, P1 ;  /* 0x0000000111037824 */ /* 0x000fe200008e0603 */
[----:B------:R-:W-:-:S04]  /*5260*/  LEA R2, P1, R6, UR10, 0x2 ;  /* 0x0000000a06027c11 */ /* 0x000fc8000f8210ff */
[----:B------:R-:W-:Y:S02]  /*5270*/  LEA.HI.X R3, R6, UR11, R3, 0x2, P1 ;  /* 0x0000000b06037c11 */ /* 0x000fe400088f1403 */
[----:B------:R-:W-:-:S03]  /*5280*/  ISETP.GE.AND P1, PT, R46, R13, PT ;  /* 0x0000000d2e00720c */ /* 0x000fc60003f26270 */
[----:B-----5:R2:W-:Y:S10]  /*5290*/  STG.E desc[UR8][R2.64+0x1200], R7 ;  /* 0x0012000702007986 */ /* 0x0205f4000c101908 */
[----:B------:R-:W-:Y:S05]  /*52a0*/  @!P1 BRA `(.L_x_110) ;  /* 0xfffffffc00509947 */ /* 0x000fea000383ffff */
[----:B------:R-:W-:Y:S05]  /*52b0*/  EXIT ;  /* 0x000000000000794d */ /* 0x000fea0003800000 */
.L_x_0:
[----:B------:R-:W0:Y:S01]  /*52c0*/  LDCU UR10, c[0x0][0x3bc] ;  /* 0x00007780ff0a77ac */ /* 0x000e220008000800 */
[----:B------:R-:W-:Y:S01]  /*52d0*/  ISETP.NE.AND P0, PT, R38, RZ, PT ;  /* 0x000000ff2600720c */ /* 0x000fe20003f05270 */
[----:B------:R-:W-:Y:S01]  /*52e0*/  BSSY.RECONVERGENT B1, `(.L_x_111) ;  /* 0x00005de000017945 */ /* 0x000fe20003800200 */
[----:B0-----:R-:W-:-:S11]  /*52f0*/  UIADD3 UR4, UPT, UPT, -UR7, UR10, URZ ;  /* 0x0000000a07047290 */ /* 0x001fd6000fffe1ff */
[----:B------:R-:W-:Y:S05]  /*5300*/  @P0 BRA `(.L_x_112) ;  /* 0x0000002800280947 */ /* 0x000fea0003800000 */
[----:B------:R-:W0:Y:S01]  /*5310*/  S2R R49, SR_TID.X ;  /* 0x0000000000317919 */ /* 0x000e220000002100 */
[----:B------:R-:W1:Y:S01]  /*5320*/  LDC.64 R4, c[0x0][0x3d8] ;  /* 0x0000f600ff047b82 */ /* 0x000e620000000a00 */
[----:B------:R-:W2:Y:S01]  /*5330*/  LDCU.U8 UR11, c[0x0][0x3c8] ;  /* 0x00007900ff0b77ac */ /* 0x000ea20008000000 */
[----:B------:R-:W3:Y:S01]  /*5340*/  LDCU.64 UR12, c[0x0][0x380] ;  /* 0x00007000ff0c77ac */ /* 0x000ee20008000a00 */
[----:B--2---:R-:W-:-:S04]  /*5350*/  ISETP.NE.AND P0, PT, RZ, UR11, PT ;  /* 0x0000000bff007c0c */ /* 0x004fc8000bf05270 */
[----:B-1----:R-:W-:Y:S02]  /*5360*/  SEL R4, R4, RZ, !P0 ;  /* 0x000000ff04047207 */ /* 0x002fe40004000000 */
[----:B------:R-:W-:Y:S02]  /*5370*/  SEL R5, R5, RZ, !P0 ;  /* 0x000000ff05057207 */ /* 0x000fe40004000000 */
[C---:B0-----:R-:W-:Y:S02]  /*5380*/  LOP3.LUT R3, R49.reuse, 0x1f, RZ, 0xc0, !PT ;  /* 0x0000001f31037812 */ /* 0x041fe400078ec0ff */
[----:B------:R-:W-:-:S05]  /*5390*/  LOP3.LUT R8, R49, 0x3e0, RZ, 0xc0, !PT ;  /* 0x000003e031087812 */ /* 0x000fca00078ec0ff */
[----:B------:R-:W-:-:S04]  /*53a0*/  IMAD R21, R8, 0xf, R3 ;  /* 0x0000000f08157824 */ /* 0x000fc800078e0203 */
[C---:B------:R-:W-:Y:S01]  /*53b0*/  VIADD R3, R21.reuse, 0x20 ;  /* 0x0000002015037836 */ /* 0x040fe20000000000 */
[C---:B------:R-:W-:Y:S01]  /*53c0*/  ISETP.GE.AND P3, PT, R21.reuse, UR4, PT ;  /* 0x0000000415007c0c */ /* 0x040fe2000bf66270 */
[C---:B------:R-:W-:Y:S02]  /*53d0*/  VIADD R8, R21.reuse, 0x40 ;  /* 0x0000004015087836 */ /* 0x040fe40000000000 */
[----:B------:R-:W-:Y:S01]  /*53e0*/  VIADD R20, R21, 0x60 ;  /* 0x0000006015147836 */ /* 0x000fe20000000000 */
[----:B------:R-:W-:Y:S01]  /*53f0*/  ISETP.GE.AND P4, PT, R3, UR4, PT ;  /* 0x0000000403007c0c */ /* 0x000fe2000bf86270 */
[C---:B------:R-:W-:Y:S01]  /*5400*/  VIADD R22, R21.reuse, 0xa0 ;  /* 0x000000a015167836 */ /* 0x040fe20000000000 */
[C---:B------:R-:W-:Y:S01]  /*5410*/  IADD3 R3, P0, P1, R21.reuse, UR7, R4 ;  /* 0x0000000715037c10 */ /* 0x040fe2000f91e004 */
[----:B------:R-:W-:Y:S01]  /*5420*/  VIADD R23, R21, 0xc0 ;  /* 0x000000c015177836 */ /* 0x000fe20000000000 */
[----:B------:R-:W-:Y:S02]  /*5430*/  ISETP.GE.AND P5, PT, R8, UR4, PT ;  /* 0x0000000408007c0c */ /* 0x000fe4000bfa6270 */
[----:B------:R-:W-:-:S02]  /*5440*/  IADD3.X R8, PT, PT, RZ, R5, RZ, P0, P1 ;  /* 0x00000005ff087210 */ /* 0x000fc400007e24ff */
[----:B---3--:R-:W-:Y:S02]  /*5450*/  LEA R4, P1, R3, UR12, 0x2 ;  /* 0x0000000c03047c11 */ /* 0x008fe4000f8210ff */
[----:B------:R-:W-:Y:S01]  /*5460*/  ISETP.GE.AND P6, PT, R20, UR4, PT ;  /* 0x0000000414007c0c */ /* 0x000fe2000bfc6270 */
[----:B------:R-:W-:Y:S01]  /*5470*/  VIADD R20, R21, 0x80 ;  /* 0x0000008015147836 */ /* 0x000fe20000000000 */
[----:B------:R-:W-:Y:S01]  /*5480*/  LEA.HI.X R5, R3, UR13, R8, 0x2, P1 ;  /* 0x0000000d03057c11 */ /* 0x000fe200088f1408 */
[C---:B------:R-:W-:Y:S01]  /*5490*/  VIADD R3, R21.reuse, 0xe0 ;  /* 0x000000e015037836 */ /* 0x040fe20000000000 */
[----:B------:R-:W-:Y:S01]  /*54a0*/  ISETP.GE.AND P1, PT, R22, UR4, PT ;  /* 0x0000000416007c0c */ /* 0x000fe2000bf26270 */
[----:B------:R-:W-:Y:S01]  /*54b0*/  VIADD R8, R21, 0x100 ;  /* 0x0000010015087836 */ /* 0x000fe20000000000 */
[----:B------:R-:W-:Y:S01]  /*54c0*/  ISETP.GE.AND P0, PT, R20, UR4, PT ;  /* 0x0000000414007c0c */ /* 0x000fe2000bf06270 */
[----:B------:R-:W2:Y:S01]  /*54d0*/  @!P3 LDG.E R0, desc[UR8][R4.64] ;  /* 0x000000080400b981 */ /* 0x000ea2000c1e1900 */
[----:B------:R-:W-:Y:S01]  /*54e0*/  ISETP.GE.AND P3, PT, R3, UR4, PT ;  /* 0x0000000403007c0c */ /* 0x000fe2000bf66270 */
[----:B------:R-:W-:Y:S01]  /*54f0*/  VIADD R3, R21, 0x120 ;  /* 0x0000012015037836 */ /* 0x000fe20000000000 */
[----:B------:R-:W-:Y:S01]  /*5500*/  ISETP.GE.AND P2, PT, R23, UR4, PT ;  /* 0x0000000417007c0c */ /* 0x000fe2000bf46270 */
[----:B------:R-:W3:Y:S01]  /*5510*/  @!P4 LDG.E R2, desc[UR8][R4.64+0x80] ;  /* 0x000080080402c981 */ /* 0x000ee2000c1e1900 */
[----:B------:R-:W-:Y:S01]  /*5520*/  ISETP.GE.AND P4, PT, R8, UR4, PT ;  /* 0x0000000408007c0c */ /* 0x000fe2000bf86270 */
[----:B------:R-:W-:-:S02]  /*5530*/  VIADD R8, R21, 0x140 ;  /* 0x0000014015087836 */ /* 0x000fc40000000000 */
[----:B------:R-:W4:Y:S01]  /*5540*/  @!P5 LDG.E R6, desc[UR8][R4.64+0x100] ;  /* 0x000100080406d981 */ /* 0x000f22000c1e1900 */
[----:B------:R-:W-:Y:S01]  /*5550*/  ISETP.GE.AND P5, PT, R3, UR4, PT ;  /* 0x0000000403007c0c */ /* 0x000fe2000bfa6270 */
[C---:B------:R-:W-:Y:S02]  /*5560*/  VIADD R3, R21.reuse, 0x160 ;  /* 0x0000016015037836 */ /* 0x040fe40000000000 */
[----:B------:R-:W5:Y:S01]  /*5570*/  @!P6 LDG.E R7, desc[UR8][R4.64+0x180] ;  /* 0x000180080407e981 */ /* 0x000f62000c1e1900 */
[----:B------:R-:W-:Y:S01]  /*5580*/  ISETP.GE.AND P6, PT, R8, UR4, PT ;  /* 0x0000000408007c0c */ /* 0x000fe2000bfc6270 */
[----:B------:R-:W-:Y:S02]  /*5590*/  VIADD R8, R21, 0x180 ;  /* 0x0000018015087836 */ /* 0x000fe40000000000 */
[----:B------:R-:W5:Y:S01]  /*55a0*/  @!P0 LDG.E R9, desc[UR8][R4.64+0x200] ;  /* 0x0002000804098981 */ /* 0x000f62000c1e1900 */
[----:B------:R-:W-:Y:S01]  /*55b0*/  ISETP.GE.AND P0, PT, R3, UR4, PT ;  /* 0x0000000403007c0c */ /* 0x000fe2000bf06270 */
[----:B------:R-:W-:-:S02]  /*55c0*/  VIADD R3, R21, 0x1a0 ;  /* 0x000001a015037836 */ /* 0x000fc40000000000 */
[----:B------:R-:W5:Y:S01]  /*55d0*/  @!P1 LDG.E R10, desc[UR8][R4.64+0x280] ;  /* 0x00028008040a9981 */ /* 0x000f62000c1e1900 */
[----:B------:R-:W-:Y:S01]  /*55e0*/  ISETP.GE.AND P1, PT, R8, UR4, PT ;  /* 0x0000000408007c0c */ /* 0x000fe2000bf26270 */
[----:B------:R-:W-:Y:S02]  /*55f0*/  VIADD R8, R21, 0x1c0 ;  /* 0x000001c015087836 */ /* 0x000fe40000000000 */
[----:B------:R-:W5:Y:S01]  /*5600*/  @!P2 LDG.E R11, desc[UR8][R4.64+0x300] ;  /* 0x00030008040ba981 */ /* 0x000f62000c1e1900 */
[----:B------:R-:W-:-:S03]  /*5610*/  ISETP.GE.AND P2, PT, R3, UR4, PT ;  /* 0x0000000403007c0c */ /* 0x000fc6000bf46270 */
[----:B------:R-:W5:Y:S01]  /*5620*/  @!P3 LDG.E R12, desc[UR8][R4.64+0x380] ;  /* 0x00038008040cb981 */ /* 0x000f62000c1e1900 */
[----:B------:R-:W-:-:S03]  /*5630*/  ISETP.GE.AND P3, PT, R8, UR4, PT ;  /* 0x0000000408007c0c */ /* 0x000fc6000bf66270 */
[----:B------:R-:W5:Y:S04]  /*5640*/  @!P4 LDG.E R13, desc[UR8][R4.64+0x400] ;  /* 0x00040008040dc981 */ /* 0x000f68000c1e1900 */
[----:B------:R-:W5:Y:S04]  /*5650*/  @!P5 LDG.E R14, desc[UR8][R4.64+0x480] ;  /* 0x00048008040ed981 */ /* 0x000f68000c1e1900 */
[----:B------:R-:W5:Y:S04]  /*5660*/  @!P6 LDG.E R15, desc[UR8][R4.64+0x500] ;  /* 0x00050008040fe981 */ /* 0x000f68000c1e1900 */
[----:B------:R-:W5:Y:S04]  /*5670*/  @!P0 LDG.E R16, desc[UR8][R4.64+0x580] ;  /* 0x0005800804108981 */ /* 0x000f68000c1e1900 */
[----:B------:R-:W5:Y:S04]  /*5680*/  @!P1 LDG.E R17, desc[UR8][R4.64+0x600] ;  /* 0x0006000804119981 */ /* 0x000f68000c1e1900 */
[----:B------:R-:W5:Y:S04]  /*5690*/  @!P2 LDG.E R18, desc[UR8][R4.64+0x680] ;  /* 0x000680080412a981 */ /* 0x000f68000c1e1900 */
[----:B------:R0:W5:Y:S01]  /*56a0*/  @!P3 LDG.E R19, desc[UR8][R4.64+0x700] ;  /* 0x000700080413b981 */ /* 0x000162000c1e1900 */
[----:B------:R-:W1:Y:S01]  /*56b0*/  S2R R8, SR_LANEID ;  /* 0x0000000000087919 */ /* 0x000e620000000000 */
[----:B------:R-:W0:Y:S01]  /*56c0*/  S2UR UR6, SR_CgaCtaId ;  /* 0x00000000000679c3 */ /* 0x000e220000008800 */
[----:B------:R-:W-:Y:S01]  /*56d0*/  SHF.R.U32.HI R3, RZ, 0x5, R49 ;  /* 0x00000005ff037819 */ /* 0x000fe20000011631 */
[----:B------:R-:W-:-:S02]  /*56e0*/  UMOV UR5, 0x400 ;  /* 0x0000040000057882 */ /* 0x000fc40000000000 */
[----:B0-----:R-:W-:Y:S01]  /*56f0*/  ULEA UR5, UR6, UR5, 0x18 ;  /* 0x0000000506057291 */ /* 0x001fe2000f8ec0ff */
[----:B------:R-:W0:Y:S01]  /*5700*/  LDCU UR6, c[0x0][0x3b0] ;  /* 0x00007600ff0677ac */ /* 0x000e220008000800 */
[----:B-1----:R-:W-:-:S05]  /*5710*/  IMAD R20, R3, 0x1e0, R8 ;  /* 0x000001e003147824 */ /* 0x002fca00078e0208 */
[----:B------:R-:W-:Y:S01]  /*5720*/  LEA R21, R20, UR5, 0x2 ;  /* 0x0000000514157c11 */ /* 0x000fe2000f8e10ff */
[----:B------:R-:W-:Y:S01]  /*5730*/  IMAD R5, R49, 0xf, RZ ;  /* 0x0000000f31057824 */ /* 0x000fe200078e02ff */
[----:B------:R-:W-:-:S03]  /*5740*/  LOP3.LUT R36, R36, 0xfffffffd, RZ, 0xc0, !PT ;  /* 0xfffffffd24247812 */ /* 0x000fc600078ec0ff */
[----:B--2---:R1:W-:Y:S04]  /*5750*/  STS [R21], R0 ;  /* 0x0000000015007388 */ /* 0x0043e80000000800 */
[----:B---3--:R2:W-:Y:S01]  /*5760*/  STS [R21+0x80], R2 ;  /* 0x0000800215007388 */ /* 0x0085e20000000800 */
[----:B-1----:R-:W-:-:S03]  /*5770*/  IMAD R0, R8, 0x38, R21 ;  /* 0x0000003808007824 */ /* 0x002fc600078e0215 */
        /* <DEDUP_REMOVED lines=15> */
[----:B------:R-:W1:Y:S04]  /*5870*/  LDS R40, [R0+0x8] ;  /* 0x0000080000287984 */ /* 0x000e680000000800 */
[----:B------:R-:W3:Y:S04]  /*5880*/  LDS R45, [R0] ;  /* 0x00000000002d7984 */ /* 0x000ee80000000800 */
[----:B------:R-:W4:Y:S04]  /*5890*/  LDS R39, [R0+0xc] ;  /* 0x00000c0000277984 */ /* 0x000f280000000800 */
[----:B------:R-:W5:Y:S04]  /*58a0*/  LDS R38, [R0+0x10] ;  /* 0x0000100000267984 */ /* 0x000f680000000800 */
[----:B------:R-:W5:Y:S01]  /*58b0*/  LDS R37, [R0+0x14] ;  /* 0x0000140000257984 */ /* 0x000f620000000800 */
[----:B--2---:R-:W-:-:S03]  /*58c0*/  VIADD R2, R5, 0x1 ;  /* 0x0000000105027836 */ /* 0x004fc60000000000 */
[----:B------:R-:W2:Y:S04]  /*58d0*/  LDS R35, [R0+0x18] ;  /* 0x0000180000237984 */ /* 0x000ea80000000800 */
[----:B------:R-:W2:Y:S04]  /*58e0*/  LDS R34, [R0+0x1c] ;  /* 0x00001c0000227984 */ /* 0x000ea80000000800 */
[----:B------:R-:W2:Y:S04]  /*58f0*/  LDS R33, [R0+0x20] ;  /* 0x0000200000217984 */ /* 0x000ea80000000800 */
[----:B------:R-:W2:Y:S01]  /*5900*/  LDS R32, [R0+0x24] ;  /* 0x0000240000207984 */ /* 0x000ea20000000800 */
[----:B0-----:R-:W-:-:S03]  /*5910*/  ISETP.GT.U32.AND P1, PT, R41, UR6, PT ;  /* 0x0000000629007c0c */ /* 0x001fc6000bf24070 */
[----:B------:R-:W0:Y:S01]  /*5920*/  LDS R31, [R0+0x28] ;  /* 0x00002800001f7984 */ /* 0x000e220000000800 */
[----:B------:R-:W-:Y:S01]  /*5930*/  ISETP.GE.OR P5, PT, R2, UR4, !P1 ;  /* 0x0000000402007c0c */ /* 0x000fe2000cfa6670 */
[----:B------:R-:W-:Y:S01]  /*5940*/  VIADD R2, R5, 0x2 ;  /* 0x0000000205027836 */ /* 0x000fe20000000000 */
[----:B-1----:R-:W-:Y:S01]  /*5950*/  ISETP.GT.U32.AND P1, PT, R40, UR6, PT ;  /* 0x0000000628007c0c */ /* 0x002fe2000bf24070 */
[----:B------:R-:W1:Y:S01]  /*5960*/  LDS R30, [R0+0x2c] ;  /* 0x00002c00001e7984 */ /* 0x000e620000000800 */
[----:B---3--:R-:W-:Y:S02]  /*5970*/  ISETP.GT.U32.AND P0, PT, R45, UR6, PT ;  /* 0x000000062d007c0c */ /* 0x008fe4000bf04070 */
[----:B------:R-:W-:Y:S01]  /*5980*/  ISETP.GE.OR P4, PT, R2, UR4, !P1 ;  /* 0x0000000402007c0c */ /* 0x000fe2000cf86670 */
[C---:B------:R-:W-:Y:S01]  /*5990*/  VIADD R2, R5.reuse, 0x3 ;  /* 0x0000000305027836 */ /* 0x040fe20000000000 */
[----:B------:R-:W-:Y:S01]  /*59a0*/  ISETP.GE.OR P0, PT, R5, UR4, !P0 ;  /* 0x0000000405007c0c */ /* 0x000fe2000c706670 */
[----:B------:R-:W3:Y:S01]  /*59b0*/  LDS R29, [R0+0x30] ;  /* 0x00003000001d7984 */ /* 0x000ee20000000800 */
[----:B----4-:R-:W-:-:S03]  /*59c0*/  ISETP.GT.U32.AND P1, PT, R39, UR6, PT ;  /* 0x0000000627007c0c */ /* 0x010fc6000bf24070 */
[----:B------:R-:W-:Y:S01]  /*59d0*/  @P5 LOP3.LUT R36, R36, 0x2, RZ, 0xfc, !PT ;  /* 0x0000000224245812 */ /* 0x000fe200078efcff */
[----:B------:R-:W4:Y:S01]  /*59e0*/  LDS R28, [R0+0x34] ;  /* 0x00003400001c7984 */ /* 0x000f220000000800 */
[----:B------:R-:W-:Y:S02]  /*59f0*/  SEL R26, RZ, 0x1, !P0 ;  /* 0x00000001ff1a7807 */ /* 0x000fe40004000000 */
[----:B------:R-:W-:Y:S01]  /*5a00*/  ISETP.GE.OR P2, PT, R2, UR4, !P1 ;  /* 0x0000000402007c0c */ /* 0x000fe2000cf46670 */
[----:B------:R4:W4:Y:S01]  /*5a10*/  LDS R27, [R0+0x38] ;  /* 0x00003800001b7984 */ /* 0x0009220000000800 */
[----:B------:R-:W-:Y:S01]  /*5a20*/  LOP3.LUT R36, R36, 0xfffffffb, RZ, 0xc0, !PT ;  /* 0xfffffffb24247812 */ /* 0x000fe200078ec0ff */
[----:B------:R-:W-:Y:S01]  /*5a30*/  VIADD R2, R5, 0x4 ;  /* 0x0000000405027836 */ /* 0x000fe20000000000 */
[----:B------:R-:W-:Y:S01]  /*5a40*/  BAR.SYNC.DEFER_BLOCKING 0x0 ;  /* 0x0000000000007b1d */ /* 0x000fe20000010000 */
[----:B------:R-:W-:Y:S01]  /*5a50*/  VIADD R52, R26, 0x1 ;  /* 0x000000011a347836 */ /* 0x000fe20000000000 */
[----:B-----5:R-:W-:Y:S01]  /*5a60*/  ISETP.GT.U32.AND P1, PT, R38, UR6, PT ;  /* 0x0000000626007c0c */ /* 0x020fe2000bf24070 */
[----:B------:R-:W-:Y:S01]  /*5a70*/  @!P5 IMAD.MOV R52, RZ, RZ, R26 ;  /* 0x000000ffff34d224 */ /* 0x000fe200078e021a */
[----:B------:R-:W-:-:S02]  /*5a80*/  @P4 LOP3.LUT R36, R36, 0x4, RZ, 0xfc, !PT ;  /* 0x0000000424244812 */ /* 0x000fc400078efcff */
[----:B------:R-:W-:Y:S01]  /*5a90*/  ISETP.GE.OR P3, PT, R2, UR4, !P1 ;  /* 0x0000000402007c0c */ /* 0x000fe2000cf66670 */
[----:B------:R-:W-:Y:S01]  /*5aa0*/  VIADD R25, R52, 0x1 ;  /* 0x0000000134197836 */ /* 0x000fe20000000000 */
[----:B------:R-:W-:Y:S01]  /*5ab0*/  LOP3.LUT R36, R36, 0xfffffff7, RZ, 0xc0, !PT ;  /* 0xfffffff724247812 */ /* 0x000fe200078ec0ff */
[----:B------:R-:W-:Y:S01]  /*5ac0*/  @!P4 IMAD.MOV R25, RZ, RZ, R52 ;  /* 0x000000ffff19c224 */ /* 0x000fe200078e0234 */
[----:B------:R-:W-:Y:S01]  /*5ad0*/  ISETP.GT.U32.AND P1, PT, R37, UR6, PT ;  /* 0x0000000625007c0c */ /* 0x000fe2000bf24070 */
[----:B------:R-:W-:Y:S01]  /*5ae0*/  VIADD R2, R5, 0x5 ;  /* 0x0000000505027836 */ /* 0x000fe20000000000 */
[----:B------:R-:W-:Y:S01]  /*5af0*/  @P2 LOP3.LUT R36, R36, 0x8, RZ, 0xfc, !PT ;  /* 0x0000000824242812 */ /* 0x000fe200078efcff */
[----:B------:R-:W-:Y:S02]  /*5b00*/  VIADD R24, R25, 0x1 ;  /* 0x0000000119187836 */ /* 0x000fe40000000000 */
[----:B------:R-:W-:Y:S01]  /*5b10*/  @!P2 IMAD.MOV R24, RZ, RZ, R25 ;  /* 0x000000ffff18a224 */ /* 0x000fe200078e0219 */
[----:B------:R-:W-:-:S02]  /*5b20*/  ISETP.GE.OR P2, PT, R2, UR4, !P1 ;  /* 0x0000000402007c0c */ /* 0x000fc4000cf46670 */
[----:B------:R-:W-:Y:S01]  /*5b30*/  LOP3.LUT R36, R36, 0xffffffef, RZ, 0xc0, !PT ;  /* 0xffffffef24247812 */ /* 0x000fe200078ec0ff */
[----:B------:R-:W-:Y:S01]  /*5b40*/  VIADD R2, R5, 0x6 ;  /* 0x0000000605027836 */ /* 0x000fe20000000000 */
[----:B--2---:R-:W-:Y:S01]  /*5b50*/  ISETP.GT.U32.AND P1, PT, R35, UR6, PT ;  /* 0x0000000623007c0c */ /* 0x004fe2000bf24070 */
[----:B------:R-:W-:Y:S01]  /*5b60*/  VIADD R50, R24, 0x1 ;  /* 0x0000000118327836 */ /* 0x000fe20000000000 */
[----:B------:R-:W-:Y:S01]  /*5b70*/  @P3 LOP3.LUT R36, R36, 0x10, RZ, 0xfc, !PT ;  /* 0x0000001024243812 */ /* 0x000fe200078efcff */
[----:B------:R-:W-:Y:S01]  /*5b80*/  @!P3 IMAD.MOV R50, RZ, RZ, R24 ;  /* 0x000000ffff32b224 */ /* 0x000fe200078e0218 */
[----:B------:R-:W-:Y:S02]  /*5b90*/  ISETP.GE.OR P3, PT, R2, UR4, !P1 ;  /* 0x0000000402007c0c */ /* 0x000fe4000cf66670 */
[----:B------:R-:W-:Y:S01]  /*5ba0*/  LOP3.LUT R36, R36, 0xffffffdf, RZ, 0xc0, !PT ;  /* 0xffffffdf24247812 */ /* 0x000fe200078ec0ff */
[----:B------:R-:W-:Y:S01]  /*5bb0*/  VIADD R2, R5, 0x7 ;  /* 0x0000000705027836 */ /* 0x000fe20000000000 */
[----:B------:R-:W-:Y:S01]  /*5bc0*/  ISETP.GT.U32.AND P1, PT, R34, UR6, PT ;  /* 0x0000000622007c0c */ /* 0x000fe2000bf24070 */
[----:B------:R-:W-:Y:S01]  /*5bd0*/  VIADD R48, R50, 0x1 ;  /* 0x0000000132307836 */ /* 0x000fe20000000000 */
[----:B------:R-:W-:Y:S01]  /*5be0*/  @P2 LOP3.LUT R36, R36, 0x20, RZ, 0xfc, !PT ;  /* 0x0000002024242812 */ /* 0x000fe200078efcff */
[----:B------:R-:W-:Y:S01]  /*5bf0*/  @!P2 IMAD.MOV R48, RZ, RZ, R50 ;  /* 0x000000ffff30a224 */ /* 0x000fe200078e0232 */
[----:B------:R-:W-:-:S02]  /*5c00*/  ISETP.GE.OR P2, PT, R2, UR4, !P1 ;  /* 0x0000000402007c0c */ /* 0x000fc4000cf46670 */
[----:B------:R-:W-:Y:S01]  /*5c10*/  LOP3.LUT R36, R36, 0xffffffbf, RZ, 0xc0, !PT ;  /* 0xffffffbf24247812 */ /* 0x000fe200078ec0ff */
[----:B------:R-:W-:Y:S01]  /*5c20*/  VIADD R2, R5, 0x8 ;  /* 0x0000000805027836 */ /* 0x000fe20000000000 */
[----:B------:R-:W-:Y:S01]  /*5c30*/  ISETP.GT.U32.AND P1, PT, R33, UR6, PT ;  /* 0x0000000621007c0c */ /* 0x000fe2000bf24070 */
        /* <DEDUP_REMOVED lines=12> */
[----:B------:R-:W-:-:S03]  /*5d00*/  VIADD R6, R46, 0x1 ;  /* 0x000000012e067836 */ /* 0x000fc60000000000 */
[----:B------:R-:W-:Y:S01]  /*5d10*/  @P3 LOP3.LUT R36, R36, 0x100, RZ, 0xfc, !PT ;  /* 0x0000010024243812 */ /* 0x000fe200078efcff */
[----:B------:R-:W-:Y:S01]  /*5d20*/  VIADD R2, R5, 0xa ;  /* 0x0000000a05027836 */ /* 0x000fe20000000000 */
[----:B0-----:R-:W-:Y:S01]  /*5d30*/  ISETP.GT.U32.AND P1, PT, R31, UR6, PT ;  /* 0x000000061f007c0c */ /* 0x001fe2000bf24070 */
[----:B------:R-:W-:Y:S01]  /*5d40*/  @!P3 IMAD.MOV R6, RZ, RZ, R46 ;  /* 0x000000ffff06b224 */ /* 0x000fe200078e022e */
[----:B------:R-:W-:Y:S02]  /*5d50*/  LOP3.LUT R36, R36, 0xfffffffe, RZ, 0xc0, !PT ;  /* 0xfffffffe24247812 */ /* 0x000fe400078ec0ff */
[----:B------:R-:W-:Y:S01]  /*5d60*/  ISETP.GE.OR P1, PT, R2, UR4, !P1 ;  /* 0x0000000402007c0c */ /* 0x000fe2000cf26670 */
[----:B------:R-:W-:Y:S01]  /*5d70*/  VIADD R44, R6, 0x1 ;  /* 0x00000001062c7836 */ /* 0x000fe20000000000 */
[----:B------:R-:W-:Y:S01]  /*5d80*/  @P2 LOP3.LUT R36, R36, 0x1, RZ, 0xfc, !PT ;  /* 0x0000000124242812 */ /* 0x000fe200078efcff */
[----:B------:R-:W-:Y:S01]  /*5d90*/  @!P2 IMAD.MOV R44, RZ, RZ, R6 ;  /* 0x000000ffff2ca224 */ /* 0x000fe200078e0206 */
[----:B-1----:R-:W-:Y:S01]  /*5da0*/  ISETP.GT.U32.AND P2, PT, R30, UR6, PT ;  /* 0x000000061e007c0c */ /* 0x002fe2000bf44070 */
[----:B------:R-:W-:Y:S01]  /*5db0*/  VIADD R2, R5, 0xb ;  /* 0x0000000b05027836 */ /* 0x000fe20000000000 */
[----:B---3--:R-:W-:-:S04]  /*5dc0*/  ISETP.GT.U32.AND P3, PT, R29, UR6, PT ;  /* 0x000000061d007c0c */ /* 0x008fc8000bf64070 */
[----:B------:R-:W-:Y:S01]  /*5dd0*/  ISETP.GE.OR P2, PT, R2, UR4, !P2 ;  /* 0x0000000402007c0c */ /* 0x000fe2000d746670 */
[C---:B------:R-:W-:Y:S01]  /*5de0*/  VIADD R2, R5.reuse, 0xc ;  /* 0x0000000c05027836 */ /* 0x040fe20000000000 */
[----:B----4-:R-:W-:Y:S01]  /*5df0*/  ISETP.GT.U32.AND P4, PT, R28, UR6, PT ;  /* 0x000000061c007c0c */ /* 0x010fe2000bf84070 */
[----:B------:R-:W-:-:S03]  /*5e00*/  VIADD R0, R5, 0xd ;  /* 0x0000000d05007836 */ /* 0x000fc60000000000 */
[----:B------:R-:W-:Y:S01]  /*5e10*/  ISETP.GE.OR P3, PT, R2, UR4, !P3 ;  /* 0x0000000402007c0c */ /* 0x000fe2000df66670 */
[----:B------:R-:W-:Y:S02]  /*5e20*/  VIADD R4, R44, 0x1 ;  /* 0x000000012c047836 */ /* 0x000fe40000000000 */
[----:B------:R-:W-:Y:S01]  /*5e30*/  @!P1 IMAD.MOV R4, RZ, RZ, R44 ;  /* 0x000000ffff049224 */ /* 0x000fe200078e022c */
[----:B------:R-:W-:Y:S01]  /*5e40*/  ISETP.GE.OR P4, PT, R0, UR4, !P4 ;  /* 0x0000000400007c0c */ /* 0x000fe2000e786670 */
[----:B------:R-:W-:Y:S01]  /*5e50*/  VIADD R5, R5, 0xe ;  /* 0x0000000e05057836 */ /* 0x000fe20000000000 */
[----:B------:R-:W-:Y:S01]  /*5e60*/  ISETP.GT.U32.AND P5, PT, R27, UR6, PT ;  /* 0x000000061b007c0c */ /* 0x000fe2000bfa4070 */
[----:B------:R-:W-:Y:S02]  /*5e70*/  VIADD R42, R4, 0x1 ;  /* 0x00000001042a7836 */ /* 0x000fe40000000000 */
[----:B------:R-:W-:Y:S01]  /*5e80*/  @!P2 IMAD.MOV R42, RZ, RZ, R4 ;  /* 0x000000ffff2aa224 */ /* 0x000fe200078e0204 */
[----:B------:R-:W-:-:S03]  /*5e90*/  ISETP.GE.OR P5, PT, R5, UR4, !P5 ;  /* 0x0000000405007c0c */ /* 0x000fc6000efa6670 */
[----:B------:R-:W-:Y:S02]  /*5ea0*/  VIADD R2, R42, 0x1 ;  /* 0x000000012a027836 */ /* 0x000fe40000000000 */
[----:B------:R-:W-:-:S04]  /*5eb0*/  @!P3 IMAD.MOV R2, RZ, RZ, R42 ;  /* 0x000000ffff02b224 */ /* 0x000fc800078e022a */
[----:B------:R-:W-:Y:S02]  /*5ec0*/  VIADD R0, R2, 0x1 ;  /* 0x0000000102007836 */ /* 0x000fe40000000000 */
[----:B------:R-:W-:-:S04]  /*5ed0*/  @!P4 IMAD.MOV R0, RZ, RZ, R2 ;  /* 0x000000ffff00c224 */ /* 0x000fc800078e0202 */
[----:B------:R-:W-:Y:S02]  /*5ee0*/  VIADD R5, R0, 0x1 ;  /* 0x0000000100057836 */ /* 0x000fe40000000000 */
[----:B------:R-:W-:-:S05]  /*5ef0*/  @!P5 IMAD.MOV R5, RZ, RZ, R0 ;  /* 0x000000ffff05d224 */ /* 0x000fca00078e0200 */
[----:B------:R-:W0:Y:S02]  /*5f00*/  SHFL.UP P6, R10, R5, 0x1, RZ ;  /* 0x04200000050a7989 */ /* 0x000e2400000c00ff */
        /* <DEDUP_REMOVED lines=9> */
[----:B------:R-:W-:-:S13]  /*5fa0*/  ISETP.NE.AND P6, PT, R8, 0x1f, PT ;  /* 0x0000001f0800780c */ /* 0x000fda0003fc5270 */
[----:B------:R-:W-:-:S05]  /*5fb0*/  @!P6 LEA R11, R3, UR5, 0x2 ;  /* 0x00000005030bec11 */ /* 0x000fca000f8e10ff */
[----:B------:R-:W-:Y:S01]  /*5fc0*/  @!P6 STS [R11], R16 ;  /* 0x000000100b00e388 */ /* 0x000fe20000000800 */
[----:B------:R-:W-:Y:S01]  /*5fd0*/  BAR.SYNC.DEFER_BLOCKING 0x0 ;  /* 0x0000000000007b1d */ /* 0x000fe20000010000 */
[----:B------:R-:W-:-:S05]  /*5fe0*/  IMAD.IADD R47, R16, 0x1, -R5 ;  /* 0x00000001102f7824 */ /* 0x000fca00078e0a05 */
[----:B------:R-:W0:Y:S04]  /*5ff0*/  LDS.128 R20, [UR5] ;  /* 0x00000005ff147984 */ /* 0x000e280008000c00 */
[----:B------:R-:W1:Y:S01]  /*6000*/  LDS.128 R16, [UR5+0x10] ;  /* 0x00001005ff107984 */ /* 0x000e620008000c00 */
[----:B------:R-:W-:-:S04]  /*6010*/  ISETP.NE.AND P6, PT, R8, RZ, PT ;  /* 0x000000ff0800720c */ /* 0x000fc80003fc5270 */
[----:B------:R-:W-:Y:S02]  /*6020*/  SEL R47, R47, RZ, P6 ;  /* 0x000000ff2f2f7207 */ /* 0x000fe40003000000 */
[----:B------:R-:W-:Y:S01]  /*6030*/  ISETP.NE.AND P6, PT, R3, 0x2, PT ;  /* 0x000000020300780c */ /* 0x000fe20003fc5270 */
[----:B0-----:R-:W-:-:S04]  /*6040*/  IMAD.IADD R5, R20, 0x1, R21 ;  /* 0x0000000114057824 */ /* 0x001fc800078e0215 */
[----:B------:R-:W-:Y:S01]  /*6050*/  IMAD.IADD R8, R22, 0x1, R5 ;  /* 0x0000000116087824 */ /* 0x000fe200078e0205 */
[----:B------:R-:W-:Y:S02]  /*6060*/  SEL R7, R5, R20, !P6 ;  /* 0x0000001405077207 */ /* 0x000fe40007000000 */
[----:B------:R-:W-:-:S04]  /*6070*/  ISETP.NE.AND P6, PT, R3, 0x3, PT ;  /* 0x000000030300780c */ /* 0x000fc80003fc5270 */
[----:B------:R-:W-:Y:S01]  /*6080*/  SEL R7, R8, R7, !P6 ;  /* 0x0000000708077207 */ /* 0x000fe20007000000 */
[----:B------:R-:W-:Y:S01]  /*6090*/  IMAD.IADD R8, R23, 0x1, R8 ;  /* 0x0000000117087824 */ /* 0x000fe200078e0208 */
[----:B------:R-:W-:-:S04]  /*60a0*/  ISETP.NE.AND P6, PT, R3, 0x4, PT ;  /* 0x000000040300780c */ /* 0x000fc80003fc5270 */
[C---:B------:R-:W-:Y:S01]  /*60b0*/  SEL R7, R8.reuse, R7, !P6 ;  /* 0x0000000708077207 */ /* 0x040fe20007000000 */
[----:B-1----:R-:W-:Y:S01]  /*60c0*/  IMAD.IADD R8, R8, 0x1, R16 ;  /* 0x0000000108087824 */ /* 0x002fe200078e0210 */
[----:B------:R-:W-:-:S04]  /*60d0*/  ISETP.NE.AND P6, PT, R3, 0x5, PT ;  /* 0x000000050300780c */ /* 0x000fc80003fc5270 */
        /* <DEDUP_REMOVED lines=8> */
[----:B------:R-:W0:Y:S01]  /*6160*/  LDS.128 R8, [UR5+0x20] ;  /* 0x00002005ff087984 */ /* 0x000e220008000c00 */
[----:B------:R-:W-:-:S04]  /*6170*/  ISETP.NE.AND P6, PT, R3, 0x8, PT ;  /* 0x000000080300780c */ /* 0x000fc80003fc5270 */
[----:B------:R-:W-:Y:S02]  /*6180*/  SEL R7, R5, R7, !P6 ;  /* 0x0000000705077207 */ /* 0x000fe40007000000 */
[----:B------:R-:W-:Y:S01]  /*6190*/  ISETP.NE.AND P6, PT, R3, 0x9, PT ;  /* 0x000000090300780c */ /* 0x000fe20003fc5270 */
[----:B0-----:R-:W-:-:S05]  /*61a0*/  IMAD.IADD R14, R5, 0x1, R8 ;  /* 0x00000001050e7824 */ /* 0x001fca00078e0208 */
[----:B------:R-:W-:Y:S01]  /*61b0*/  SEL R7, R14, R7, !P6 ;  /* 0x000000070e077207 */ /* 0x000fe20007000000 */
[----:B------:R-:W-:Y:S01]  /*61c0*/  IMAD.IADD R14, R9, 0x1, R14 ;  /* 0x00000001090e7824 */ /* 0x000fe200078e020e */
[----:B------:R-:W-:-:S04]  /*61d0*/  ISETP.NE.AND P6, PT, R3, 0xa, PT ;  /* 0x0000000a0300780c */ /* 0x000fc80003fc5270 */
[----:B------:R-:W-:Y:S01]  /*61e0*/  SEL R7, R14, R7, !P6 ;  /* 0x000000070e077207 */ /* 0x000fe20007000000 */
[----:B------:R-:W-:Y:S01]  /*61f0*/  IMAD.IADD R14, R10, 0x1, R14 ;  /* 0x000000010a0e7824 */ /* 0x000fe200078e020e */
[----:B------:R-:W-:-:S04]  /*6200*/  ISETP.NE.AND P6, PT, R3, 0xb, PT ;  /* 0x0000000b0300780c */ /* 0x000fc80003fc5270 */
[C---:B------:R-:W-:Y:S02]  /*6210*/  SEL R7, R14.reuse, R7, !P6 ;  /* 0x000000070e077207 */ /* 0x040fe40007000000 */
[----:B------:R-:W-:Y:S02]  /*6220*/  IADD3 R14, PT, PT, R14, UR4, R11 ;  /* 0x000000040e0e7c10 */ /* 0x000fe4000fffe00b */
[----:B------:R-:W-:-:S03]  /*6230*/  ISETP.GE.U32.AND P6, PT, R49, 0x20, PT ;  /* 0x000000203100780c */ /* 0x000fc60003fc6070 */
[----:B------:R-:W-:Y:S01]  /*6240*/  VIADD R14, R14, 0xffffe980 ;  /* 0xffffe9800e0e7836 */ /* 0x000fe20000000000 */
[----:B------:R-:W-:-:S04]  /*6250*/  SEL R7, R7, RZ, P6 ;  /* 0x000000ff07077207 */ /* 0x000fc80003000000 */
[----:B------:R-:W-:Y:S01]  /*6260*/  ISETP.GT.AND P6, PT, R14, 0x180, PT ;  /* 0x000001800e00780c */ /* 0x000fe20003fc4270 */
[----:B------:R-:W-:Y:S01]  /*6270*/  IMAD.IADD R47, R7, 0x1, R47 ;  /* 0x00000001072f7824 */ /* 0x000fe200078e022f */
[----:B------:R-:W-:Y:S03]  /*6280*/  BSSY.RECONVERGENT B0, `(.L_x_113) ;  /* 0x0000191000007945 */ /* 0x000fe60003800200 */
        /* <DEDUP_REMOVED lines=13> */
[----:B------:R-:W-:Y:S01]  /*6360*/  IMAD.IADD R0, R0, 0x1, R47 ;  /* 0x0000000100007824 */ /* 0x000fe200078e022f */
[----:B------:R-:W-:Y:S06]  /*6370*/  @P6 BRA `(.L_x_114) ;  /* 0x0000000c00a46947 */ /* 0x000fec0003800000 */
[----:B------:R-:W-:Y:S01]  /*6380*/  ISETP.LT.AND P0, PT, R47, R14, P0 ;  /* 0x0000000e2f00720c */ /* 0x000fe20000701270 */
[----:B------:R-:W-:-:S12]  /*6390*/  BSSY.RECONVERGENT B2, `(.L_x_115) ;  /* 0x000000d000027945 */ /* 0x000fd80003800200 */
[----:B------:R-:W-:Y:S05]  /*63a0*/  @!P0 BRA `(.L_x_116) ;  /* 0x00000000002c8947 */ /* 0x000fea0003800000 */
[----:B------:R-:W-:Y:S01]  /*63b0*/  UISETP.NE.AND UP0, UPT, UR11, URZ, UPT ;  /* 0x000000ff0b00728c */ /* 0x000fe2000bf05270 */
[----:B------:R-:W-:-:S08]  /*63c0*/  CS2R R8, SRZ ;  /* 0x0000000000087805 */ /* 0x000fd0000001ff00 */
[----:B------:R-:W-:Y:S05]  /*63d0*/  BRA.U UP0, `(.L_x_117) ;  /* 0x0000000100087547 */ /* 0x000fea000b800000 */
[----:B------:R-:W0:Y:S02]  /*63e0*/  LDC.64 R8, c[0x0][0x3e0] ;  /* 0x0000f800ff087b82 */ /* 0x000e240000000a00 */
[----:B0-----:R-:W5:Y:S02]  /*63f0*/  LDG.E.64 R8, desc[UR8][R8.64] ;  /* 0x0000000808087981 */ /* 0x001f64000c1e1b00 */
.L_x_117:
[----:B------:R-:W0:Y:S01]  /*6400*/  LDCU.64 UR12, c[0x0][0x390] ;  /* 0x00007200ff0c77ac */ /* 0x000e220008000a00 */
[----:B-----5:R-:W-:-:S04]  /*6410*/  IADD3 R10, P0, PT, R47, R8, RZ ;  /* 0x000000082f0a7210 */ /* 0x020fc80007f1e0ff */
[----:B------:R-:W-:Y:S02]  /*6420*/  LEA.HI.X.SX32 R9, R47, R9, 0x1, P0 ;  /* 0x000000092f097211 */ /* 0x000fe400000f0eff */
[----:B0-----:R-:W-:-:S04]  /*6430*/  LEA R8, P0, R10, UR12, 0x2 ;  /* 0x0000000c0a087c11 */ /* 0x001fc8000f8010ff */
[----:B------:R-:W-:-:S05]  /*6440*/  LEA.HI.X R9, R10, UR13, R9, 0x2, P0 ;  /* 0x0000000d0a097c11 */ /* 0x000fca00080f1409 */
[----:B------:R0:W-:Y:S04]  /*6450*/  STG.E desc[UR8][R8.64], R45 ;  /* 0x0000002d08007986 */ /* 0x0001e8000c101908 */
.L_x_116:
[----:B------:R-:W-:Y:S05]  /*6460*/  BSYNC.RECONVERGENT B2 ;  /* 0x0000000000027941 */ /* 0x000fea0003800200 */
.L_x_115:
[----:B------:R-:W-:Y:S01]  /*6470*/  LOP3.LUT P0, RZ, R36, 0x2, RZ, 0xc0, !PT ;  /* 0x0000000224ff7812 */ /* 0x000fe2000780c0ff */
[----:B------:R-:W-:Y:S03]  /*6480*/  BSSY.RECONVERGENT B2, `(.L_x_118) ;  /* 0x000000e000027945 */ /* 0x000fe60003800200 */
[----:B------:R-:W-:-:S13]  /*6490*/  ISETP.GE.OR P0, PT, R43, R14, !P0 ;  /* 0x0000000e2b00720c */ /* 0x000fda0004706670 */
[----:B------:R-:W-:Y:S05]  /*64a0*/  @P0 BRA `(.L_x_119) ;  /* 0x00000000002c0947 */ /* 0x000fea0003800000 */
[----:B------:R-:W-:Y:S01]  /*64b0*/  UISETP.NE.AND UP0, UPT, UR11, URZ, UPT ;  /* 0x000000ff0b00728c */ /* 0x000fe2000bf05270 */
[----:B0-----:R-:W-:-:S08]  /*64c0*/  CS2R R8, SRZ ;  /* 0x0000000000087805 */ /* 0x001fd0000001ff00 */
[----:B------:R-:W-:Y:S05]  /*64d0*/  BRA.U UP0, `(.L_x_120) ;  /* 0x0000000100087547 */ /* 0x000fea000b800000 */
[----:B------:R-:W0:Y:S02]  /*64e0*/  LDC.64 R8, c[0x0][0x3e0] ;  /* 0x0000f800ff087b82 */ /* 0x000e240000000a00 */
[----:B0-----:R-:W5:Y:S02]  /*64f0*/  LDG.E.64 R8, desc[UR8][R8.64] ;  /* 0x0000000808087981 */ /* 0x001f64000c1e1b00 */
.L_x_120:
[----:B------:R-:W0:Y:S01]  /*6500*/  LDCU.64 UR12, c[0x0][0x390] ;  /* 0x00007200ff0c77ac */ /* 0x000e220008000a00 */
[----:B-----5:R-:W-:-:S04]  /*6510*/  IADD3 R10, P0, PT, R43, R8, RZ ;  /* 0x000000082b0a7210 */ /* 0x020fc80007f1e0ff */
[----:B------:R-:W-:Y:S02]  /*6520*/  LEA.HI.X.SX32 R9, R43, R9, 0x1, P0 ;  /* 0x000000092b097211 */ /* 0x000fe400000f0eff */
[----:B0-----:R-:W-:-:S04]  /*6530*/  LEA R8, P0, R10, UR12, 0x2 ;  /* 0x0000000c0a087c11 */ /* 0x001fc8000f8010ff */
[----:B------:R-:W-:-:S05]  /*6540*/  LEA.HI.X R9, R10, UR13, R9, 0x2, P0 ;  /* 0x0000000d0a097c11 */ /* 0x000fca00080f1409 */
[----:B------:R1:W-:Y:S04]  /*6550*/  STG.E desc[UR8][R8.64], R41 ;  /* 0x0000002908007986 */ /* 0x0003e8000c101908 */
.L_x_119:
[----:B------:R-:W-:Y:S05]  /*6560*/  BSYNC.RECONVERGENT B2 ;  /* 0x0000000000027941 */ /* 0x000fea0003800200 */
.L_x_118:
[----:B------:R-:W-:Y:S01]  /*6570*/  LOP3.LUT P0, RZ, R36, 0x4, RZ, 0xc0, !PT ;  /* 0x0000000424ff7812 */ /* 0x000fe2000780c0ff */
[----:B------:R-:W-:Y:S03]  /*6580*/  BSSY.RECONVERGENT B2, `(.L_x_121) ;  /* 0x000000e000027945 */ /* 0x000fe60003800200 */
[----:B------:R-:W-:-:S13]  /*6590*/  ISETP.GE.OR P0, PT, R26, R14, !P0 ;  /* 0x0000000e1a00720c */ /* 0x000fda0004706670 */
[----:B------:R-:W-:Y:S05]  /*65a0*/  @P0 BRA `(.L_x_122) ;  /* 0x00000000002c0947 */ /* 0x000fea0003800000 */
[----:B------:R-:W-:Y:S01]  /*65b0*/  UISETP.NE.AND UP0, UPT, UR11, URZ, UPT ;  /* 0x000000ff0b00728c */ /* 0x000fe2000bf05270 */
[----:B01----:R-:W-:-:S08]  /*65c0*/  CS2R R8, SRZ ;  /* 0x0000000000087805 */ /* 0x003fd0000001ff00 */
[----:B------:R-:W-:Y:S05]  /*65d0*/  BRA.U UP0, `(.L_x_123) ;  /* 0x0000000100087547 */ /* 0x000fea000b800000 */
[----:B------:R-:W0:Y:S02]  /*65e0*/  LDC.64 R8, c[0x0][0x3e0] ;  /* 0x0000f800ff087b82 */ /* 0x000e240000000a00 */
[----:B0-----:R-:W5:Y:S02]  /*65f0*/  LDG.E.64 R8, desc[UR8][R8.64] ;  /* 0x0000000808087981 */ /* 0x001f64000c1e1b00 */
.L_x_123:
[----:B------:R-:W0:Y:S01]  /*6600*/  LDCU.64 UR12, c[0x0][0x390] ;  /* 0x00007200ff0c77ac */ /* 0x000e220008000a00 */
[----:B-----5:R-:W-:-:S04]  /*6610*/  IADD3 R10, P0, PT, R26, R8, RZ ;  /* 0x000000081a0a7210 */ /* 0x020fc80007f1e0ff */
[----:B------:R-:W-:Y:S02]  /*6620*/  LEA.HI.X.SX32 R9, R26, R9, 0x1, P0 ;  /* 0x000000091a097211 */ /* 0x000fe400000f0eff */
[----:B0-----:R-:W-:-:S04]  /*6630*/  LEA R8, P0, R10, UR12, 0x2 ;  /* 0x0000000c0a087c11 */ /* 0x001fc8000f8010ff */
[----:B------:R-:W-:-:S05]  /*6640*/  LEA.HI.X R9, R10, UR13, R9, 0x2, P0 ;  /* 0x0000000d0a097c11 */ /* 0x000fca00080f1409 */
[----:B------:R2:W-:Y:S04]  /*6650*/  STG.E desc[UR8][R8.64], R40 ;  /* 0x0000002808007986 */ /* 0x0005e8000c101908 */
.L_x_122:
[----:B------:R-:W-:Y:S05]  /*6660*/  BSYNC.RECONVERGENT B2 ;  /* 0x0000000000027941 */ /* 0x000fea0003800200 */
.L_x_121:
[----:B------:R-:W-:Y:S01]  /*6670*/  LOP3.LUT P0, RZ, R36, 0x8, RZ, 0xc0, !PT ;  /* 0x0000000824ff7812 */ /* 0x000fe2000780c0ff */
[----:B------:R-:W-:Y:S03]  /*6680*/  BSSY.RECONVERGENT B2, `(.L_x_124) ;  /* 0x000000e000027945 */ /* 0x000fe60003800200 */
[----:B------:R-:W-:-:S13]  /*6690*/  ISETP.GE.OR P0, PT, R25, R14, !P0 ;  /* 0x0000000e1900720c */ /* 0x000fda0004706670 */
[----:B------:R-:W-:Y:S05]  /*66a0*/  @P0 BRA `(.L_x_125) ;  /* 0x00000000002c0947 */ /* 0x000fea0003800000 */
[----:B------:R-:W-:Y:S01]  /*66b0*/  UISETP.NE.AND UP0, UPT, UR11, URZ, UPT ;  /* 0x000000ff0b00728c */ /* 0x000fe2000bf05270 */
[----:B012---:R-:W-:-:S08]  /*66c0*/  CS2R R8, SRZ ;  /* 0x0000000000087805 */ /* 0x007fd0000001ff00 */
[----:B------:R-:W-:Y:S05]  /*66d0*/  BRA.U UP0, `(.L_x_126) ;  /* 0x0000000100087547 */ /* 0x000fea000b800000 */
[----:B------:R-:W0:Y:S02]  /*66e0*/  LDC.64 R8, c[0x0][0x3e0] ;  /* 0x0000f800ff087b82 */ /* 0x000e240000000a00 */
[----:B0-----:R-:W5:Y:S02]  /*66f0*/  LDG.E.64 R8, desc[UR8][R8.64] ;  /* 0x0000000808087981 */ /* 0x001f64000c1e1b00 */
.L_x_126:
[----:B------:R-:W0:Y:S01]  /*6700*/  LDCU.64 UR12, c[0x0][0x390] ;  /* 0x00007200ff0c77ac */ /* 0x000e220008000a00 */
[----:B-----5:R-:W-:-:S04]  /*6710*/  IADD3 R10, P0, PT, R25, R8, RZ ;  /* 0x00000008190a7210 */ /* 0x020fc80007f1e0ff */
[----:B------:R-:W-:Y:S02]  /*6720*/  LEA.HI.X.SX32 R9, R25, R9, 0x1, P0 ;  /* 0x0000000919097211 */ /* 0x000fe400000f0eff */
[----:B0-----:R-:W-:-:S04]  /*6730*/  LEA R8, P0, R10, UR12, 0x2 ;  /* 0x0000000c0a087c11 */ /* 0x001fc8000f8010ff */
[----:B------:R-:W-:-:S05]  /*6740*/  LEA.HI.X R9, R10, UR13, R9, 0x2, P0 ;  /* 0x0000000d0a097c11 */ /* 0x000fca00080f1409 */
[----:B------:R3:W-:Y:S04]  /*6750*/  STG.E desc[UR8][R8.64], R39 ;  /* 0x0000002708007986 */ /* 0x0007e8000c101908 */
.L_x_125:
[----:B------:R-:W-:Y:S05]  /*6760*/  BSYNC.RECONVERGENT B2 ;  /* 0x0000000000027941 */ /* 0x000fea0003800200 */
.L_x_124:
[----:B------:R-:W-:Y:S01]  /*6770*/  LOP3.LUT P0, RZ, R36, 0x10, RZ, 0xc0, !PT ;  /* 0x0000001024ff7812 */ /* 0x000fe2000780c0ff */
[----:B------:R-:W-:Y:S03]  /*6780*/  BSSY.RECONVERGENT B2, `(.L_x_127) ;  /* 0x000000e000027945 */ /* 0x000fe60003800200 */
[----:B------:R-:W-:-:S13]  /*6790*/  ISETP.GE.OR P0, PT, R24, R14, !P0 ;  /* 0x0000000e1800720c */ /* 0x000fda0004706670 */
[----:B------:R-:W-:Y:S05]  /*67a0*/  @P0 BRA `(.L_x_128) ;  /* 0x00000000002c0947 */ /* 0x000fea0003800000 */
[----:B------:R-:W-:Y:S01]  /*67b0*/  UISETP.NE.AND UP0, UPT, UR11, URZ, UPT ;  /* 0x000000ff0b00728c */ /* 0x000fe2000bf05270 */
[----:B0123--:R-:W-:-:S08]  /*67c0*/  CS2R R8, SRZ ;  /* 0x0000000000087805 */ /* 0x00ffd0000001ff00 */
[----:B------:R-:W-:Y:S05]  /*67d0*/  BRA.U UP0, `(.L_x_129) ;  /* 0x0000000100087547 */ /* 0x000fea000b800000 */
[----:B------:R-:W0:Y:S02]  /*67e0*/  LDC.64 R8, c[0x0][0x3e0] ;  /* 0x0000f800ff087b82 */ /* 0x000e240000000a00 */
[----:B0-----:R-:W5:Y:S02]  /*67f0*/  LDG.E.64 R8, desc[UR8][R8.64] ;  /* 0x0000000808087981 */ /* 0x001f64000c1e1b00 */
.L_x_129:
[----:B------:R-:W0:Y:S01]  /*6800*/  LDCU.64 UR12, c[0x0][0x390] ;  /* 0x00007200ff0c77ac */ /* 0x000e220008000a00 */
[----:B-----5:R-:W-:-:S04]  /*6810*/  IADD3 R10, P0, PT, R24, R8, RZ ;  /* 0x00000008180a7210 */ /* 0x020fc80007f1e0ff */
[----:B------:R-:W-:Y:S02]  /*6820*/  LEA.HI.X.SX32 R9, R24, R9, 0x1, P0 ;  /* 0x0000000918097211 */ /* 0x000fe400000f0eff */
[----:B0-----:R-:W-:-:S04]  /*6830*/  LEA R8, P0, R10, UR12, 0x2 ;  /* 0x0000000c0a087c11 */ /* 0x001fc8000f8010ff */
[----:B------:R-:W-:-:S05]  /*6840*/  LEA.HI.X R9, R10, UR13, R9, 0x2, P0 ;  /* 0x0000000d0a097c11 */ /* 0x000fca00080f1409 */
[----:B------:R4:W-:Y:S04]  /*6850*/  STG.E desc[UR8][R8.64], R38 ;  /* 0x0000002608007986 */ /* 0x0009e8000c101908 */
.L_x_128:
[----:B------:R-:W-:Y:S05]  /*6860*/  BSYNC.RECONVERGENT B2 ;  /* 0x0000000000027941 */ /* 0x000fea0003800200 */
.L_x_127:
[----:B------:R-:W-:Y:S01]  /*6870*/  LOP3.LUT P0, RZ, R36, 0x20, RZ, 0xc0, !PT ;  /* 0x0000002024ff7812 */ /* 0x000fe2000780c0ff */
[----:B------:R-:W-:Y:S03]  /*6880*/  BSSY.RECONVERGENT B2, `(.L_x_130) ;  /* 0x000000e000027945 */ /* 0x000fe60003800200 */
[----:B------:R-:W-:-:S13]  /*6890*/  ISETP.GE.OR P0, PT, R15, R14, !P0 ;  /* 0x0000000e0f00720c */ /* 0x000fda0004706670 */
[----:B------:R-:W-:Y:S05]  /*68a0*/  @P0 BRA `(.L_x_131) ;  /* 0x00000000002c0947 */ /* 0x000fea0003800000 */
[----:B------:R-:W-:Y:S01]  /*68b0*/  UISETP.NE.AND UP0, UPT, UR11, URZ, UPT ;  /* 0x000000ff0b00728c */ /* 0x000fe2000bf05270 */
[----:B01234-:R-:W-:-:S08]  /*68c0*/  CS2R R8, SRZ ;  /* 0x0000000000087805 */ /* 0x01ffd0000001ff00 */
[----:B------:R-:W-:Y:S05]  /*68d0*/  BRA.U UP0, `(.L_x_132) ;  /* 0x0000000100087547 */ /* 0x000fea000b800000 */
[----:B------:R-:W0:Y:S02]  /*68e0*/  LDC.64 R8, c[0x0][0x3e0] ;  /* 0x0000f800ff087b82 */ /* 0x000e240000000a00 */
[----:B0-----:R-:W5:Y:S02]  /*68f0*/  LDG.E.64 R8, desc[UR8][R8.64] ;  /* 0x0000000808087981 */ /* 0x001f64000c1e1b00 */
.L_x_132:
[----:B------:R-:W0:Y:S01]  /*6900*/  LDCU.64 UR12, c[0x0][0x390] ;  /* 0x00007200ff0c77ac */ /* 0x000e220008000a00 */
[----:B-----5:R-:W-:-:S04]  /*6910*/  IADD3 R10, P0, PT, R15, R8, RZ ;  /* 0x000000080f0a7210 */ /* 0x020fc80007f1e0ff */
[----:B------:R-:W-:Y:S02]  /*6920*/  LEA.HI.X.SX32 R9, R15, R9, 0x1, P0 ;  /* 0x000000090f097211 */ /* 0x000fe400000f0eff */
[----:B0-----:R-:W-:-:S04]  /*6930*/  LEA R8, P0, R10, UR12, 0x2 ;  /* 0x0000000c0a087c11 */ /* 0x001fc8000f8010ff */
[----:B------:R-:W-:-:S05]  /*6940*/  LEA.HI.X R9, R10, UR13, R9, 0x2, P0 ;  /* 0x0000000d0a097c11 */ /* 0x000fca00080f1409 */
[----:B------:R0:W-:Y:S04]  /*6950*/  STG.E desc[UR8][R8.64], R37 ;  /* 0x0000002508007986 */ /* 0x0001e8000c101908 */
.L_x_131:
[----:B------:R-:W-:Y:S05]  /*6960*/  BSYNC.RECONVERGENT B2 ;  /* 0x0000000000027941 */ /* 0x000fea0003800200 */
.L_x_130:
        /* <DEDUP_REMOVED lines=9> */
.L_x_135:
[----:B------:R-:W0:Y:S01]  /*6a00*/  LDCU.64 UR12, c[0x0][0x390] ;  /* 0x00007200ff0c77ac */ /* 0x000e220008000a00 */
[----:B-----5:R-:W-:-:S04]  /*6a10*/  IADD3 R10, P0, PT, R13, R8, RZ ;  /* 0x000000080d0a7210 */ /* 0x020fc80007f1e0ff */
[----:B------:R-:W-:Y:S02]  /*6a20*/  LEA.HI.X.SX32 R9, R13, R9, 0x1, P0 ;  /* 0x000000090d097211 */ /* 0x000fe400000f0eff */
[----:B0-----:R-:W-:-:S04]  /*6a30*/  LEA R8, P0, R10, UR12, 0x2 ;  /* 0x0000000c0a087c11 */ /* 0x001fc8000f8010ff */
[----:B------:R-:W-:-:S05]  /*6a40*/  LEA.HI.X R9, R10, UR13, R9, 0x2, P0 ;  /* 0x0000000d0a097c11 */ /* 0x000fca00080f1409 */
[----:B------:R0:W-:Y:S04]  /*6a50*/  STG.E desc[UR8][R8.64], R35 ;  /* 0x0000002308007986 */ /* 0x0001e8000c101908 */
.L_x_134:
[----:B------:R-:W-:Y:S05]  /*6a60*/  BSYNC.RECONVERGENT B2 ;  /* 0x0000000000027941 */ /* 0x000fea0003800200 */
.L_x_133:
        /* <DEDUP_REMOVED lines=9> */
.L_x_138:
[----:B------:R-:W0:Y:S01]  /*6b00*/  LDCU.64 UR12, c[0x0][0x390] ;  /* 0x00007200ff0c77ac */ /* 0x000e220008000a00 */
[----:B-----5:R-:W-:-:S04]  /*6b10*/  IADD3 R10, P0, PT, R12, R8, RZ ;  /* 0x000000080c0a7210 */ /* 0x020fc80007f1e0ff */
[----:B------:R-:W-:Y:S02]  /*6b20*/  LEA.HI.X.SX32 R9, R12, R9, 0x1, P0 ;  /* 0x000000090c097211 */ /* 0x000fe400000f0eff */
[----:B0-----:R-:W-:-:S04]  /*6b30*/  LEA R8, P0, R10, UR12, 0x2 ;  /* 0x0000000c0a087c11 */ /* 0x001fc8000f8010ff */
[----:B------:R-:W-:-:S05]  /*6b40*/  LEA.HI.X R9, R10, UR13, R9, 0x2, P0 ;  /* 0x0000000d0a097c11 */ /* 0x000fca00080f1409 */
[----:B------:R0:W-:Y:S04]  /*6b50*/  STG.E desc[UR8][R8.64], R34 ;  /* 0x0000002208007986 */ /* 0x0001e8000c101908 */
.L_x_137:
[----:B------:R-:W-:Y:S05]  /*6b60*/  BSYNC.RECONVERGENT B2 ;  /* 0x0000000000027941 */ /* 0x000fea0003800200 */
.L_x_136:
[----:B------:R-:W-:Y:S01]  /*6b70*/  LOP3.LUT P0, RZ, R36, 0x100, RZ, 0xc0, !PT ;  /* 0x0000010024ff7812 */ /* 0x000fe2000780c0ff */
[----:B------:R-:W-:Y:S03]  /*6b80*/  BSSY.RECONVERGENT B2, `(.L_x_139) ;  /* 0x000000e000027945 */ /* 0x000fe60003800200 */
[----:B------:R-:W-:-:S13]  /*6b90*/  ISETP.GE.OR P0, PT, R7, R14, !P0 ;  /* 0x0000000e0700720c */ /* 0x000fda0004706670 */
[----:B------:R-:W-:Y:S05]  /*6ba0*/  @P0 BRA `(.L_x_140) ;  /* 0x00000000002c0947 */ /* 0x000fea0003800000 */
[----:B------:R-:W-:Y:S01]  /*6bb0*/  UISETP.NE.AND UP0, UPT, UR11, URZ, UPT ;  /* 0x000000ff0b00728c */ /* 0x000fe2000bf05270 */
[----:B01234-:R-:W-:Y:S01]  /*6bc0*/  CS2R R8, SRZ ;  /* 0x0000000000087805 */ /* 0x01ffe2000001ff00 */
[----:B------:R-:W0:Y:S07]  /*6bd0*/  LDCU.64 UR12, c[0x0][0x390] ;  /* 0x00007200ff0c77ac */ /* 0x000e2e0008000a00 */
[----:B------:R-:W-:Y:S05]  /*6be0*/  BRA.U UP0, `(.L_x_141) ;  /* 0x0000000100087547 */ /* 0x000fea000b800000 */
[----:B------:R-:W1:Y:S02]  /*6bf0*/  LDC.64 R8, c[0x0][0x3e0] ;  /* 0x0000f800ff087b82 */ /* 0x000e640000000a00 */
[----:B-1----:R-:W5:Y:S02]  /*6c00*/  LDG.E.64 R8, desc[UR8][R8.64] ;  /* 0x0000000808087981 */ /* 0x002f64000c1e1b00 */
.L_x_141:
[----:B-----5:R-:W-:-:S04]  /*6c10*/  IADD3 R10, P0, PT, R7, R8, RZ ;  /* 0x00000008070a7210 */ /* 0x020fc80007f1e0ff */
[----:B------:R-:W-:Y:S02]  /*6c20*/  LEA.HI.X.SX32 R7, R7, R9, 0x1, P0 ;  /* 0x0000000907077211 */ /* 0x000fe400000f0eff */
[----:B0-----:R-:W-:-:S04]  /*6c30*/  LEA R8, P0, R10, UR12, 0x2 ;  /* 0x0000000c0a087c11 */ /* 0x001fc8000f8010ff */
[----:B------:R-:W-:-:S05]  /*6c40*/  LEA.HI.X R9, R10, UR13, R7, 0x2, P0 ;  /* 0x0000000d0a097c11 */ /* 0x000fca00080f1407 */
[----:B------:R0:W-:Y:S04]  /*6c50*/  STG.E desc[UR8][R8.64], R33 ;  /* 0x0000002108007986 */ /* 0x0001e8000c101908 */
.L_x_140:
[----:B------:R-:W-:Y:S05]  /*6c60*/  BSYNC.RECONVERGENT B2 ;  /* 0x0000000000027941 */ /* 0x000fea0003800200 */
.L_x_139:
        /* <DEDUP_REMOVED lines=10> */
.L_x_144:
[----:B-----5:R-:W-:-:S04]  /*6d10*/  IADD3 R7, P0, PT, R6, R8, RZ ;  /* 0x0000000806077210 */ /* 0x020fc80007f1e0ff */
[----:B------:R-:W-:Y:S02]  /*6d20*/  LEA.HI.X.SX32 R8, R6, R9, 0x1, P0 ;  /* 0x0000000906087211 */ /* 0x000fe400000f0eff */
[----:B0-----:R-:W-:-:S04]  /*6d30*/  LEA R6, P0, R7, UR12, 0x2 ;  /* 0x0000000c07067c11 */ /* 0x001fc8000f8010ff */
[----:B------:R-:W-:-:S05]  /*6d40*/  LEA.HI.X R7, R7, UR13, R8, 0x2, P0 ;  /* 0x0000000d07077c11 */ /* 0x000fca00080f1408 */
[----:B------:R0:W-:Y:S04]  /*6d50*/  STG.E desc[UR8][R6.64], R32 ;  /* 0x0000002006007986 */ /* 0x0001e8000c101908 */
.L_x_143:
[----:B------:R-:W-:Y:S05]  /*6d60*/  BSYNC.RECONVERGENT B2 ;  /* 0x0000000000027941 */ /* 0x000fea0003800200 */
.L_x_142:
[----:B------:R-:W-:Y:S01]  /*6d70*/  ISETP.GE.OR P1, PT, R5, R14, !P1 ;  /* 0x0000000e0500720c */ /* 0x000fe20004f26670 */
        /* <DEDUP_REMOVED lines=8> */
.L_x_147:
[----:B-12345:R-:W-:-:S04]  /*6e00*/  IADD3 R8, P0, PT, R5, R6, RZ ;  /* 0x0000000605087210 */ /* 0x03efc80007f1e0ff */
[----:B------:R-:W-:Y:S02]  /*6e10*/  LEA.HI.X.SX32 R5, R5, R7, 0x1, P0 ;  /* 0x0000000705057211 */ /* 0x000fe400000f0eff */
[----:B0-----:R-:W-:-:S04]  /*6e20*/  LEA R6, P0, R8, UR12, 0x2 ;  /* 0x0000000c08067c11 */ /* 0x001fc8000f8010ff */
[----:B------:R-:W-:-:S05]  /*6e30*/  LEA.HI.X R7, R8, UR13, R5, 0x2, P0 ;  /* 0x0000000d08077c11 */ /* 0x000fca00080f1405 */
[----:B------:R0:W-:Y:S04]  /*6e40*/  STG.E desc[UR8][R6.64], R31 ;  /* 0x0000001f06007986 */ /* 0x0001e8000c101908 */
.L_x_146:
[----:B------:R-:W-:Y:S05]  /*6e50*/  BSYNC.RECONVERGENT B2 ;  /* 0x0000000000027941 */ /* 0x000fea0003800200 */
.L_x_145:
        /* <DEDUP_REMOVED lines=9> */
.L_x_150:
[----:B-----5:R-:W-:-:S04]  /*6ef0*/  IADD3 R5, P0, PT, R4, R6, RZ ;  /* 0x0000000604057210 */ /* 0x020fc80007f1e0ff */
[----:B------:R-:W-:Y:S02]  /*6f00*/  LEA.HI.X.SX32 R6, R4, R7, 0x1, P0 ;  /* 0x0000000704067211 */ /* 0x000fe400000f0eff */
[----:B0-----:R-:W-:-:S04]  /*6f10*/  LEA R4, P0, R5, UR12, 0x2 ;  /* 0x0000000c05047c11 */ /* 0x001fc8000f8010ff */
[----:B------:R-:W-:-:S05]  /*6f20*/  LEA.HI.X R5, R5, UR13, R6, 0x2, P0 ;  /* 0x0000000d05057c11 */ /* 0x000fca00080f1406 */
[----:B------:R0:W-:Y:S04]  /*6f30*/  STG.E desc[UR8][R4.64], R30 ;  /* 0x0000001e04007986 */ /* 0x0001e8000c101908 */
.L_x_149:
[----:B------:R-:W-:Y:S05]  /*6f40*/  BSYNC.RECONVERGENT B2 ;  /* 0x0000000000027941 */ /* 0x000fea0003800200 */
.L_x_148:
        /* <DEDUP_REMOVED lines=9> */
.L_x_153:
[----:B-----5:R-:W-:-:S04]  /*6fe0*/  IADD3 R6, P0, PT, R3, R4, RZ ;  /* 0x0000000403067210 */ /* 0x020fc80007f1e0ff */
[----:B------:R-:W-:Y:S02]  /*6ff0*/  LEA.HI.X.SX32 R3, R3, R5, 0x1, P0 ;  /* 0x0000000503037211 */ /* 0x000fe400000f0eff */
[----:B0-----:R-:W-:-:S04]  /*7000*/  LEA R4, P0, R6, UR12, 0x2 ;  /* 0x0000000c06047c11 */ /* 0x001fc8000f8010ff */
[----:B------:R-:W-:-:S05]  /*7010*/  LEA.HI.X R5, R6, UR13, R3, 0x2, P0 ;  /* 0x0000000d06057c11 */ /* 0x000fca00080f1403 */
[----:B------:R0:W-:Y:S04]  /*7020*/  STG.E desc[UR8][R4.64], R29 ;  /* 0x0000001d04007986 */ /* 0x0001e8000c101908 */
.L_x_152:
[----:B------:R-:W-:Y:S05]  /*7030*/  BSYNC.RECONVERGENT B2 ;  /* 0x0000000000027941 */ /* 0x000fea0003800200 */
.L_x_151:
        /* <DEDUP_REMOVED lines=9> */
.L_x_156:
[----:B-----5:R-:W-:-:S04]  /*70d0*/  IADD3 R3, P0, PT, R2, R4, RZ ;  /* 0x0000000402037210 */ /* 0x020fc80007f1e0ff */
[----:B------:R-:W-:Y:S02]  /*70e0*/  LEA.HI.X.SX32 R4, R2, R5, 0x1, P0 ;  /* 0x0000000502047211 */ /* 0x000fe400000f0eff */
[----:B0-----:R-:W-:-:S04]  /*70f0*/  LEA R2, P0, R3, UR12, 0x2 ;  /* 0x0000000c03027c11 */ /* 0x001fc8000f8010ff */
[----:B------:R-:W-:-:S05]  /*7100*/  LEA.HI.X R3, R3, UR13, R4, 0x2, P0 ;  /* 0x0000000d03037c11 */ /* 0x000fca00080f1404 */
[----:B------:R0:W-:Y:S04]  /*7110*/  STG.E desc[UR8][R2.64], R28 ;  /* 0x0000001c02007986 */ /* 0x0001e8000c101908 */
.L_x_155:
[----:B------:R-:W-:Y:S05]  /*7120*/  BSYNC.RECONVERGENT B2 ;  /* 0x0000000000027941 */ /* 0x000fea0003800200 */
.L_x_154:
[----:B------:R-:W-:-:S13]  /*7130*/  ISETP.GE.OR P5, PT, R0, R14, !P5 ;  /* 0x0000000e0000720c */ /* 0x000fda0006fa6670 */
[----:B------:R-:W-:Y:S05]  /*7140*/  @P5 BRA `(.L_x_157) ;  /* 0x0000000800905947 */ /* 0x000fea0003800000 */
[----:B------:R-:W-:Y:S01]  /*7150*/  UISETP.NE.AND UP0, UPT, UR11, URZ, UPT ;  /* 0x000000ff0b00728c */ /* 0x000fe2000bf05270 */
[----:B0-----:R-:W-:Y:S01]  /*7160*/  CS2R R2, SRZ ;  /* 0x0000000000027805 */ /* 0x001fe2000001ff00 */
[----:B------:R-:W0:Y:S07]  /*7170*/  LDCU.64 UR12, c[0x0][0x390] ;  /* 0x00007200ff0c77ac */ /* 0x000e2e0008000a00 */
[----:B------:R-:W-:Y:S05]  /*7180*/  BRA.U UP0, `(.L_x_158) ;  /* 0x0000000100087547 */ /* 0x000fea000b800000 */
[----:B------:R-:W1:Y:S02]  /*7190*/  LDC.64 R2, c[0x0][0x3e0] ;  /* 0x0000f800ff027b82 */ /* 0x000e640000000a00 */
[----:B-1----:R-:W5:Y:S02]  /*71a0*/  LDG.E.64 R2, desc[UR8][R2.64] ;  /* 0x0000000802027981 */ /* 0x002f64000c1e1b00 */
.L_x_158:
[----:B-----5:R-:W-:-:S04]  /*71b0*/  IADD3 R4, P0, PT, R0, R2, RZ ;  /* 0x0000000200047210 */ /* 0x020fc80007f1e0ff */
[----:B------:R-:W-:Y:S02]  /*71c0*/  LEA.HI.X.SX32 R3, R0, R3, 0x1, P0 ;  /* 0x0000000300037211 */ /* 0x000fe400000f0eff */
[----:B0-----:R-:W-:-:S04]  /*71d0*/  LEA R2, P0, R4, UR12, 0x2 ;  /* 0x0000000c04027c11 */ /* 0x001fc8000f8010ff */
[----:B------:R-:W-:-:S05]  /*71e0*/  LEA.HI.X R3, R4, UR13, R3, 0x2, P0 ;  /* 0x0000000d04037c11 */ /* 0x000fca00080f1403 */
[----:B------:R0:W-:Y:S01]  /*71f0*/  STG.E desc[UR8][R2.64], R27 ;  /* 0x0000001b02007986 */ /* 0x0001e2000c101908 */
[----:B------:R-:W-:Y:S05]  /*7200*/  BRA `(.L_x_157) ;  /* 0x0000000800607947 */ /* 0x000fea0003800000 */
.L_x_114:
[----:B------:R-:W-:Y:S01]  /*7210*/  BAR.SYNC.DEFER_BLOCKING 0x0 ;  /* 0x0000000000007b1d */ /* 0x000fe20000010000 */
[----:B------:R-:W-:Y:S02]  /*7220*/  P2R R51, PR, RZ, 0x2 ;  /* 0x00000002ff337803 */ /* 0x000fe40000000000 */
[C---:B------:R-:W-:Y:S02]  /*7230*/  LOP3.LUT P1, RZ, R36.reuse, 0x8, RZ, 0xc0, !PT ;  /* 0x0000000824ff7812 */ /* 0x040fe4000782c0ff */
[----:B------:R-:W-:Y:S01]  /*7240*/  @P0 LEA R42, R47, UR5, 0x2 ;  /* 0x000000052f2a0c11 */ /* 0x000fe2000f8e10ff */
[----:B------:R-:W0:Y:S01]  /*7250*/  LDCU.64 UR12, c[0x0][0x390] ;  /* 0x00007200ff0c77ac */ /* 0x000e220008000a00 */
[----:B------:R-:W-:Y:S02]  /*7260*/  P2R R52, PR, RZ, 0x2 ;  /* 0x00000002ff347803 */ /* 0x000fe40000000000 */
[----:B------:R-:W-:Y:S02]  /*7270*/  LOP3.LUT P1, RZ, R36, 0x4, RZ, 0xc0, !PT ;  /* 0x0000000424ff7812 */ /* 0x000fe4000782c0ff */
[----:B------:R-:W-:-:S02]  /*7280*/  P2R R50, PR, RZ, 0x4 ;  /* 0x00000004ff327803 */ /* 0x000fc40000000000 */
[----:B------:R-:W-:Y:S02]  /*7290*/  P2R R53, PR, RZ, 0x2 ;  /* 0x00000002ff357803 */ /* 0x000fe40000000000 */
[C---:B------:R-:W-:Y:S02]  /*72a0*/  LOP3.LUT P1, RZ, R36.reuse, 0x2, RZ, 0xc0, !PT ;  /* 0x0000000224ff7812 */ /* 0x040fe4000782c0ff */
[----:B------:R-:W-:Y:S02]  /*72b0*/  P2R R48, PR, RZ, 0x8 ;  /* 0x00000008ff307803 */ /* 0x000fe40000000000 */
[----:B------:R-:W-:Y:S02]  /*72c0*/  P2R R46, PR, RZ, 0x10 ;  /* 0x00000010ff2e7803 */ /* 0x000fe40000000000 */
[----:B------:R-:W-:Y:S02]  /*72d0*/  P2R R44, PR, RZ, 0x20 ;  /* 0x00000020ff2c7803 */ /* 0x000fe40000000000 */
[C---:B------:R-:W-:Y:S01]  /*72e0*/  LOP3.LUT P2, RZ, R36.reuse, 0x10, RZ, 0xc0, !PT ;  /* 0x0000001024ff7812 */ /* 0x040fe2000784c0ff */
[----:B------:R1:W-:Y:S01]  /*72f0*/  @P0 STS [R42], R45 ;  /* 0x0000002d2a000388 */ /* 0x0003e20000000800 */
[----:B------:R-:W-:-:S02]  /*7300*/  LOP3.LUT P3, RZ, R36, 0x20, RZ, 0xc0, !PT ;  /* 0x0000002024ff7812 */ /* 0x000fc4000786c0ff */
[C---:B------:R-:W-:Y:S02]  /*7310*/  LOP3.LUT P4, RZ, R36.reuse, 0x40, RZ, 0xc0, !PT ;  /* 0x0000004024ff7812 */ /* 0x040fe4000788c0ff */
[C---:B------:R-:W-:Y:S02]  /*7320*/  LOP3.LUT P5, RZ, R36.reuse, 0x80, RZ, 0xc0, !PT ;  /* 0x0000008024ff7812 */ /* 0x040fe400078ac0ff */
[C---:B------:R-:W-:Y:S02]  /*7330*/  LOP3.LUT P6, RZ, R36.reuse, 0x1, RZ, 0xc0, !PT ;  /* 0x0000000124ff7812 */ /* 0x040fe400078cc0ff */
[----:B------:R-:W-:Y:S02]  /*7340*/  LOP3.LUT P0, RZ, R36, 0x100, RZ, 0xc0, !PT ;  /* 0x0000010024ff7812 */ /* 0x000fe4000780c0ff */
[----:B------:R-:W-:-:S05]  /*7350*/  @P1 LEA R36, R43, UR5, 0x2 ;  /* 0x000000052b241c11 */ /* 0x000fca000f8e10ff */
[----:B------:R2:W-:Y:S01]  /*7360*/  @P1 STS [R36], R41 ;  /* 0x0000002924001388 */ /* 0x0005e20000000800 */
[----:B------:R-:W-:Y:S02]  /*7370*/  ISETP.NE.AND P1, PT, R53, RZ, PT ;  /* 0x000000ff3500720c */ /* 0x000fe40003f25270 */
[----:B-1----:R-:W-:Y:S02]  /*7380*/  @P4 LEA R42, R13, UR5, 0x2 ;  /* 0x000000050d2a4c11 */ /* 0x002fe4000f8e10ff */
[----:B------:R-:W-:Y:S02]  /*7390*/  @P5 LEA R13, R12, UR5, 0x2 ;  /* 0x000000050c0d5c11 */ /* 0x000fe4000f8e10ff */
[----:B------:R-:W-:Y:S02]  /*73a0*/  @P0 LEA R12, R7, UR5, 0x2 ;  /* 0x00000005070c0c11 */ /* 0x000fe4000f8e10ff */
[----:B------:R-:W-:-:S05]  /*73b0*/  @P6 LEA R7, R6, UR5, 0x2 ;  /* 0x0000000506076c11 */ /* 0x000fca000f8e10ff */
[----:B------:R-:W-:-:S05]  /*73c0*/  @P1 LEA R43, R26, UR5, 0x2 ;  /* 0x000000051a2b1c11 */ /* 0x000fca000f8e10ff */
[----:B------:R2:W-:Y:S01]  /*73d0*/  @P1 STS [R43], R40 ;  /* 0x000000282b001388 */ /* 0x0005e20000000800 */
[----:B------:R-:W-:-:S13]  /*73e0*/  ISETP.NE.AND P1, PT, R52, RZ, PT ;  /* 0x000000ff3400720c */ /* 0x000fda0003f25270 */
[----:B------:R-:W-:Y:S02]  /*73f0*/  @P1 LEA R26, R25, UR5, 0x2 ;  /* 0x00000005191a1c11 */ /* 0x000fe4000f8e10ff */
[----:B------:R-:W-:Y:S02]  /*7400*/  @P2 LEA R25, R24, UR5, 0x2 ;  /* 0x0000000518192c11 */ /* 0x000fe4000f8e10ff */
[----:B------:R-:W-:Y:S01]  /*7410*/  @P3 LEA R24, R15, UR5, 0x2 ;  /* 0x000000050f183c11 */ /* 0x000fe2000f8e10ff */
[----:B------:R2:W-:Y:S01]  /*7420*/  @P1 STS [R26], R39 ;  /* 0x000000271a001388 */ /* 0x0005e20000000800 */
[----:B------:R-:W-:-:S03]  /*7430*/  ISETP.NE.AND P1, PT, R51, RZ, PT ;  /* 0x000000ff3300720c */ /* 0x000fc60003f25270 */
[----:B------:R2:W-:Y:S01]  /*7440*/  @P2 STS [R25], R38 ;  /* 0x0000002619002388 */ /* 0x0005e20000000800 */
[----:B------:R-:W-:-:S03]  /*7450*/  ISETP.NE.AND P2, PT, R50, RZ, PT ;  /* 0x000000ff3200720c */ /* 0x000fc60003f45270 */
[----:B------:R2:W-:Y:S01]  /*7460*/  @P3 STS [R24], R37 ;  /* 0x0000002518003388 */ /* 0x0005e20000000800 */
[----:B------:R-:W-:-:S03]  /*7470*/  ISETP.NE.AND P3, PT, R48, RZ, PT ;  /* 0x000000ff3000720c */ /* 0x000fc60003f65270 */
[----:B------:R2:W-:Y:S01]  /*7480*/  @P4 STS [R42], R35 ;  /* 0x000000232a004388 */ /* 0x0005e20000000800 */
[----:B------:R-:W-:Y:S02]  /*7490*/  ISETP.NE.AND P4, PT, R46, RZ, PT ;  /* 0x000000ff2e00720c */ /* 0x000fe40003f85270 */
[----:B------:R-:W-:Y:S01]  /*74a0*/  @P1 LEA R6, R5, UR5, 0x2 ;  /* 0x0000000505061c11 */ /* 0x000fe2000f8e10ff */
[----:B------:R2:W-:Y:S01]  /*74b0*/  @P5 STS [R13], R34 ;  /* 0x000000220d005388 */ /* 0x0005e20000000800 */
[----:B------:R-:W-:Y:S02]  /*74c0*/  ISETP.NE.AND P5, PT, R44, RZ, PT ;  /* 0x000000ff2c00720c */ /* 0x000fe40003fa5270 */
[----:B------:R-:W-:Y:S01]  /*74d0*/  @P2 LEA R5, R4, UR5, 0x2 ;  /* 0x0000000504052c11 */ /* 0x000fe2000f8e10ff */
[----:B------:R2:W-:Y:S01]  /*74e0*/  @P0 STS [R12], R33 ;  /* 0x000000210c000388 */ /* 0x0005e20000000800 */
[----:B------:R-:W-:Y:S02]  /*74f0*/  ISETP.GE.U32.AND P0, PT, R49, R14, PT ;  /* 0x0000000e3100720c */ /* 0x000fe40003f06070 */
[----:B------:R-:W-:Y:S01]  /*7500*/  @P3 LEA R4, R3, UR5, 0x2 ;  /* 0x0000000503043c11 */ /* 0x000fe2000f8e10ff */
[----:B------:R2:W-:Y:S02]  /*7510*/  @P6 STS [R7], R32 ;  /* 0x0000002007006388 */ /* 0x0005e40000000800 */
[----:B------:R-:W-:-:S02]  /*7520*/  @P4 LEA R3, R2, UR5, 0x2 ;  /* 0x0000000502034c11 */ /* 0x000fc4000f8e10ff */
[----:B------:R2:W-:Y:S02]  /*7530*/  @P1 STS [R6], R31 ;  /* 0x0000001f06001388 */ /* 0x0005e40000000800 */
[----:B------:R-:W-:Y:S02]  /*7540*/  @P5 LEA R0, R0, UR5, 0x2 ;  /* 0x0000000500005c11 */ /* 0x000fe4000f8e10ff */
[----:B------:R2:W-:Y:S04]  /*7550*/  @P2 STS [R5], R30 ;  /* 0x0000001e05002388 */ /* 0x0005e80000000800 */
[----:B------:R2:W-:Y:S04]  /*7560*/  @P3 STS [R4], R29 ;  /* 0x0000001d04003388 */ /* 0x0005e80000000800 */
[----:B------:R2:W-:Y:S04]  /*7570*/  @P4 STS [R3], R28 ;  /* 0x0000001c03004388 */ /* 0x0005e80000000800 */
[----:B------:R2:W-:Y:S01]  /*7580*/  @P5 STS [R0], R27 ;  /* 0x0000001b00005388 */ /* 0x0005e20000000800 */
[----:B------:R-:W-:Y:S06]  /*7590*/  BAR.SYNC.DEFER_BLOCKING 0x0 ;  /* 0x0000000000007b1d */ /* 0x000fec0000010000 */
[----:B0-----:R-:W-:Y:S05]  /*75a0*/  @P0 BRA `(.L_x_157) ;  /* 0x0000000400780947 */ /* 0x001fea0003800000 */
[----:B------:R-:W-:Y:S01]  /*75b0*/  IADD3 R21, PT, PT, R23, R21, R22 ;  /* 0x0000001517157210 */ /* 0x000fe20007ffe016 */
[----:B------:R-:W-:Y:S03]  /*75c0*/  BSSY.RECONVERGENT B2, `(.L_x_159) ;  /* 0x0000023000027945 */ /* 0x000fe60003800200 */
[----:B------:R-:W-:-:S04]  /*75d0*/  IADD3 R21, PT, PT, R17, R21, R16 ;  /* 0x0000001511157210 */ /* 0x000fc80007ffe010 */
[----:B------:R-:W-:-:S04]  /*75e0*/  IADD3 R21, PT, PT, R19, R21, R18 ;  /* 0x0000001513157210 */ /* 0x000fc80007ffe012 */
[----:B------:R-:W-:-:S04]  /*75f0*/  IADD3 R21, PT, PT, R9, R21, R8 ;  /* 0x0000001509157210 */ /* 0x000fc80007ffe008 */
[----:B------:R-:W-:-:S04]  /*7600*/  IADD3 R21, PT, PT, R11, R21, R10 ;  /* 0x000000150b157210 */ /* 0x000fc80007ffe00a */
[----:B------:R-:W-:-:S04]  /*7610*/  IADD3 R20, PT, PT, R21, UR10, R20 ;  /* 0x0000000a15147c10 */ /* 0x000fc8000fffe014 */
[----:B------:R-:W-:-:S05]  /*7620*/  IADD3 R20, PT, PT, R20, -0x1681, -R49 ;  /* 0xffffe97f14147810 */ /* 0x000fca0007ffe831 */
[----:B--2---:R-:W-:-:S05]  /*7630*/  IMAD.HI.U32 R0, R20, -0x55555555, RZ ;  /* 0xaaaaaaab14007827 */ /* 0x004fca00078e00ff */
[----:B------:R-:W-:-:S04]  /*7640*/  SHF.R.U32.HI R0, RZ, 0x8, R0 ;  /* 0x00000008ff007819 */ /* 0x000fc80000011600 */
[----:B------:R-:W-:-:S04]  /*7650*/  LOP3.LUT R2, R0, 0x3, RZ, 0xc0, !PT ;  /* 0x0000000300027812 */ /* 0x000fc800078ec0ff */
[----:B------:R-:W-:-:S13]  /*7660*/  ISETP.NE.AND P0, PT, R2, 0x3, PT ;  /* 0x000000030200780c */ /* 0x000fda0003f05270 */
[----:B------:R-:W-:Y:S05]  /*7670*/  @!P0 BRA `(.L_x_160) ;  /* 0x00000000005c8947 */ /* 0x000fea0003800000 */
[----:B------:R-:W-:Y:S01]  /*7680*/  VIADD R0, R0, 0x1 ;  /* 0x0000000100007836 */ /* 0x000fe20000000000 */
[----:B------:R-:W-:Y:S01]  /*7690*/  BSSY.RECONVERGENT B3, `(.L_x_160) ;  /* 0x0000015000037945 */ /* 0x000fe20003800200 */
[----:B------:R-:W-:Y:S01]  /*76a0*/  LEA R6, R49, UR5, 0x2 ;  /* 0x0000000531067c11 */ /* 0x000fe2000f8e10ff */
[----:B------:R-:W-:Y:S02]  /*76b0*/  IMAD.MOV.U32 R9, RZ, RZ, RZ ;  /* 0x000000ffff097224 */ /* 0x000fe400078e00ff */
[----:B------:R-:W-:-:S05]  /*76c0*/  LOP3.LUT R0, R0, 0x3, RZ, 0xc0, !PT ;  /* 0x0000000300007812 */ /* 0x000fca00078ec0ff */
[----:B------:R-:W-:-:S07]  /*76d0*/  IMAD.MOV R0, RZ, RZ, -R0 ;  /* 0x000000ffff007224 */ /* 0x000fce00078e0a00 */
.L_x_161:
        /* <DEDUP_REMOVED lines=17> */
.L_x_160:
[----:B------:R-:W-:Y:S05]  /*77f0*/  BSYNC.RECONVERGENT B2 ;  /* 0x0000000000027941 */ /* 0x000fea0003800200 */
.L_x_159:
[----:B------:R-:W-:-:S13]  /*7800*/  ISETP.GE.U32.AND P0, PT, R20, 0x480, PT ;  /* 0x000004801400780c */ /* 0x000fda0003f06070 */
[----:B------:R-:W-:Y:S05]  /*7810*/  @!P0 BRA `(.L_x_157) ;  /* 0x0000000000dc8947 */ /* 0x000fea0003800000 */
[----:B------:R-:W1:Y:S01]  /*7820*/  S2UR UR6, SR_CgaCtaId ;  /* 0x00000000000679c3 */ /* 0x000e620000008800 */
[----:B------:R-:W-:Y:S01]  /*7830*/  UMOV UR4, 0x400 ;  /* 0x0000040000047882 */ /* 0x000fe20000000000 */
[----:B------:R-:W-:Y:S02]  /*7840*/  UISETP.NE.AND UP0, UPT, UR11, URZ, UPT ;  /* 0x000000ff0b00728c */ /* 0x000fe4000bf05270 */
[----:B------:R-:W-:Y:S01]  /*7850*/  ISETP.NE.AND P0, PT, RZ, UR11, PT ;  /* 0x0000000bff007c0c */ /* 0x000fe2000bf05270 */
[----:B------:R-:W-:Y:S02]  /*7860*/  IMAD.MOV.U32 R15, RZ, RZ, RZ ;  /* 0x000000ffff0f7224 */ /* 0x000fe400078e00ff */
[----:B------:R-:W-:Y:S01]  /*7870*/  IMAD.MOV.U32 R17, RZ, RZ, RZ ;  /* 0x000000ffff117224 */ /* 0x000fe200078e00ff */
[----:B0-----:R-:W0:Y:S01]  /*7880*/  LDC.64 R2, c[0x0][0x390] ;  /* 0x0000e400ff027b82 */ /* 0x001e220000000a00 */
[----:B------:R-:W-:Y:S01]  /*7890*/  PLOP3.LUT P1, PT, PT, PT, UP0, 0x80, 0x8 ;  /* 0x000000000008781c */ /* 0x000fe20003f2f008 */
[----:B-1----:R-:W-:-:S06]  /*78a0*/  ULEA UR4, UR6, UR4, 0x18 ;  /* 0x0000000406047291 */ /* 0x002fcc000f8ec0ff */
[C---:B------:R-:W-:Y:S01]  /*78b0*/  LEA R0, R49.reuse, UR4, 0x2 ;  /* 0x0000000431007c11 */ /* 0x040fe2000f8e10ff */
[----:B0-----:R-:W-:-:S04]  /*78c0*/  IMAD.WIDE.U32 R2, R49, 0x4, R2 ;  /* 0x0000000431027825 */ /* 0x001fc800078e0002 */
[----:B------:R-:W-:-:S07]  /*78d0*/  VIADD R0, R0, 0xc00 ;  /* 0x00000c0000007836 */ /* 0x000fce0000000000 */
.L_x_162:
[----:B------:R-:W0:Y:S01]  /*78e0*/  @!P1 LDC.64 R8, c[0x0][0x3e0] ;  /* 0x0000f800ff089b82 */ /* 0x000e220000000a00 */
[----:B-1----:R-:W-:Y:S01]  /*78f0*/  CS2R R4, SRZ ;  /* 0x0000000000047805 */ /* 0x002fe2000001ff00 */
[----:B------:R-:W1:Y:S04]  /*7900*/  LDS R19, [R0+-0xc00] ;  /* 0xfff4000000137984 */ /* 0x000e680000000800 */
[----:B------:R-:W2:Y:S04]  /*7910*/  LDS R21, [R0+-0x600] ;  /* 0xfffa000000157984 */ /* 0x000ea80000000800 */
[----:B0-----:R-:W3:Y:S01]  /*7920*/  @!P1 LDG.E.64 R4, desc[UR8][R8.64] ;  /* 0x0000000808049981 */ /* 0x001ee2000c1e1b00 */
[----:B------:R-:W-:-:S13]  /*7930*/  PLOP3.LUT P1, PT, P0, PT, PT, 0x80, 0x8 ;  /* 0x000000000008781c */ /* 0x000fda000072f070 */
        /* <DEDUP_REMOVED lines=37> */
.L_x_157:
[----:B------:R-:W-:Y:S05]  /*7b90*/  BSYNC.RECONVERGENT B0 ;  /* 0x0000000000007941 */ /* 0x000fea0003800200 */
.L_x_113:
[----:B------:R-:W-:Y:S05]  /*7ba0*/  BRA `(.L_x_163) ;  /* 0x0000003400447947 */ /* 0x000fea0003800000 */
.L_x_112:
[----:B------:R-:W0:Y:S01]  /*7bb0*/  S2R R35, SR_TID.X ;  /* 0x0000000000237919 */ /* 0x000e220000002100 */
[----:B------:R-:W1:Y:S01]  /*7bc0*/  LDC.64 R2, c[0x0][0x3d8] ;  /* 0x0000f600ff027b82 */ /* 0x000e620000000a00 */
[----:B------:R-:W2:Y:S01]  /*7bd0*/  LDCU.U8 UR5, c[0x0][0x3c8] ;  /* 0x00007900ff0577ac */ /* 0x000ea20008000000 */
[----:B------:R-:W3:Y:S01]  /*7be0*/  LDCU.64 UR12, c[0x0][0x380] ;  /* 0x00007000ff0c77ac */ /* 0x000ee20008000a00 */
[----:B--2---:R-:W-:Y:S01]  /*7bf0*/  ISETP.NE.AND P1, PT, RZ, UR5, PT ;  /* 0x00000005ff007c0c */ /* 0x004fe2000bf25270 */
[----:B------:R-:W-:-:S03]  /*7c00*/  USHF.R.S32.HI UR5, URZ, 0x1f, UR7 ;  /* 0x0000001fff057899 */ /* 0x000fc60008011407 */
        /* <DEDUP_REMOVED lines=8> */
[C---:B------:R-:W-:Y:S01]  /*7c90*/  VIADD R21, R19.reuse, 0xa0 ;  /* 0x000000a013157836 */ /* 0x040fe20000000000 */
[----:B------:R-:W-:Y:S01]  /*7ca0*/  ISETP.GE.AND P0, PT, R18, UR4, PT ;  /* 0x0000000412007c0c */ /* 0x000fe2000bf06270 */
[C---:B------:R-:W-:Y:S01]  /*7cb0*/  VIADD R22, R19.reuse, 0xc0 ;  /* 0x000000c013167836 */ /* 0x040fe20000000000 */
[C---:B------:R-:W-:Y:S02]  /*7cc0*/  IADD3 R18, P2, P3, R19.reuse, UR7, R2 ;  /* 0x0000000713127c10 */ /* 0x040fe4000fb5e002 */
[----:B------:R-:W-:Y:S01]  /*7cd0*/  ISETP.GE.AND P4, PT, R20, UR4, PT ;  /* 0x0000000414007c0c */ /* 0x000fe2000bf86270 */
[----:B------:R-:W-:Y:S01]  /*7ce0*/  VIADD R20, R19, 0x60 ;  /* 0x0000006013147836 */ /* 0x000fe20000000000 */
[----:B------:R-:W-:-:S02]  /*7cf0*/  IADD3.X R3, PT, PT, RZ, UR5, R3, P2, P3 ;  /* 0x00000005ff037c10 */ /* 0x000fc400097e6403 */
[----:B---3--:R-:W-:Y:S02]  /*7d00*/  LEA R2, P2, R18, UR12, 0x2 ;  /* 0x0000000c12027c11 */ /* 0x008fe4000f8410ff */
[----:B------:R-:W-:Y:S01]  /*7d10*/  ISETP.GE.AND P6, PT, R20, UR4, PT ;  /* 0x0000000414007c0c */ /* 0x000fe2000bfc6270 */
[C---:B------:R-:W-:Y:S01]  /*7d20*/  VIADD R20, R19.reuse, 0x80 ;  /* 0x0000008013147836 */ /* 0x040fe20000000000 */
[----:B------:R-:W-:Y:S01]  /*7d30*/  LEA.HI.X R3, R18, UR13, R3, 0x2, P2 ;  /* 0x0000000d12037c11 */ /* 0x000fe200090f1403 */
[----:B------:R-:W-:Y:S01]  /*7d40*/  VIADD R18, R19, 0xe0 ;  /* 0x000000e013127836 */ /* 0x000fe20000000000 */
[----:B------:R-:W-:Y:S02]  /*7d50*/  ISETP.GE.AND P3, PT, R21, UR4, PT ;  /* 0x0000000415007c0c */ /* 0x000fe4000bf66270 */
[----:B------:R-:W-:Y:S01]  /*7d60*/  ISETP.GE.AND P5, PT, R20, UR4, PT ;  /* 0x0000000414007c0c */ /* 0x000fe2000bfa6270 */
[----:B------:R-:W2:Y:S01]  /*7d70*/  @!P1 LDG.E R0, desc[UR8][R2.64] ;  /* 0x0000000802009981 */ /* 0x000ea2000c1e1900 */
[----:B------:R-:W-:Y:S01]  /*7d80*/  ISETP.GE.AND P1, PT, R18, UR4, PT ;  /* 0x0000000412007c0c */ /* 0x000fe2000bf26270 */
[C---:B------:R-:W-:Y:S01]  /*7d90*/  VIADD R20, R19.reuse, 0x100 ;  /* 0x0000010013147836 */ /* 0x040fe20000000000 */
[----:B------:R-:W-:Y:S01]  /*7da0*/  ISETP.GE.AND P2, PT, R22, UR4, PT ;  /* 0x0000000416007c0c */ /* 0x000fe2000bf46270 */
[----:B------:R-:W-:Y:S01]  /*7db0*/  VIADD R18, R19, 0x120 ;  /* 0x0000012013127836 */ /* 0x000fe20000000000 */
[----:B------:R-:W3:Y:S02]  /*7dc0*/  @!P0 LDG.E R4, desc[UR8][R2.64+0x80] ;  /* 0x0000800802048981 */ /* 0x000ee4000c1e1900 */
[----:B------:R-:W-:-:S02]  /*7dd0*/  ISETP.GE.AND P0, PT, R20, UR4, PT ;  /* 0x0000000414007c0c */ /* 0x000fc4000bf06270 */
[----:B------:R-:W4:Y:S01]  /*7de0*/  @!P4 LDG.E R5, desc[UR8][R2.64+0x100] ;  /* 0x000100080205c981 */ /* 0x000f22000c1e1900 */
[----:B------:R-:W-:Y:S01]  /*7df0*/  ISETP.GE.AND P4, PT, R18, UR4, PT ;  /* 0x0000000412007c0c */ /* 0x000fe2000bf86270 */
[C---:B------:R-:W-:Y:S02]  /*7e00*/  VIADD R20, R19.reuse, 0x140 ;  /* 0x0000014013147836 */ /* 0x040fe40000000000 */
[C---:B------:R-:W-:Y:S01]  /*7e10*/  VIADD R18, R19.reuse, 0x160 ;  /* 0x0000016013127836 */ /* 0x040fe20000000000 */
[----:B------:R-:W5:Y:S02]  /*7e20*/  @!P6 LDG.E R6, desc[UR8][R2.64+0x180] ;  /* 0x000180080206e981 */ /* 0x000f64000c1e1900 */
[----:B------:R-:W-:Y:S02]  /*7e30*/  ISETP.GE.AND P6, PT, R20, UR4, PT ;  /* 0x0000000414007c0c */ /* 0x000fe4000bfc6270 */
[----:B------:R-:W5:Y:S01]  /*7e40*/  @!P5 LDG.E R7, desc[UR8][R2.64+0x200] ;  /* 0x000200080207d981 */ /* 0x000f62000c1e1900 */
[----:B------:R-:W-:Y:S01]  /*7e50*/  ISETP.GE.AND P5, PT, R18, UR4, PT ;  /* 0x0000000412007c0c */ /* 0x000fe2000bfa6270 */
[----:B------:R-:W-:-:S02]  /*7e60*/  VIADD R20, R19, 0x180 ;  /* 0x0000018013147836 */ /* 0x000fc40000000000 */
[C---:B------:R-:W-:Y:S01]  /*7e70*/  VIADD R18, R19.reuse, 0x1a0 ;  /* 0x000001a013127836 */ /* 0x040fe20000000000 */
[----:B------:R-:W5:Y:S01]  /*7e80*/  @!P3 LDG.E R8, desc[UR8][R2.64+0x280] ;  /* 0x000280080208b981 */ /* 0x000f62000c1e1900 */
[----:B------:R-:W-:Y:S01]  /*7e90*/  VIADD R19, R19, 0x1c0 ;  /* 0x000001c013137836 */ /* 0x000fe20000000000 */
[----:B------:R-:W-:Y:S02]  /*7ea0*/  ISETP.GE.AND P3, PT, R20, UR4, PT ;  /* 0x0000000414007c0c */ /* 0x000fe4000bf66270 */
        /* <DEDUP_REMOVED lines=10> */
[----:B------:R-:W5:Y:S01]  /*7f50*/  @!P1 LDG.E R17, desc[UR8][R2.64+0x700] ;  /* 0x0007000802119981 */ /* 0x000f62000c1e1900 */
[----:B------:R-:W0:Y:S01]  /*7f60*/  S2R R37, SR_LANEID ;  /* 0x0000000000257919 */ /* 0x000e220000000000 */
[----:B------:R-:W1:Y:S01]  /*7f70*/  S2UR UR6, SR_CgaCtaId ;  /* 0x00000000000679c3 */ /* 0x000e620000008800 */
[----:B------:R-:W-:Y:S01]  /*7f80*/  SHF.R.U32.HI R28, RZ, 0x5, R35 ;  /* 0x00000005ff1c7819 */ /* 0x000fe20000011623 */
[----:B------:R-:W-:-:S02]  /*7f90*/  UMOV UR5, 0x400 ;  /* 0x0000040000057882 */ /* 0x000fc40000000000 */
[----:B-1----:R-:W-:Y:S01]  /*7fa0*/  ULEA UR5, UR6, UR5, 0x18 ;  /* 0x0000000506057291 */ /* 0x002fe2000f8ec0ff */
[----:B------:R-:W1:Y:S01]  /*7fb0*/  LDCU UR6, c[0x0][0x3b0] ;  /* 0x00007600ff0677ac */ /* 0x000e620008000800 */
[----:B0-----:R-:W-:-:S05]  /*7fc0*/  IMAD R18, R28, 0x1e0, R37 ;  /* 0x000001e01c127824 */ /* 0x001fca00078e0225 */
[----:B------:R-:W-:Y:S02]  /*7fd0*/  LEA R18, R18, UR5, 0x2 ;  /* 0x0000000512127c11 */ /* 0x000fe4000f8e10ff */
[----:B------:R-:W-:Y:S01]  /*7fe0*/  LOP3.LUT R36, R36, 0xfffffffd, RZ, 0xc0, !PT ;  /* 0xfffffffd24247812 */ /* 0x000fe200078ec0ff */
[----:B------:R-:W-:Y:S02]  /*7ff0*/  IMAD.MOV.U32 R34, RZ, RZ, 0x2 ;  /* 0x00000002ff227424 */ /* 0x000fe400078e00ff */
[----:B--2---:R0:W-:Y:S04]  /*8000*/  STS [R18], R0 ;  /* 0x0000000012007388 */ /* 0x0041e80000000800 */
[----:B---3--:R-:W-:Y:S01]  /*8010*/  STS [R18+0x80], R4 ;  /* 0x0000800412007388 */ /* 0x008fe20000000800 */
[----:B0-----:R-:W-:-:S03]  /*8020*/  IMAD R0, R37, 0x38, R18 ;  /* 0x0000003825007824 */ /* 0x001fc600078e0212 */
[----:B----4-:R-:W-:Y:S04]  /*8030*/  STS [R18+0x100], R5 ;  /* 0x0001000512007388 */ /* 0x010fe80000000800 */
[----:B-----5:R-:W-:Y:S04]  /*8040*/  STS [R18+0x180], R6 ;  /* 0x0001800612007388 */ /* 0x020fe80000000800 */
[----:B------:R-:W-:Y:S04]  /*8050*/  STS [R18+0x200], R7 ;  /* 0x0002000712007388 */ /* 0x000fe80000000800 */
[----:B------:R-:W-:Y:S04]  /*8060*/  STS [R18+0x280], R8 ;  /* 0x0002800812007388 */ /* 0x000fe80000000800 */
[----:B------:R-:W-:Y:S04]  /*8070*/  STS [R18+0x300], R9 ;  /* 0x0003000912007388 */ /* 0x000fe80000000800 */
[----:B------:R-:W-:Y:S04]  /*8080*/  STS [R18+0x380], R10 ;  /* 0x0003800a12007388 */ /* 0x000fe80000000800 */
[----:B------:R-:W-:Y:S04]  /*8090*/  STS [R18+0x400], R11 ;  /* 0x0004000b12007388 */ /* 0x000fe80000000800 */
[----:B------:R0:W-:Y:S04]  /*80a0*/  STS [R18+0x480], R12 ;  /* 0x0004800c12007388 */ /* 0x0001e80000000800 */
[----:B------:R-:W-:Y:S04]  /*80b0*/  STS [R18+0x500], R13 ;  /* 0x0005000d12007388 */ /* 0x000fe80000000800 */
[----:B------:R-:W-:Y:S04]  /*80c0*/  STS [R18+0x580], R14 ;  /* 0x0005800e12007388 */ /* 0x000fe80000000800 */
[----:B------:R-:W-:Y:S04]  /*80d0*/  STS [R18+0x600], R15 ;  /* 0x0006000f12007388 */ /* 0x000fe80000000800 */
[----:B------:R-:W-:Y:S04]  /*80e0*/  STS [R18+0x680], R16 ;  /* 0x0006801012007388 */ /* 0x000fe80000000800 */
[----:B------:R-:W-:Y:S01]  /*80f0*/  STS [R18+0x700], R17 ;  /* 0x0007001112007388 */ /* 0x000fe20000000800 */
[----:B------:R-:W-:-:S03]  /*8100*/  NOP ;  /* 0x0000000000007918 */ /* 0x000fc60000000000 */
[----:B------:R-:W1:Y:S04]  /*8110*/  LDS R27, [R0+0x4] ;  /* 0x00000400001b7984 */ /* 0x000e680000000800 */
[----:B------:R-:W2:Y:S04]  /*8120*/  LDS R30, [R0] ;  /* 0x00000000001e7984 */ /* 0x000ea80000000800 */
[----:B------:R-:W3:Y:S04]  /*8130*/  LDS R26, [R0+0x8] ;  /* 0x00000800001a7984 */ /* 0x000ee80000000800 */
[----:B------:R-:W4:Y:S04]  /*8140*/  LDS R25, [R0+0xc] ;  /* 0x00000c0000197984 */ /* 0x000f280000000800 */
[----:B------:R-:W5:Y:S01]  /*8150*/  LDS R24, [R0+0x10] ;  /* 0x0000100000187984 */ /* 0x000f620000000800 */
[----:B0-----:R-:W-:-:S03]  /*8160*/  IMAD R12, R35, 0xf, RZ ;  /* 0x0000000f230c7824 */ /* 0x001fc600078e02ff */
[----:B------:R-:W0:Y:S01]  /*8170*/  LDS R23, [R0+0x14] ;  /* 0x0000140000177984 */ /* 0x000e220000000800 */
[----:B------:R-:W-:-:S03]  /*8180*/  VIADD R2, R12, 0x1 ;  /* 0x000000010c027836 */ /* 0x000fc60000000000 */
[----:B------:R-:W0:Y:S04]  /*8190*/  LDS R22, [R0+0x18] ;  /* 0x0000180000167984 */ /* 0x000e280000000800 */
[----:B------:R-:W0:Y:S04]  /*81a0*/  LDS R21, [R0+0x1c] ;  /* 0x00001c0000157984 */ /* 0x000e280000000800 */
[----:B------:R-:W0:Y:S04]  /*81b0*/  LDS R20, [R0+0x20] ;  /* 0x0000200000147984 */ /* 0x000e280000000800 */
[----:B------:R-:W0:Y:S01]  /*81c0*/  LDS R19, [R0+0x24] ;  /* 0x0000240000137984 */ /* 0x000e220000000800 */
[----:B-1----:R-:W-:-:S03]  /*81d0*/  ISETP.GT.U32.AND P1, PT, R27, UR6, PT ;  /* 0x000000061b007c0c */ /* 0x002fc6000bf24070 */
[----:B------:R-:W1:Y:S01]  /*81e0*/  LDS R17, [R0+0x28] ;  /* 0x0000280000117984 */ /* 0x000e620000000800 */
[----:B--2---:R-:W-:-:S03]  /*81f0*/  ISETP.GT.U32.AND P0, PT, R30, UR6, PT ;  /* 0x000000061e007c0c */ /* 0x004fc6000bf04070 */
[----:B------:R-:W2:Y:S01]  /*8200*/  LDS R16, [R0+0x2c] ;  /* 0x00002c0000107984 */ /* 0x000ea20000000800 */
[----:B------:R-:W-:Y:S01]  /*8210*/  ISETP.GE.OR P6, PT, R2, UR4, !P1 ;  /* 0x0000000402007c0c */ /* 0x000fe2000cfc6670 */
[C---:B------:R-:W-:Y:S01]  /*8220*/  VIADD R2, R12.reuse, 0x2 ;  /* 0x000000020c027836 */ /* 0x040fe20000000000 */
[----:B------:R-:W-:Y:S01]  /*8230*/  ISETP.GE.OR P0, PT, R12, UR4, !P0 ;  /* 0x000000040c007c0c */ /* 0x000fe2000c706670 */
[----:B------:R-:W2:Y:S01]  /*8240*/  LDS R9, [R0+0x30] ;  /* 0x0000300000097984 */ /* 0x000ea20000000800 */
[----:B---3--:R-:W-:Y:S01]  /*8250*/  ISETP.GT.U32.AND P1, PT, R26, UR6, PT ;  /* 0x000000061a007c0c */ /* 0x008fe2000bf24070 */
[----:B------:R-:W-:Y:S02]  /*8260*/  VIADD R3, R12, 0x3 ;  /* 0x000000030c037836 */ /* 0x000fe40000000000 */
[----:B------:R-:W3:Y:S01]  /*8270*/  LDS R7, [R0+0x34] ;  /* 0x0000340000077984 */ /* 0x000ee20000000800 */
[----:B------:R-:W-:Y:S02]  /*8280*/  ISETP.GE.OR P4, PT, R2, UR4, !P1 ;  /* 0x0000000402007c0c */ /* 0x000fe4000cf86670 */
[----:B----4-:R-:W-:Y:S01]  /*8290*/  ISETP.GT.U32.AND P1, PT, R25, UR6, PT ;  /* 0x0000000619007c0c */ /* 0x010fe2000bf24070 */
[----:B------:R4:W4:Y:S01]  /*82a0*/  LDS R6, [R0+0x38] ;  /* 0x0000380000067984 */ /* 0x0009220000000800 */
[----:B------:R-:W-:-:S02]  /*82b0*/  SEL R2, RZ, 0x1, !P0 ;  /* 0x00000001ff027807 */ /* 0x000fc40004000000 */
[----:B------:R-:W-:Y:S01]  /*82c0*/  @P6 LOP3.LUT R36, R36, 0x2, RZ, 0xfc, !PT ;  /* 0x0000000224246812 */ /* 0x000fe200078efcff */
[----:B------:R-:W-:Y:S01]  /*82d0*/  @!P0 IMAD.MOV R34, RZ, RZ, 0x1 ;  /* 0x00000001ff228424 */ /* 0x000fe200078e02ff */
[----:B------:R-:W-:Y:S01]  /*82e0*/  BAR.SYNC.DEFER_BLOCKING 0x0 ;  /* 0x0000000000007b1d */ /* 0x000fe20000010000 */
[----:B------:R-:W-:Y:S01]  /*82f0*/  ISETP.GE.OR P2, PT, R3, UR4, !P1 ;  /* 0x0000000403007c0c */ /* 0x000fe2000cf46670 */
[----:B------:R-:W-:Y:S01]  /*8300*/  @!P6 IMAD.MOV R34, RZ, RZ, R2 ;  /* 0x000000ffff22e224 */ /* 0x000fe200078e0202 */
[----:B------:R-:W-:Y:S01]  /*8310*/  LOP3.LUT R36, R36, 0xfffffffb, RZ, 0xc0, !PT ;  /* 0xfffffffb24247812 */ /* 0x000fe200078ec0ff */
[----:B------:R-:W-:Y:S01]  /*8320*/  VIADD R2, R12, 0x4 ;  /* 0x000000040c027836 */ /* 0x000fe20000000000 */
[----:B-----5:R-:W-:Y:S02]  /*8330*/  ISETP.GT.U32.AND P1, PT, R24, UR6, PT ;  /* 0x0000000618007c0c */ /* 0x020fe4000bf24070 */
[----:B------:R-:W-:Y:S01]  /*8340*/  @P4 LOP3.LUT R36, R36, 0x4, RZ, 0xfc, !PT ;  /* 0x0000000424244812 */ /* 0x000fe200078efcff */
[----:B------:R-:W-:Y:S01]  /*8350*/  VIADD R33, R34, 0x1 ;  /* 0x0000000122217836 */ /* 0x000fe20000000000 */
[----:B------:R-:W-:Y:S01]  /*8360*/  ISETP.GE.OR P3, PT, R2, UR4, !P1 ;  /* 0x0000000402007c0c */ /* 0x000fe2000cf66670 */
[----:B------:R-:W-:Y:S01]  /*8370*/  @!P4 IMAD.MOV R33, RZ, RZ, R34 ;  /* 0x000000ffff21c224 */ /* 0x000fe200078e0222 */
[----:B------:R-:W-:Y:S01]  /*8380*/  LOP3.LUT R36, R36, 0xfffffff7, RZ, 0xc0, !PT ;  /* 0xfffffff724247812 */ /* 0x000fe200078ec0ff */
[----:B------:R-:W-:Y:S01]  /*8390*/  VIADD R2, R12, 0x5 ;  /* 0x000000050c027836 */ /* 0x000fe20000000000 */
[----:B0-----:R-:W-:Y:S01]  /*83a0*/  ISETP.GT.U32.AND P1, PT, R23, UR6, PT ;  /* 0x0000000617007c0c */ /* 0x001fe2000bf24070 */
        /* <DEDUP_REMOVED lines=36> */
[----:B-1----:R-:W-:Y:S01]  /*85f0*/  ISETP.GT.U32.AND P1, PT, R17, UR6, PT ;  /* 0x0000000611007c0c */ /* 0x002fe2000bf24070 */
[----:B------:R-:W-:Y:S01]  /*8600*/  @!P3 IMAD.MOV R8, RZ, RZ, R10 ;  /* 0x000000ffff08b224 */ /* 0x000fe200078e020a */
[----:B------:R-:W-:Y:S02]  /*8610*/  LOP3.LUT R36, R36, 0xfffffffe, RZ, 0xc0, !PT ;  /* 0xfffffffe24247812 */ /* 0x000fe400078ec0ff */
[----:B------:R-:W-:Y:S01]  /*8620*/  ISETP.GE.OR P1, PT, R2, UR4, !P1 ;  /* 0x0000000402007c0c */ /* 0x000fe2000cf26670 */
[----:B------:R-:W-:Y:S01]  /*8630*/  VIADD R5, R8, 0x1 ;  /* 0x0000000108057836 */ /* 0x000fe20000000000 */
[----:B------:R-:W-:Y:S01]  /*8640*/  @P2 LOP3.LUT R36, R36, 0x1, RZ, 0xfc, !PT ;  /* 0x0000000124242812 */ /* 0x000fe200078efcff */
[----:B------:R-:W-:Y:S01]  /*8650*/  @!P2 IMAD.MOV R5, RZ, RZ, R8 ;  /* 0x000000ffff05a224 */ /* 0x000fe200078e0208 */
[----:B--2---:R-:W-:Y:S01]  /*8660*/  ISETP.GT.U32.AND P2, PT, R16, UR6, PT ;  /* 0x0000000610007c0c */ /* 0x004fe2000bf44070 */
[----:B------:R-:W-:Y:S01]  /*8670*/  VIADD R2, R12, 0xb ;  /* 0x0000000b0c027836 */ /* 0x000fe20000000000 */
[----:B------:R-:W-:-:S04]  /*8680*/  ISETP.GT.U32.AND P3, PT, R9, UR6, PT ;  /* 0x0000000609007c0c */ /* 0x000fc8000bf64070 */
[----:B------:R-:W-:Y:S01]  /*8690*/  ISETP.GE.OR P2, PT, R2, UR4, !P2 ;  /* 0x0000000402007c0c */ /* 0x000fe2000d746670 */
[C---:B------:R-:W-:Y:S01]  /*86a0*/  VIADD R2, R12.reuse, 0xc ;  /* 0x0000000c0c027836 */ /* 0x040fe20000000000 */
[----:B---3--:R-:W-:Y:S01]  /*86b0*/  ISETP.GT.U32.AND P4, PT, R7, UR6, PT ;  /* 0x0000000607007c0c */ /* 0x008fe2000bf84070 */
[----:B----4-:R-:W-:-:S03]  /*86c0*/  VIADD R0, R12, 0xd ;  /* 0x0000000d0c007836 */ /* 0x010fc60000000000 */
        /* <DEDUP_REMOVED lines=28> */
[----:B------:R-:W-:Y:S06]  /*8890*/  BAR.SYNC.DEFER_BLOCKING 0x0 ;  /* 0x0000000000007b1d */ /* 0x000fec0000010000 */
[----:B------:R-:W0:Y:S01]  /*88a0*/  LDS.128 R12, [UR5] ;  /* 0x00000005ff0c7984 */ /* 0x000e220008000c00 */
[----:B------:R-:W-:Y:S01]  /*88b0*/  IMAD.IADD R40, R39, 0x1, -R40 ;  /* 0x0000000127287824 */ /* 0x000fe200078e0a28 */
[----:B------:R-:W-:-:S04]  /*88c0*/  ISETP.NE.AND P6, PT, R37, RZ, PT ;  /* 0x000000ff2500720c */ /* 0x000fc80003fc5270 */
[----:B------:R-:W-:Y:S02]  /*88d0*/  SEL R29, R40, RZ, P6 ;  /* 0x000000ff281d7207 */ /* 0x000fe40003000000 */
[----:B------:R-:W-:Y:S01]  /*88e0*/  ISETP.NE.AND P6, PT, R28, 0x2, PT ;  /* 0x000000021c00780c */ /* 0x000fe20003fc5270 */
[----:B0-----:R-:W-:-:S04]  /*88f0*/  IMAD.IADD R13, R12, 0x1, R13 ;  /* 0x000000010c0d7824 */ /* 0x001fc800078e020d */
[----:B------:R-:W-:Y:S01]  /*8900*/  IMAD.IADD R14, R14, 0x1, R13 ;  /* 0x000000010e0e7824 */ /* 0x000fe200078e020d */
[----:B------:R-:W-:Y:S02]  /*8910*/  SEL R12, R13, R12, !P6 ;  /* 0x0000000c0d0c7207 */ /* 0x000fe40007000000 */
[----:B------:R-:W-:Y:S01]  /*8920*/  ISETP.NE.AND P6, PT, R28, 0x3, PT ;  /* 0x000000031c00780c */ /* 0x000fe20003fc5270 */
[----:B------:R-:W-:-:S03]  /*8930*/  IMAD.IADD R39, R15, 0x1, R14 ;  /* 0x000000010f277824 */ /* 0x000fc600078e020e */
[----:B------:R-:W-:Y:S02]  /*8940*/  SEL R12, R14, R12, !P6 ;  /* 0x0000000c0e0c7207 */ /* 0x000fe40007000000 */
[----:B------:R-:W-:-:S04]  /*8950*/  ISETP.NE.AND P6, PT, R28, 0x4, PT ;  /* 0x000000041c00780c */ /* 0x000fc80003fc5270 */
[C---:B------:R-:W-:Y:S02]  /*8960*/  SEL R41, R39.reuse, R12, !P6 ;  /* 0x0000000c27297207 */ /* 0x040fe40007000000 */
[----:B------:R-:W0:Y:S01]  /*8970*/  LDS.128 R12, [UR5+0x10] ;  /* 0x00001005ff0c7984 */ /* 0x000e220008000c00 */
[----:B------:R-:W-:Y:S01]  /*8980*/  ISETP.NE.AND P6, PT, R28, 0x5, PT ;  /* 0x000000051c00780c */ /* 0x000fe20003fc5270 */
[----:B0-----:R-:W-:-:S04]  /*8990*/  IMAD.IADD R12, R39, 0x1, R12 ;  /* 0x00000001270c7824 */ /* 0x001fc800078e020c */
[----:B------:R-:W-:Y:S01]  /*89a0*/  IMAD.IADD R13, R13, 0x1, R12 ;  /* 0x000000010d0d7824 */ /* 0x000fe200078e020c */
[----:B------:R-:W-:Y:S02]  /*89b0*/  SEL R41, R12, R41, !P6 ;  /* 0x000000290c297207 */ /* 0x000fe40007000000 */
[----:B------:R-:W-:Y:S01]  /*89c0*/  ISETP.NE.AND P6, PT, R28, 0x6, PT ;  /* 0x000000061c00780c */ /* 0x000fe20003fc5270 */
[----:B------:R-:W-:-:S03]  /*89d0*/  IMAD.IADD R14, R14, 0x1, R13 ;  /* 0x000000010e0e7824 */ /* 0x000fc600078e020d */
[----:B------:R-:W-:Y:S02]  /*89e0*/  SEL R41, R13, R41, !P6 ;  /* 0x000000290d297207 */ /* 0x000fe40007000000 */
[----:B------:R-:W-:Y:S01]  /*89f0*/  ISETP.NE.AND P6, PT, R28, 0x7, PT ;  /* 0x000000071c00780c */ /* 0x000fe20003fc5270 */
[----:B------:R-:W-:-:S03]  /*8a00*/  IMAD.IADD R39, R15, 0x1, R14 ;  /* 0x000000010f277824 */ /* 0x000fc600078e020e */
[----:B------:R-:W-:Y:S02]  /*8a10*/  SEL R41, R14, R41, !P6 ;  /* 0x000000290e297207 */ /* 0x000fe40007000000 */
[----:B------:R-:W0:Y:S01]  /*8a20*/  LDS.128 R12, [UR5+0x20] ;  /* 0x00002005ff0c7984 */ /* 0x000e220008000c00 */
[----:B------:R-:W-:-:S04]  /*8a30*/  ISETP.NE.AND P6, PT, R28, 0x8, PT ;  /* 0x000000081c00780c */ /* 0x000fc80003fc5270 */
[C---:B------:R-:W-:Y:S02]  /*8a40*/  SEL R41, R39.reuse, R41, !P6 ;  /* 0x0000002927297207 */ /* 0x040fe40007000000 */
        /* <DEDUP_REMOVED lines=8> */
[----:B------:R-:W-:Y:S02]  /*8ad0*/  SEL R12, R14, R41, !P6 ;  /* 0x000000290e0c7207 */ /* 0x000fe40007000000 */
[----:B------:R-:W-:-:S03]  /*8ae0*/  ISETP.GE.U32.AND P6, PT, R35, 0x20, PT ;  /* 0x000000202300780c */ /* 0x000fc60003fc6070 */
[----:B------:R-:W-:-:S05]  /*8af0*/  IMAD.IADD R29, R12, 0x1, R29 ;  /* 0x000000010c1d7824 */ /* 0x000fca00078e021d */
[----:B------:R-:W-:Y:S02]  /*8b00*/  SEL R40, R40, R29, !P6 ;  /* 0x0000001d28287207 */ /* 0x000fe40007000000 */
[----:B------:R-:W-:Y:S01]  /*8b10*/  ISETP.GT.U32.AND P6, PT, R35, 0x1f, PT ;  /* 0x0000001f2300780c */ /* 0x000fe20003fc4070 */
[----:B------:R-:W-:-:S12]  /*8b20*/  IMAD.IADD R15, R15, 0x1, R14 ;  /* 0x000000010f0f7824 */ /* 0x000fd800078e020e */
        /* <DEDUP_REMOVED lines=16> */
.L_x_260:
[----:B------:R-:W-:Y:S05]  /*8c30*/  @!P6 BRA `(.L_x_166) ;  /* 0x00000000007ce947 */ /* 0x000fea0003800000 */
[----:B------:R-:W-:-:S07]  /*8c40*/  IMAD.MOV.U32 R39, RZ, RZ, 0x2f2 ;  /* 0x000002f2ff277424 */ /* 0x000fce00078e00ff */
.L_x_168:
[----:B------:R-:W-:Y:S01]  /*8c50*/  SHF.R.U32.HI R14, RZ, 0x1, R39 ;  /* 0x00000001ff0e7819 */ /* 0x000fe20000011627 */
[----:B------:R-:W-:-:S03]  /*8c60*/  IMAD R38, R38, 0x41a7, RZ ;  /* 0x000041a726267824 */ /* 0x000fc600078e02ff */
[----:B------:R-:W-:Y:S02]  /*8c70*/  IADD3 R39, PT, PT, R39, 0x1, -R14 ;  /* 0x0000000127277810 */ /* 0x000fe40007ffe80e */
[----:B------:R-:W-:Y:S02]  /*8c80*/  LOP3.LUT R38, R38, 0x7fffffff, RZ, 0xc0, !PT ;  /* 0x7fffffff26267812 */ /* 0x000fe400078ec0ff */
[----:B------:R-:W0:Y:S01]  /*8c90*/  I2F.U32.RP R42, R39 ;  /* 0x00000027002a7306 */ /* 0x000e220000209000 */
[----:B------:R-:W-:-:S07]  /*8ca0*/  IMAD.MOV R43, RZ, RZ, -R39 ;  /* 0x000000ffff2b7224 */ /* 0x000fce00078e0a27 */
        /* <DEDUP_REMOVED lines=13> */
[----:B------:R-:W-:-:S13]  /*8d80*/  ISETP.NE.U32.AND P6, PT, R39, RZ, PT ;  /* 0x000000ff2700720c */ /* 0x000fda0003fc5070 */
        /* <DEDUP_REMOVED lines=9> */
.L_x_263:
[----:B------:R-:W-:Y:S05]  /*8e20*/  @P6 BRA `(.L_x_168) ;  /* 0xfffffffc00886947 */ /* 0x000fea000383ffff */
.L_x_166:
[----:B------:R-:W-:Y:S01]  /*8e30*/  UMOV UR6, 0xffffffff ;  /* 0xffffffff00067882 */ /* 0x000fe20000000000 */
[----:B------:R-:W-:Y:S02]  /*8e40*/  ISETP.NE.AND P6, PT, R12, 0x65, PT ;  /* 0x000000650c00780c */ /* 0x000fe40003fc5270 */
[----:B------:R-:W-:Y:S11]  /*8e50*/  BRA.DIV UR6, `(.L_x_169) ;  /* 0x0000002e06a87947 */ /* 0x000ff6000b800000 */
[----:B------:R-:W0:Y:S01]  /*8e60*/  S2R R42, SR_GEMASK ;  /* 0x00000000002a7919 */ /* 0x000e220000003c00 */
[----:B------:R-:W-:Y:S01]  /*8e70*/  VOTE.ANY R14, PT, !P6 ;  /* 0x00000000000e7806 */ /* 0x000fe200070e0100 */
[C---:B------:R-:W-:Y:S02]  /*8e80*/  VIADD R45, R37.reuse, 0x2 ;  /* 0x00000002252d7836 */ /* 0x040fe40000000000 */
[C---:B------:R-:W-:Y:S02]  /*8e90*/  VIADD R43, R37.reuse, 0x4 ;  /* 0x00000004252b7836 */ /* 0x040fe40000000000 */
[----:B------:R-:W-:Y:S01]  /*8ea0*/  VIADD R51, R37, 0x10 ;  /* 0x0000001025337836 */ /* 0x000fe20000000000 */
[----:B0-----:R-:W-:-:S05]  /*8eb0*/  LOP3.LUT R14, R14, 0x80000000, R42, 0xec, !PT ;  /* 0x800000000e0e7812 */ /* 0x001fca00078eec2a */
[----:B------:R-:W-:-:S05]  /*8ec0*/  VIADD R29, R14, 0xffffffff ;  /* 0xffffffff0e1d7836 */ /* 0x000fca0000000000 */
[----:B------:R-:W-:-:S04]  /*8ed0*/  LOP3.LUT R29, R14, R29, RZ, 0xc, !PT ;  /* 0x0000001d0e1d7212 */ /* 0x000fc800078e0cff */
[----:B------:R0:W1:Y:S02]  /*8ee0*/  POPC R47, R29 ;  /* 0x0000001d002f7309 */ /* 0x0000640000000000 */
[----:B0-----:R-:W0:Y:S01]  /*8ef0*/  LDC.64 R28, c[0x0][0x3a0] ;  /* 0x0000e800ff1c7b82 */ /* 0x001e220000000a00 */
[----:B-1----:R-:W1:Y:S01]  /*8f00*/  SHFL.DOWN PT, R39, R13, 0x1, R47 ;  /* 0x082000000d277989 */ /* 0x002e6200000e002f */
[----:B------:R-:W-:-:S04]  /*8f10*/  ISETP.GE.AND P6, PT, R37, R47, PT ;  /* 0x0000002f2500720c */ /* 0x000fc80003fc6270 */
[----:B-1----:R-:W-:Y:S02]  /*8f20*/  SEL R14, R39, RZ, !P6 ;  /* 0x000000ff270e7207 */ /* 0x002fe40007000000 */
[----:B------:R-:W-:-:S03]  /*8f30*/  ISETP.GT.AND P6, PT, R45, R47, PT ;  /* 0x0000002f2d00720c */ /* 0x000fc60003fc4270 */
[----:B------:R-:W-:-:S05]  /*8f40*/  IMAD.IADD R44, R14, 0x1, R13 ;  /* 0x000000010e2c7824 */ /* 0x000fca00078e020d */
[----:B------:R-:W1:Y:S02]  /*8f50*/  SHFL.DOWN PT, R39, R44, 0x2, R47 ;  /* 0x084000002c277989 */ /* 0x000e6400000e002f */
[----:B-1----:R-:W-:Y:S02]  /*8f60*/  SEL R39, R39, RZ, !P6 ;  /* 0x000000ff27277207 */ /* 0x002fe40007000000 */
[----:B------:R-:W-:-:S03]  /*8f70*/  ISETP.GT.AND P6, PT, R43, R47, PT ;  /* 0x0000002f2b00720c */ /* 0x000fc60003fc4270 */
[----:B------:R-:W-:Y:S02]  /*8f80*/  IMAD.IADD R50, R44, 0x1, R39 ;  /* 0x000000012c327824 */ /* 0x000fe400078e0227 */
[----:B------:R-:W-:-:S03]  /*8f90*/  VIADD R44, R37, 0x8 ;  /* 0x00000008252c7836 */ /* 0x000fc60000000000 */
[----:B------:R-:W1:Y:S02]  /*8fa0*/  SHFL.DOWN PT, R39, R50, 0x4, R47 ;  /* 0x0880000032277989 */ /* 0x000e6400000e002f */
[----:B-1----:R-:W-:Y:S02]  /*8fb0*/  SEL R13, R39, RZ, !P6 ;  /* 0x000000ff270d7207 */ /* 0x002fe40007000000 */
[----:B------:R-:W-:-:S03]  /*8fc0*/  ISETP.GT.AND P6, PT, R44, R47, PT ;  /* 0x0000002f2c00720c */ /* 0x000fc60003fc4270 */
[----:B------:R-:W-:-:S05]  /*8fd0*/  IMAD.IADD R13, R50, 0x1, R13 ;  /* 0x00000001320d7824 */ /* 0x000fca00078e020d */
[----:B------:R-:W1:Y:S02]  /*8fe0*/  SHFL.DOWN PT, R39, R13, 0x8, R47 ;  /* 0x090000000d277989 */ /* 0x000e6400000e002f */
[----:B-1----:R-:W-:Y:S02]  /*8ff0*/  SEL R52, R39, RZ, !P6 ;  /* 0x000000ff27347207 */ /* 0x002fe40007000000 */
[----:B0-----:R-:W-:-:S03]  /*9000*/  IADD3 R46, P6, PT, R28, 0x100, RZ ;  /* 0x000001001c2e7810 */ /* 0x001fc60007fde0ff */
[----:B------:R-:W-:Y:S02]  /*9010*/  IMAD.IADD R52, R13, 0x1, R52 ;  /* 0x000000010d347824 */ /* 0x000fe400078e0234 */
[----:B------:R-:W-:Y:S01]  /*9020*/  IMAD.X R50, RZ, RZ, R29, P6 ;  /* 0x000000ffff327224 */ /* 0x000fe200030e061d */
[----:B------:R-:W-:Y:S02]  /*9030*/  ISETP.GT.AND P6, PT, R51, R47, PT ;  /* 0x0000002f3300720c */ /* 0x000fe40003fc4270 */
[----:B------:R-:W0:Y:S02]  /*9040*/  SHFL.DOWN PT, R39, R52, 0x10, R47 ;  /* 0x0a00000034277989 */ /* 0x000e2400000e002f */
[----:B0-----:R-:W-:Y:S02]  /*9050*/  SEL R39, R39, RZ, !P6 ;  /* 0x000000ff27277207 */ /* 0x001fe40007000000 */
[----:B------:R-:W-:-:S03]  /*9060*/  ISETP.NE.AND P6, PT, R12, 0x65, PT ;  /* 0x000000650c00780c */ /* 0x000fc60003fc5270 */
[----:B------:R-:W-:-:S10]  /*9070*/  IMAD.IADD R47, R52, 0x1, R39 ;  /* 0x00000001342f7824 */ /* 0x000fd400078e0227 */
[----:B------:R-:W-:-:S13]  /*9080*/  VOTE.ALL P6, P6 ;  /* 0x0000000000ff7806 */ /* 0x000fda00030c0000 */
.L_x_272:
[----:B------:R-:W-:Y:S05]  /*9090*/  @!P6 BRA `(.L_x_170) ;  /* 0x00000004002ce947 */ /* 0x000fea0003800000 */
[----:B------:R-:W-:-:S07]  /*90a0*/  IMAD.MOV.U32 R52, RZ, RZ, 0x2f2 ;  /* 0x000002f2ff347424 */ /* 0x000fce00078e00ff */
.L_x_176:
        /* <DEDUP_REMOVED lines=10> */
.L_x_275:
[----:B------:R-:W-:Y:S05]  /*9150*/  @!P6 BRA `(.L_x_172) ;  /* 0x00000000007ce947 */ /* 0x000fea0003800000 */
[----:B------:R-:W-:-:S07]  /*9160*/  IMAD.MOV.U32 R39, RZ, RZ, R52 ;  /* 0x000000ffff277224 */ /* 0x000fce00078e0034 */
.L_x_174:
        /* <DEDUP_REMOVED lines=29> */
.L_x_278:
[----:B------:R-:W-:Y:S05]  /*9340*/  @P6 BRA `(.L_x_174) ;  /* 0xfffffffc00886947 */ /* 0x000fea000383ffff */
.L_x_172:
[----:B------:R-:W-:Y:S01]  /*9350*/  UMOV UR6, 0xffffffff ;  /* 0xffffffff00067882 */ /* 0x000fe20000000000 */
[----:B------:R-:W-:Y:S02]  /*9360*/  ISETP.NE.AND P6, PT, R12, 0x65, PT ;  /* 0x000000650c00780c */ /* 0x000fe40003fc5270 */
[----:B------:R-:W-:Y:S11]  /*9370*/  BRA.DIV UR6, `(.L_x_175) ;  /* 0x0000002e06a47947 */ /* 0x000ff6000b800000 */
[----:B------:R-:W-:Y:S01]  /*9380*/  VOTE.ANY R14, PT, !P6 ;  /* 0x00000000000e7806 */ /* 0x000fe200070e0100 */
[----:B------:R-:W-:-:S03]  /*9390*/  VIADD R41, R41, 0xffffffe0 ;  /* 0xffffffe029297836 */ /* 0x000fc60000000000 */
[----:B------:R-:W-:-:S05]  /*93a0*/  LOP3.LUT R14, R14, 0x80000000, R42, 0xec, !PT ;  /* 0x800000000e0e7812 */ /* 0x000fca00078eec2a */
[----:B------:R-:W-:-:S05]  /*93b0*/  VIADD R29, R14, 0xffffffff ;  /* 0xffffffff0e1d7836 */ /* 0x000fca0000000000 */
[----:B------:R-:W-:-:S06]  /*93c0*/  LOP3.LUT R29, R14, R29, RZ, 0xc, !PT ;  /* 0x0000001d0e1d7212 */ /* 0x000fcc00078e0cff */
        /* <DEDUP_REMOVED lines=20> */
[----:B------:R-:W-:Y:S02]  /*9510*/  ISETP.NE.AND P6, PT, R12, 0x65, PT ;  /* 0x000000650c00780c */ /* 0x000fe40003fc5270 */
[----:B------:R-:W-:-:S11]  /*9520*/  IADD3 R47, PT, PT, R53, R14, R47 ;  /* 0x0000000e352f7210 */ /* 0x000fd60007ffe02f */
[----:B------:R-:W-:-:S13]  /*9530*/  VOTE.ALL P6, P6 ;  /* 0x0000000000ff7806 */ /* 0x000fda00030c0000 */
.L_x_287:
[----:B------:R-:W-:Y:S05]  /*9540*/  @P6 BRA `(.L_x_176) ;  /* 0xfffffff800d86947 */ /* 0x000fea000383ffff */
.L_x_170:
[----:B------:R-:W-:Y:S01]  /*9550*/  ISETP.NE.AND P6, PT, R35, RZ, PT ;  /* 0x000000ff2300720c */ /* 0x000fe20003fc5270 */
[----:B------:R-:W-:-:S12]  /*9560*/  IMAD.MOV.U32 R29, RZ, RZ, R40 ;  /* 0x000000ffff1d7224 */ /* 0x000fd800078e0028 */
[----:B------:R-:W0:Y:S01]  /*9570*/  @!P6 S2R R13, SR_CgaCtaId ;  /* 0x00000000000de919 */ /* 0x000e220000008800 */
[----:B------:R-:W-:Y:S01]  /*9580*/  @!P6 MOV R12, 0x400 ;  /* 0x00000400000ce802 */ /* 0x000fe20000000f00 */
[----:B------:R-:W-:Y:S02]  /*9590*/  @!P6 IMAD.IADD R15, R15, 0x1, R47 ;  /* 0x000000010f0fe824 */ /* 0x000fe400078e022f */
[----:B------:R-:W-:-:S05]  /*95a0*/  @!P6 IMAD.MOV.U32 R14, RZ, RZ, 0x65 ;  /* 0x00000065ff0ee424 */ /* 0x000fca00078e00ff */
[----:B------:R1:W-:Y:S01]  /*95b0*/  @!P6 ST.E.64.STRONG.GPU desc[UR8][R48.64+0x100], R14 ;  /* 0x0001000e3000e985 */ /* 0x0003e2000c10fb08 */
[----:B0-----:R-:W-:-:S05]  /*95c0*/  @!P6 LEA R12, R13, R12, 0x18 ;  /* 0x0000000c0d0ce211 */ /* 0x001fca00078ec0ff */
[----:B------:R1:W-:Y:S04]  /*95d0*/  @!P6 STS [R12+0x48], R15 ;  /* 0x0000480f0c00e388 */ /* 0x0003e80000000800 */
[----:B------:R1:W-:Y:S01]  /*95e0*/  @!P6 STS [R12+0x44], R47 ;  /* 0x0000442f0c00e388 */ /* 0x0003e20000000800 */
[----:B------:R-:W-:-:S13]  /*95f0*/  ISETP.NE.AND P6, PT, R37, RZ, PT ;  /* 0x000000ff2500720c */ /* 0x000fda0003fc5270 */
[----:B------:R-:W0:Y:S01]  /*9600*/  @!P6 S2R R28, SR_CgaCtaId ;  /* 0x00000000001ce919 */ /* 0x000e220000008800 */
[----:B------:R-:W-:Y:S01]  /*9610*/  @!P6 MOV R13, 0x400 ;  /* 0x00000400000de802 */ /* 0x000fe20000000f00 */
[----:B------:R-:W-:-:S03]  /*9620*/  @!P6 IMAD.MOV.U32 R29, RZ, RZ, R47 ;  /* 0x000000ffff1de224 */ /* 0x000fc600078e002f */
[----:B0-----:R-:W-:-:S05]  /*9630*/  @!P6 LEA R28, R28, R13, 0x18 ;  /* 0x0000000d1c1ce211 */ /* 0x001fca00078ec0ff */
[----:B------:R1:W-:Y:S02]  /*9640*/  @!P6 STS [R28+0x3c], R47 ;  /* 0x00003c2f1c00e388 */ /* 0x0003e40000000800 */
.L_x_164:
[----:B------:R-:W-:Y:S05]  /*9650*/  WARPSYNC.ALL ;  /* 0x0000000000007948 */ /* 0x000fea0003800000 */
[----:B------:R-:W0:Y:S08]  /*9660*/  S2UR UR6, SR_CgaCtaId ;  /* 0x00000000000679c3 */ /* 0x000e300000008800 */
[----:B------:R-:W-:Y:S01]  /*9670*/  BAR.SYNC.DEFER_BLOCKING 0x0 ;  /* 0x0000000000007b1d */ /* 0x000fe20000010000 */
[----:B------:R-:W-:Y:S01]  /*9680*/  ISETP.NE.AND P6, PT, R35, RZ, PT ;  /* 0x000000ff2300720c */ /* 0x000fe20003fc5270 */
[----:B------:R-:W-:-:S04]  /*9690*/  UIADD3 UR4, UPT, UPT, -UR4, 0x1680, URZ ;  /* 0x0000168004047890 */ /* 0x000fc8000fffe1ff */
[----:B------:R-:W-:Y:S02]  /*96a0*/  UMOV UR5, 0x400 ;  /* 0x0000040000057882 */ /* 0x000fe40000000000 */
[----:B0-----:R-:W-:-:S09]  /*96b0*/  ULEA UR5, UR6, UR5, 0x18 ;  /* 0x0000000506057291 */ /* 0x001fd2000f8ec0ff */
[----:B-1----:R-:W0:Y:S02]  /*96c0*/  LDS R12, [UR5+0x3c] ;  /* 0x00003c05ff0c7984 */ /* 0x002e240008000800 */
[----:B0-----:R-:W-:Y:S02]  /*96d0*/  SEL R28, R12, RZ, P6 ;  /* 0x000000ff0c1c7207 */ /* 0x001fe40003000000 */
[----:B------:R-:W0:Y:S03]  /*96e0*/  LDS.128 R12, [UR5+0x40] ;  /* 0x00004005ff0c7984 */ /* 0x000e260008000c00 */
[----:B------:R-:W-:-:S04]  /*96f0*/  IMAD.IADD R29, R28, 0x1, R29 ;  /* 0x000000011c1d7824 */ /* 0x000fc800078e021d */
[----:B------:R-:W-:Y:S02]  /*9700*/  VIADD R37, R29, 0x1 ;  /* 0x000000011d257836 */ /* 0x000fe40000000000 */
        /* <DEDUP_REMOVED lines=12> */
[--C-:B------:R-:W-:Y:S02]  /*97d0*/  @!P0 IMAD.MOV R37, RZ, RZ, R29.reuse ;  /* 0x000000ffff258224 */ /* 0x100fe400078e021d */
[----:B0-----:R-:W-:Y:S02]  /*97e0*/  VIADD R38, R15, -UR4 ;  /* 0x800000040f267c36 */ /* 0x001fe40008000000 */
[----:B------:R-:W-:Y:S02]  /*97f0*/  VIADD R14, R14, -UR4 ;  /* 0x800000040e0e7c36 */ /* 0x000fe40008000000 */
[----:B------:R-:W-:Y:S01]  /*9800*/  IMAD.IADD R12, R3, 0x1, R29 ;  /* 0x00000001030c7824 */ /* 0x000fe200078e021d */
[----:B------:R-:W-:-:S13]  /*9810*/  ISETP.GT.AND P6, PT, R38, 0x180, PT ;  /* 0x000001802600780c */ /* 0x000fda0003fc4270 */
[----:B------:R-:W-:Y:S05]  /*9820*/  @P6 BRA `(.L_x_177) ;  /* 0x0000000c00a86947 */ /* 0x000fea0003800000 */
[----:B------:R-:W-:Y:S01]  /*9830*/  ISETP.LT.AND P0, PT, R29, R14, P0 ;  /* 0x0000000e1d00720c */ /* 0x000fe20000701270 */
[----:B------:R-:W0:Y:S01]  /*9840*/  LDCU.U8 UR4, c[0x0][0x3c8] ;  /* 0x00007900ff0477ac */ /* 0x000e220008000000 */
[----:B------:R-:W-:Y:S11]  /*9850*/  BSSY.RECONVERGENT B0, `(.L_x_178) ;  /* 0x000000d000007945 */ /* 0x000ff60003800200 */
[----:B------:R-:W-:Y:S05]  /*9860*/  @!P0 BRA `(.L_x_179) ;  /* 0x00000000002c8947 */ /* 0x000fea0003800000 */
[----:B0-----:R-:W-:Y:S01]  /*9870*/  UISETP.NE.AND UP0, UPT, UR4, URZ, UPT ;  /* 0x000000ff0400728c */ /* 0x001fe2000bf05270 */
[----:B------:R-:W-:-:S08]  /*9880*/  CS2R R2, SRZ ;  /* 0x0000000000027805 */ /* 0x000fd0000001ff00 */
[----:B------:R-:W-:Y:S05]  /*9890*/  BRA.U UP0, `(.L_x_180) ;  /* 0x0000000100087547 */ /* 0x000fea000b800000 */
[----:B------:R-:W0:Y:S02]  /*98a0*/  LDC.64 R2, c[0x0][0x3e0] ;  /* 0x0000f800ff027b82 */ /* 0x000e240000000a00 */
[----:B0-----:R-:W5:Y:S02]  /*98b0*/  LDG.E.64 R2, desc[UR8][R2.64] ;  /* 0x0000000802027981 */ /* 0x001f64000c1e1b00 */
.L_x_180:
[----:B------:R-:W0:Y:S01]  /*98c0*/  LDCU.64 UR12, c[0x0][0x390] ;  /* 0x00007200ff0c77ac */ /* 0x000e220008000a00 */
[----:B-----5:R-:W-:-:S04]  /*98d0*/  IADD3 R13, P0, PT, R29, R2, RZ ;  /* 0x000000021d0d7210 */ /* 0x020fc80007f1e0ff */
[----:B------:R-:W-:Y:S02]  /*98e0*/  LEA.HI.X.SX32 R38, R29, R3, 0x1, P0 ;  /* 0x000000031d267211 */ /* 0x000fe400000f0eff */
[----:B0-----:R-:W-:-:S04]  /*98f0*/  LEA R2, P0, R13, UR12, 0x2 ;  /* 0x0000000c0d027c11 */ /* 0x001fc8000f8010ff */
[----:B------:R-:W-:-:S05]  /*9900*/  LEA.HI.X R3, R13, UR13, R38, 0x2, P0 ;  /* 0x0000000d0d037c11 */ /* 0x000fca00080f1426 */
[----:B------:R1:W-:Y:S04]  /*9910*/  STG.E desc[UR8][R2.64], R30 ;  /* 0x0000001e02007986 */ /* 0x0003e8000c101908 */
.L_x_179:
[----:B0-----:R-:W-:Y:S05]  /*9920*/  BSYNC.RECONVERGENT B0 ;  /* 0x0000000000007941 */ /* 0x001fea0003800200 */
.L_x_178:
[----:B------:R-:W-:Y:S01]  /*9930*/  LOP3.LUT P0, RZ, R36, 0x2, RZ, 0xc0, !PT ;  /* 0x0000000224ff7812 */ /* 0x000fe2000780c0ff */
[----:B------:R-:W-:Y:S03]  /*9940*/  BSSY.RECONVERGENT B0, `(.L_x_181) ;  /* 0x000000e000007945 */ /* 0x000fe60003800200 */
[----:B------:R-:W-:-:S13]  /*9950*/  ISETP.GE.OR P0, PT, R37, R14, !P0 ;  /* 0x0000000e2500720c */ /* 0x000fda0004706670 */
[----:B------:R-:W-:Y:S05]  /*9960*/  @P0 BRA `(.L_x_182) ;  /* 0x00000000002c0947 */ /* 0x000fea0003800000 */
[----:B------:R-:W-:Y:S01]  /*9970*/  UISETP.NE.AND UP0, UPT, UR4, URZ, UPT ;  /* 0x000000ff0400728c */ /* 0x000fe2000bf05270 */
[----:B-1----:R-:W-:-:S08]  /*9980*/  CS2R R2, SRZ ;  /* 0x0000000000027805 */ /* 0x002fd0000001ff00 */
[----:B------:R-:W-:Y:S05]  /*9990*/  BRA.U UP0, `(.L_x_183) ;  /* 0x0000000100087547 */ /* 0x000fea000b800000 */
[----:B------:R-:W0:Y:S02]  /*99a0*/  LDC.64 R2, c[0x0][0x3e0] ;  /* 0x0000f800ff027b82 */ /* 0x000e240000000a00 */
[----:B0-----:R-:W5:Y:S02]  /*99b0*/  LDG.E.64 R2, desc[UR8][R2.64] ;  /* 0x0000000802027981 */ /* 0x001f64000c1e1b00 */
.L_x_183:
[----:B------:R-:W0:Y:S01]  /*99c0*/  LDCU.64 UR12, c[0x0][0x390] ;  /* 0x00007200ff0c77ac */ /* 0x000e220008000a00 */
[----:B-----5:R-:W-:-:S04]  /*99d0*/  IADD3 R13, P0, PT, R37, R2, RZ ;  /* 0x00000002250d7210 */ /* 0x020fc80007f1e0ff */
[----:B------:R-:W-:Y:S02]  /*99e0*/  LEA.HI.X.SX32 R30, R37, R3, 0x1, P0 ;  /* 0x00000003251e7211 */ /* 0x000fe400000f0eff */
[----:B0-----:R-:W-:-:S04]  /*99f0*/  LEA R2, P0, R13, UR12, 0x2 ;  /* 0x0000000c0d027c11 */ /* 0x001fc8000f8010ff */
[----:B------:R-:W-:-:S05]  /*9a00*/  LEA.HI.X R3, R13, UR13, R30, 0x2, P0 ;  /* 0x0000000d0d037c11 */ /* 0x000fca00080f141e */
[----:B------:R0:W-:Y:S04]  /*9a10*/  STG.E desc[UR8][R2.64], R27 ;  /* 0x0000001b02007986 */ /* 0x0001e8000c101908 */
.L_x_182:
[----:B------:R-:W-:Y:S05]  /*9a20*/  BSYNC.RECONVERGENT B0 ;  /* 0x0000000000007941 */ /* 0x000fea0003800200 */
.L_x_181:
        /* <DEDUP_REMOVED lines=9> */
.L_x_186:
[----:B------:R-:W0:Y:S01]  /*9ac0*/  LDCU.64 UR12, c[0x0][0x390] ;  /* 0x00007200ff0c77ac */ /* 0x000e220008000a00 */
[----:B-----5:R-:W-:-:S04]  /*9ad0*/  IADD3 R13, P0, PT, R34, R2, RZ ;  /* 0x00000002220d7210 */ /* 0x020fc80007f1e0ff */
[----:B------:R-:W-:Y:S02]  /*9ae0*/  LEA.HI.X.SX32 R34, R34, R3, 0x1, P0 ;  /* 0x0000000322227211 */ /* 0x000fe400000f0eff */
[----:B0-----:R-:W-:-:S04]  /*9af0*/  LEA R2, P0, R13, UR12, 0x2 ;  /* 0x0000000c0d027c11 */ /* 0x001fc8000f8010ff */
[----:B------:R-:W-:-:S05]  /*9b00*/  LEA.HI.X R3, R13, UR13, R34, 0x2, P0 ;  /* 0x0000000d0d037c11 */ /* 0x000fca00080f1422 */
[----:B------:R2:W-:Y:S04]  /*9b10*/  STG.E desc[UR8][R2.64], R26 ;  /* 0x0000001a02007986 */ /* 0x0005e8000c101908 */
.L_x_185:
[----:B------:R-:W-:Y:S05]  /*9b20*/  BSYNC.RECONVERGENT B0 ;  /* 0x0000000000007941 */ /* 0x000fea0003800200 */
.L_x_184:
        /* <DEDUP_REMOVED lines=9> */
.L_x_189:
[----:B------:R-:W0:Y:S01]  /*9bc0*/  LDCU.64 UR12, c[0x0][0x390] ;  /* 0x00007200ff0c77ac */ /* 0x000e220008000a00 */
[----:B-----5:R-:W-:-:S04]  /*9bd0*/  IADD3 R13, P0, PT, R33, R2, RZ ;  /* 0x00000002210d7210 */ /* 0x020fc80007f1e0ff */
[----:B------:R-:W-:Y:S02]  /*9be0*/  LEA.HI.X.SX32 R26, R33, R3, 0x1, P0 ;  /* 0x00000003211a7211 */ /* 0x000fe400000f0eff */
[----:B0-----:R-:W-:-:S04]  /*9bf0*/  LEA R2, P0, R13, UR12, 0x2 ;  /* 0x0000000c0d027c11 */ /* 0x001fc8000f8010ff */
[----:B------:R-:W-:-:S05]  /*9c00*/  LEA.HI.X R3, R13, UR13, R26, 0x2, P0 ;  /* 0x0000000d0d037c11 */ /* 0x000fca00080f141a */
[----:B------:R3:W-:Y:S04]  /*9c10*/  STG.E desc[UR8][R2.64], R25 ;  /* 0x0000001902007986 */ /* 0x0007e8000c101908 */
.L_x_188:
[----:B------:R-:W-:Y:S05]  /*9c20*/  BSYNC.RECONVERGENT B0 ;  /* 0x0000000000007941 */ /* 0x000fea0003800200 */
.L_x_187:
        /* <DEDUP_REMOVED lines=9> */
.L_x_192:
[----:B------:R-:W0:Y:S01]  /*9cc0*/  LDCU.64 UR12, c[0x0][0x390] ;  /* 0x00007200ff0c77ac */ /* 0x000e220008000a00 */
[----:B-----5:R-:W-:-:S04]  /*9cd0*/  IADD3 R13, P0, PT, R32, R2, RZ ;  /* 0x00000002200d7210 */ /* 0x020fc80007f1e0ff */
[----:B------:R-:W-:Y:S02]  /*9ce0*/  LEA.HI.X.SX32 R32, R32, R3, 0x1, P0 ;  /* 0x0000000320207211 */ /* 0x000fe400000f0eff */
[----:B0-----:R-:W-:-:S04]  /*9cf0*/  LEA R2, P0, R13, UR12, 0x2 ;  /* 0x0000000c0d027c11 */ /* 0x001fc8000f8010ff */
[----:B------:R-:W-:-:S05]  /*9d00*/  LEA.HI.X R3, R13, UR13, R32, 0x2, P0 ;  /* 0x0000000d0d037c11 */ /* 0x000fca00080f1420 */
[----:B------:R4:W-:Y:S04]  /*9d10*/  STG.E desc[UR8][R2.64], R24 ;  /* 0x0000001802007986 */ /* 0x0009e8000c101908 */
.L_x_191:
[----:B------:R-:W-:Y:S05]  /*9d20*/  BSYNC.RECONVERGENT B0 ;  /* 0x0000000000007941 */ /* 0x000fea0003800200 */
.L_x_190:
        /* <DEDUP_REMOVED lines=9> */
.L_x_195:
[----:B------:R-:W0:Y:S01]  /*9dc0*/  LDCU.64 UR12, c[0x0][0x390] ;  /* 0x00007200ff0c77ac */ /* 0x000e220008000a00 */
[----:B-----5:R-:W-:-:S04]  /*9dd0*/  IADD3 R13, P0, PT, R31, R2, RZ ;  /* 0x000000021f0d7210 */ /* 0x020fc80007f1e0ff */
[----:B------:R-:W-:Y:S02]  /*9de0*/  LEA.HI.X.SX32 R24, R31, R3, 0x1, P0 ;  /* 0x000000031f187211 */ /* 0x000fe400000f0eff */
[----:B0-----:R-:W-:-:S04]  /*9df0*/  LEA R2, P0, R13, UR12, 0x2 ;  /* 0x0000000c0d027c11 */ /* 0x001fc8000f8010ff */
[----:B------:R-:W-:-:S05]  /*9e00*/  LEA.HI.X R3, R13, UR13, R24, 0x2, P0 ;  /* 0x0000000d0d037c11 */ /* 0x000fca00080f1418 */
[----:B------:R0:W-:Y:S04]  /*9e10*/  STG.E desc[UR8][R2.64], R23 ;  /* 0x0000001702007986 */ /* 0x0001e8000c101908 */
.L_x_194:
[----:B------:R-:W-:Y:S05]  /*9e20*/  BSYNC.RECONVERGENT B0 ;  /* 0x0000000000007941 */ /* 0x000fea0003800200 */
.L_x_193:
        /* <DEDUP_REMOVED lines=9> */
.L_x_198:
[----:B------:R-:W0:Y:S01]  /*9ec0*/  LDCU.64 UR12, c[0x0][0x390] ;  /* 0x00007200ff0c77ac */ /* 0x000e220008000a00 */
[----:B-----5:R-:W-:-:S04]  /*9ed0*/  IADD3 R13, P0, PT, R18, R2, RZ ;  /* 0x00000002120d7210 */ /* 0x020fc80007f1e0ff */
[----:B------:R-:W-:Y:S02]  /*9ee0*/  LEA.HI.X.SX32 R18, R18, R3, 0x1, P0 ;  /* 0x0000000312127211 */ /* 0x000fe400000f0eff */
[----:B0-----:R-:W-:-:S04]  /*9ef0*/  LEA R2, P0, R13, UR12, 0x2 ;  /* 0x0000000c0d027c11 */ /* 0x001fc8000f8010ff */
[----:B------:R-:W-:-:S05]  /*9f00*/  LEA.HI.X R3, R13, UR13, R18, 0x2, P0 ;  /* 0x0000000d0d037c11 */ /* 0x000fca00080f1412 */
[----:B------:R0:W-:Y:S04]  /*9f10*/  STG.E desc[UR8][R2.64], R22 ;  /* 0x0000001602007986 */ /* 0x0001e8000c101908 */
.L_x_197:
[----:B------:R-:W-:Y:S05]  /*9f20*/  BSYNC.RECONVERGENT B0 ;  /* 0x0000000000007941 */ /* 0x000fea0003800200 */
.L_x_196:
        /* <DEDUP_REMOVED lines=9> */
.L_x_201:
[----:B------:R-:W0:Y:S01]  /*9fc0*/  LDCU.64 UR12, c[0x0][0x390] ;  /* 0x00007200ff0c77ac */ /* 0x000e220008000a00 */
[----:B-----5:R-:W-:-:S04]  /*9fd0*/  IADD3 R13, P0, PT, R11, R2, RZ ;  /* 0x000000020b0d7210 */ /* 0x020fc80007f1e0ff */
[----:B------:R-:W-:Y:S02]  /*9fe0*/  LEA.HI.X.SX32 R18, R11, R3, 0x1, P0 ;  /* 0x000000030b127211 */ /* 0x000fe400000f0eff */
[----:B0-----:R-:W-:-:S04]  /*9ff0*/  LEA R2, P0, R13, UR12, 0x2 ;  /* 0x0000000c0d027c11 */ /* 0x001fc8000f8010ff */
[----:B------:R-:W-:-:S05]  /*a000*/  LEA.HI.X R3, R13, UR13, R18, 0x2, P0 ;  /* 0x0000000d0d037c11 */ /* 0x000fca00080f1412 */
[----:B------:R0:W-:Y:S04]  /*a010*/  STG.E desc[UR8][R2.64], R21 ;  /* 0x0000001502007986 */ /* 0x0001e8000c101908 */
.L_x_200:
[----:B------:R-:W-:Y:S05]  /*a020*/  BSYNC.RECONVERGENT B0 ;  /* 0x0000000000007941 */ /* 0x000fea0003800200 */
.L_x_199:
        /* <DEDUP_REMOVED lines=10> */
.L_x_204:
[----:B-----5:R-:W-:-:S04]  /*a0d0*/  IADD3 R11, P0, PT, R10, R2, RZ ;  /* 0x000000020a0b7210 */ /* 0x020fc80007f1e0ff */
[----:B------:R-:W-:Y:S02]  /*a0e0*/  LEA.HI.X.SX32 R10, R10, R3, 0x1, P0 ;  /* 0x000000030a0a7211 */ /* 0x000fe400000f0eff */
[----:B0-----:R-:W-:-:S04]  /*a0f0*/  LEA R2, P0, R11, UR12, 0x2 ;  /* 0x0000000c0b027c11 */ /* 0x001fc8000f8010ff */
[----:B------:R-:W-:-:S05]  /*a100*/  LEA.HI.X R3, R11, UR13, R10, 0x2, P0 ;  /* 0x0000000d0b037c11 */ /* 0x000fca00080f140a */
[----:B------:R0:W-:Y:S04]  /*a110*/  STG.E desc[UR8][R2.64], R20 ;  /* 0x0000001402007986 */ /* 0x0001e8000c101908 */
.L_x_203:
[----:B------:R-:W-:Y:S05]  /*a120*/  BSYNC.RECONVERGENT B0 ;  /* 0x0000000000007941 */ /* 0x000fea0003800200 */
.L_x_202:
        /* <DEDUP_REMOVED lines=10> */
.L_x_207:
[----:B-----5:R-:W-:-:S04]  /*a1d0*/  IADD3 R10, P0, PT, R8, R2, RZ ;  /* 0x00000002080a7210 */ /* 0x020fc80007f1e0ff */
[----:B------:R-:W-:Y:S02]  /*a1e0*/  LEA.HI.X.SX32 R3, R8, R3, 0x1, P0 ;  /* 0x0000000308037211 */ /* 0x000fe400000f0eff */
[----:B0-----:R-:W-:-:S04]  /*a1f0*/  LEA R2, P0, R10, UR12, 0x2 ;  /* 0x0000000c0a027c11 */ /* 0x001fc8000f8010ff */
[----:B------:R-:W-:-:S05]  /*a200*/  LEA.HI.X R3, R10, UR13, R3, 0x2, P0 ;  /* 0x0000000d0a037c11 */ /* 0x000fca00080f1403 */
[----:B------:R0:W-:Y:S04]  /*a210*/  STG.E desc[UR8][R2.64], R19 ;  /* 0x0000001302007986 */ /* 0x0001e8000c101908 */
.L_x_206:
[----:B------:R-:W-:Y:S05]  /*a220*/  BSYNC.RECONVERGENT B0 ;  /* 0x0000000000007941 */ /* 0x000fea0003800200 */
.L_x_205:
[----:B------:R-:W-:Y:S01]  /*a230*/  ISETP.GE.OR P1, PT, R5, R14, !P1 ;  /* 0x0000000e0500720c */ /* 0x000fe20004f26670 */
        /* <DEDUP_REMOVED lines=8> */
.L_x_210:
[----:B-----5:R-:W-:-:S04]  /*a2c0*/  IADD3 R8, P0, PT, R5, R2, RZ ;  /* 0x0000000205087210 */ /* 0x020fc80007f1e0ff */
[----:B------:R-:W-:Y:S02]  /*a2d0*/  LEA.HI.X.SX32 R3, R5, R3, 0x1, P0 ;  /* 0x0000000305037211 */ /* 0x000fe400000f0eff */
[----:B0-----:R-:W-:-:S04]  /*a2e0*/  LEA R2, P0, R8, UR12, 0x2 ;  /* 0x0000000c08027c11 */ /* 0x001fc8000f8010ff */
[----:B------:R-:W-:-:S05]  /*a2f0*/  LEA.HI.X R3, R8, UR13, R3, 0x2, P0 ;  /* 0x0000000d08037c11 */ /* 0x000fca00080f1403 */
[----:B------:R0:W-:Y:S04]  /*a300*/  STG.E desc[UR8][R2.64], R17 ;  /* 0x0000001102007986 */ /* 0x0001e8000c101908 */
.L_x_209:
[----:B------:R-:W-:Y:S05]  /*a310*/  BSYNC.RECONVERGENT B0 ;  /* 0x0000000000007941 */ /* 0x000fea0003800200 */
.L_x_208:
        /* <DEDUP_REMOVED lines=9> */
.L_x_213:
[----:B-----5:R-:W-:-:S04]  /*a3b0*/  IADD3 R5, P0, PT, R4, R2, RZ ;  /* 0x0000000204057210 */ /* 0x020fc80007f1e0ff */
[----:B------:R-:W-:Y:S02]  /*a3c0*/  LEA.HI.X.SX32 R4, R4, R3, 0x1, P0 ;  /* 0x0000000304047211 */ /* 0x000fe400000f0eff */
[----:B0-----:R-:W-:-:S04]  /*a3d0*/  LEA R2, P0, R5, UR12, 0x2 ;  /* 0x0000000c05027c11 */ /* 0x001fc8000f8010ff */
[----:B------:R-:W-:-:S05]  /*a3e0*/  LEA.HI.X R3, R5, UR13, R4, 0x2, P0 ;  /* 0x0000000d05037c11 */ /* 0x000fca00080f1404 */
[----:B------:R0:W-:Y:S04]  /*a3f0*/  STG.E desc[UR8][R2.64], R16 ;  /* 0x0000001002007986 */ /* 0x0001e8000c101908 */
.L_x_212:
[----:B------:R-:W-:Y:S05]  /*a400*/  BSYNC.RECONVERGENT B0 ;  /* 0x0000000000007941 */ /* 0x000fea0003800200 */
.L_x_211:
        /* <DEDUP_REMOVED lines=9> */
.L_x_216:
[----:B-----5:R-:W-:-:S04]  /*a4a0*/  IADD3 R4, P0, PT, R12, R2, RZ ;  /* 0x000000020c047210 */ /* 0x020fc80007f1e0ff */
[----:B------:R-:W-:Y:S02]  /*a4b0*/  LEA.HI.X.SX32 R3, R12, R3, 0x1, P0 ;  /* 0x000000030c037211 */ /* 0x000fe400000f0eff */
[----:B0-----:R-:W-:-:S04]  /*a4c0*/  LEA R2, P0, R4, UR12, 0x2 ;  /* 0x0000000c04027c11 */ /* 0x001fc8000f8010ff */
[----:B------:R-:W-:-:S05]  /*a4d0*/  LEA.HI.X R3, R4, UR13, R3, 0x2, P0 ;  /* 0x0000000d04037c11 */ /* 0x000fca00080f1403 */
[----:B------:R0:W-:Y:S04]  /*a4e0*/  STG.E desc[UR8][R2.64], R9 ;  /* 0x0000000902007986 */ /* 0x0001e8000c101908 */
.L_x_215:
[----:B------:R-:W-:Y:S05]  /*a4f0*/  BSYNC.RECONVERGENT B0 ;  /* 0x0000000000007941 */ /* 0x000fea0003800200 */
.L_x_214:
        /* <DEDUP_REMOVED lines=9> */
.L_x_219:
[----:B-----5:R-:W-:-:S04]  /*a590*/  IADD3 R4, P0, PT, R28, R2, RZ ;  /* 0x000000021c047210 */ /* 0x020fc80007f1e0ff */
[----:B------:R-:W-:Y:S02]  /*a5a0*/  LEA.HI.X.SX32 R3, R28, R3, 0x1, P0 ;  /* 0x000000031c037211 */ /* 0x000fe400000f0eff */
[----:B0-----:R-:W-:-:S04]  /*a5b0*/  LEA R2, P0, R4, UR12, 0x2 ;  /* 0x0000000c04027c11 */ /* 0x001fc8000f8010ff */
[----:B------:R-:W-:-:S05]  /*a5c0*/  LEA.HI.X R3, R4, UR13, R3, 0x2, P0 ;  /* 0x0000000d04037c11 */ /* 0x000fca00080f1403 */
[----:B------:R0:W-:Y:S04]  /*a5d0*/  STG.E desc[UR8][R2.64], R7 ;  /* 0x0000000702007986 */ /* 0x0001e8000c101908 */
.L_x_218:
[----:B------:R-:W-:Y:S05]  /*a5e0*/  BSYNC.RECONVERGENT B0 ;  /* 0x0000000000007941 */ /* 0x000fea0003800200 */
.L_x_217:
        /* <DEDUP_REMOVED lines=8> */
.L_x_220:
[----:B-----5:R-:W-:-:S04]  /*a670*/  IADD3 R4, P0, PT, R0, R2, RZ ;  /* 0x0000000200047210 */ /* 0x020fc80007f1e0ff */
[----:B------:R-:W-:Y:S02]  /*a680*/  LEA.HI.X.SX32 R3, R0, R3, 0x1, P0 ;  /* 0x0000000300037211 */ /* 0x000fe400000f0eff */
[----:B0-----:R-:W-:-:S04]  /*a690*/  LEA R2, P0, R4, UR12, 0x2 ;  /* 0x0000000c04027c11 */ /* 0x001fc8000f8010ff */
[----:B------:R-:W-:-:S05]  /*a6a0*/  LEA.HI.X R3, R4, UR13, R3, 0x2, P0 ;  /* 0x0000000d04037c11 */ /* 0x000fca00080f1403 */
[----:B------:R0:W-:Y:S01]  /*a6b0*/  STG.E desc[UR8][R2.64], R6 ;  /* 0x0000000602007986 */ /* 0x0001e2000c101908 */
[----:B------:R-:W-:Y:S05]  /*a6c0*/  BRA `(.L_x_163) ;  /* 0x00000008007c7947 */ /* 0x000fea0003800000 */
.L_x_177:
[----:B------:R-:W-:Y:S01]  /*a6d0*/  P2R R43, PR, RZ, 0x2 ;  /* 0x00000002ff2b7803 */ /* 0x000fe20000000000 */
[----:B------:R-:W-:Y:S01]  /*a6e0*/  BAR.SYNC.DEFER_BLOCKING 0x0 ;  /* 0x0000000000007b1d */ /* 0x000fe20000010000 */
[C---:B------:R-:W-:Y:S01]  /*a6f0*/  LOP3.LUT P1, RZ, R36.reuse, 0x8, RZ, 0xc0, !PT ;  /* 0x0000000824ff7812 */ /* 0x040fe2000782c0ff */
[----:B------:R-:W-:Y:S01]  /*a700*/  @P0 IMAD.IADD R29, R29, 0x1, -R13 ;  /* 0x000000011d1d0824 */ /* 0x000fe200078e0a0d */
[----:B------:R-:W-:Y:S02]  /*a710*/  P2R R44, PR, RZ, 0x4 ;  /* 0x00000004ff2c7803 */ /* 0x000fe40000000000 */
[----:B------:R-:W-:Y:S01]  /*a720*/  P2R R42, PR, RZ, 0x2 ;  /* 0x00000002ff2a7803 */ /* 0x000fe20000000000 */
[----:B------:R-:W0:Y:S01]  /*a730*/  LDCU.64 UR14, c[0x0][0x390] ;  /* 0x00007200ff0e77ac */ /* 0x000e220008000a00 */
[----:B------:R-:W-:Y:S02]  /*a740*/  LOP3.LUT P1, RZ, R36, 0x4, RZ, 0xc0, !PT ;  /* 0x0000000424ff7812 */ /* 0x000fe4000782c0ff */
[----:B------:R-:W-:Y:S01]  /*a750*/  @P0 LEA R29, R29, UR5, 0x2 ;  /* 0x000000051d1d0c11 */ /* 0x000fe2000f8e10ff */
[----:B------:R-:W1:Y:S01]  /*a760*/  LDCU.64 UR12, c[0x0][0x390] ;  /* 0x00007200ff0c77ac */ /* 0x000e620008000a00 */
[----:B------:R-:W-:-:S02]  /*a770*/  P2R R3, PR, RZ, 0x2 ;  /* 0x00000002ff037803 */ /* 0x000fc40000000000 */
[C---:B------:R-:W-:Y:S02]  /*a780*/  LOP3.LUT P1, RZ, R36.reuse, 0x2, RZ, 0xc0, !PT ;  /* 0x0000000224ff7812 */ /* 0x040fe4000782c0ff */
[C---:B------:R-:W-:Y:S02]  /*a790*/  LOP3.LUT P2, RZ, R36.reuse, 0x10, RZ, 0xc0, !PT ;  /* 0x0000001024ff7812 */ /* 0x040fe4000784c0ff */
[----:B------:R-:W-:Y:S02]  /*a7a0*/  P2R R41, PR, RZ, 0x8 ;  /* 0x00000008ff297803 */ /* 0x000fe40000000000 */
[C---:B------:R-:W-:Y:S02]  /*a7b0*/  LOP3.LUT P3, RZ, R36.reuse, 0x20, RZ, 0xc0, !PT ;  /* 0x0000002024ff7812 */ /* 0x040fe4000786c0ff */
[----:B------:R-:W-:Y:S02]  /*a7c0*/  P2R R40, PR, RZ, 0x10 ;  /* 0x00000010ff287803 */ /* 0x000fe40000000000 */
[C---:B------:R-:W-:Y:S01]  /*a7d0*/  LOP3.LUT P4, RZ, R36.reuse, 0x40, RZ, 0xc0, !PT ;  /* 0x0000004024ff7812 */ /* 0x040fe2000788c0ff */
[----:B------:R2:W-:Y:S01]  /*a7e0*/  @P0 STS [R29], R30 ;  /* 0x0000001e1d000388 */ /* 0x0005e20000000800 */
[----:B------:R-:W-:Y:S01]  /*a7f0*/  P2R R39, PR, RZ, 0x20 ;  /* 0x00000020ff277803 */ /* 0x000fe20000000000 */
[--C-:B------:R-:W-:Y:S01]  /*a800*/  @P1 IMAD.IADD R37, R37, 0x1, -R13.reuse ;  /* 0x0000000125251824 */ /* 0x100fe200078e0a0d */
[----:B------:R-:W-:Y:S01]  /*a810*/  LOP3.LUT P5, RZ, R36, 0x80, RZ, 0xc0, !PT ;  /* 0x0000008024ff7812 */ /* 0x000fe200078ac0ff */
[----:B------:R-:W-:Y:S01]  /*a820*/  @P2 IMAD.IADD R32, R32, 0x1, -R13 ;  /* 0x0000000120202824 */ /* 0x000fe200078e0a0d */
[----:B------:R-:W-:-:S02]  /*a830*/  LOP3.LUT P0, RZ, R36, 0x100, RZ, 0xc0, !PT ;  /* 0x0000010024ff7812 */ /* 0x000fc4000780c0ff */
[----:B------:R-:W-:Y:S01]  /*a840*/  @P1 LEA R2, R37, UR5, 0x2 ;  /* 0x0000000525021c11 */ /* 0x000fe2000f8e10ff */
[--C-:B------:R-:W-:Y:S01]  /*a850*/  @P3 IMAD.IADD R31, R31, 0x1, -R13.reuse ;  /* 0x000000011f1f3824 */ /* 0x100fe200078e0a0d */
[----:B------:R-:W-:Y:S02]  /*a860*/  LOP3.LUT P6, RZ, R36, 0x1, RZ, 0xc0, !PT ;  /* 0x0000000124ff7812 */ /* 0x000fe400078cc0ff */
[----:B--2---:R-:W-:Y:S01]  /*a870*/  @P2 LEA R29, R32, UR5, 0x2 ;  /* 0x00000005201d2c11 */ /* 0x004fe2000f8e10ff */
[----:B------:R2:W-:Y:S01]  /*a880*/  @P1 STS [R2], R27 ;  /* 0x0000001b02001388 */ /* 0x0005e20000000800 */
[----:B------:R-:W-:Y:S01]  /*a890*/  ISETP.NE.AND P1, PT, R3, RZ, PT ;  /* 0x000000ff0300720c */ /* 0x000fe20003f25270 */
[--C-:B------:R-:W-:Y:S02]  /*a8a0*/  @P4 IMAD.IADD R18, R18, 0x1, -R13.reuse ;  /* 0x0000000112124824 */ /* 0x100fe400078e0a0d */
[--C-:B------:R-:W-:Y:S02]  /*a8b0*/  @P5 IMAD.IADD R11, R11, 0x1, -R13.reuse ;  /* 0x000000010b0b5824 */ /* 0x100fe400078e0a0d */
[----:B------:R-:W-:Y:S01]  /*a8c0*/  @P0 IMAD.IADD R10, R10, 0x1, -R13 ;  /* 0x000000010a0a0824 */ /* 0x000fe200078e0a0d */
[----:B--2---:R-:W-:-:S03]  /*a8d0*/  @P3 LEA R2, R31, UR5, 0x2 ;  /* 0x000000051f023c11 */ /* 0x004fc6000f8e10ff */
[----:B------:R-:W-:-:S04]  /*a8e0*/  @P6 IMAD.IADD R8, R8, 0x1, -R13 ;  /* 0x0000000108086824 */ /* 0x000fc800078e0a0d */
[----:B------:R-:W-:Y:S01]  /*a8f0*/  @P1 IMAD.IADD R34, R34, 0x1, -R13 ;  /* 0x0000000122221824 */ /* 0x000fe200078e0a0d */
[----:B------:R-:W-:-:S04]  /*a900*/  @P6 LEA R8, R8, UR5, 0x2 ;  /* 0x0000000508086c11 */ /* 0x000fc8000f8e10ff */
[----:B------:R-:W-:-:S05]  /*a910*/  @P1 LEA R3, R34, UR5, 0x2 ;  /* 0x0000000522031c11 */ /* 0x000fca000f8e10ff */
[----:B------:R2:W-:Y:S01]  /*a920*/  @P1 STS [R3], R26 ;  /* 0x0000001a03001388 */ /* 0x0005e20000000800 */
[----:B------:R-:W-:Y:S02]  /*a930*/  ISETP.NE.AND P1, PT, R42, RZ, PT ;  /* 0x000000ff2a00720c */ /* 0x000fe40003f25270 */
[----:B--2---:R-:W-:Y:S02]  /*a940*/  @P4 LEA R3, R18, UR5, 0x2 ;  /* 0x0000000512034c11 */ /* 0x004fe4000f8e10ff */
[----:B------:R-:W-:-:S09]  /*a950*/  @P5 LEA R18, R11, UR5, 0x2 ;  /* 0x000000050b125c11 */ /* 0x000fd2000f8e10ff */
[----:B------:R-:W-:Y:S01]  /*a960*/  @P1 IMAD.IADD R33, R33, 0x1, -R13 ;  /* 0x0000000121211824 */ /* 0x000fe200078e0a0d */
[----:B------:R-:W-:-:S04]  /*a970*/  @P0 LEA R11, R10, UR5, 0x2 ;  /* 0x000000050a0b0c11 */ /* 0x000fc8000f8e10ff */
[----:B------:R-:W-:-:S05]  /*a980*/  @P1 LEA R34, R33, UR5, 0x2 ;  /* 0x0000000521221c11 */ /* 0x000fca000f8e10ff */
[----:B------:R-:W-:Y:S01]  /*a990*/  @P1 STS [R34], R25 ;  /* 0x0000001922001388 */ /* 0x000fe20000000800 */
[----:B------:R-:W-:-:S03]  /*a9a0*/  ISETP.NE.AND P1, PT, R43, RZ, PT ;  /* 0x000000ff2b00720c */ /* 0x000fc60003f25270 */
[----:B------:R-:W-:Y:S01]  /*a9b0*/  @P2 STS [R29], R24 ;  /* 0x000000181d002388 */ /* 0x000fe20000000800 */
[----:B------:R-:W-:-:S03]  /*a9c0*/  ISETP.NE.AND P2, PT, R44, RZ, PT ;  /* 0x000000ff2c00720c */ /* 0x000fc60003f45270 */
[----:B------:R-:W-:Y:S01]  /*a9d0*/  @P3 STS [R2], R23 ;  /* 0x0000001702003388 */ /* 0x000fe20000000800 */
[----:B------:R-:W-:-:S03]  /*a9e0*/  ISETP.NE.AND P3, PT, R41, RZ, PT ;  /* 0x000000ff2900720c */ /* 0x000fc60003f65270 */
[----:B------:R2:W-:Y:S01]  /*a9f0*/  @P4 STS [R3], R22 ;  /* 0x0000001603004388 */ /* 0x0005e20000000800 */
[----:B------:R-:W-:Y:S01]  /*aa00*/  ISETP.NE.AND P4, PT, R40, RZ, PT ;  /* 0x000000ff2800720c */ /* 0x000fe20003f85270 */
[--C-:B------:R-:W-:Y:S02]  /*aa10*/  @P1 IMAD.IADD R5, R5, 0x1, -R13.reuse ;  /* 0x0000000105051824 */ /* 0x100fe400078e0a0d */
[----:B------:R3:W-:Y:S01]  /*aa20*/  @P5 STS [R18], R21 ;  /* 0x0000001512005388 */ /* 0x0007e20000000800 */
[----:B------:R-:W-:Y:S01]  /*aa30*/  ISETP.NE.AND P5, PT, R39, RZ, PT ;  /* 0x000000ff2700720c */ /* 0x000fe20003fa5270 */
[--C-:B------:R-:W-:Y:S02]  /*aa40*/  @P2 IMAD.IADD R4, R4, 0x1, -R13.reuse ;  /* 0x0000000104042824 */ /* 0x100fe400078e0a0d */
[----:B------:R3:W-:Y:S01]  /*aa50*/  @P0 STS [R11], R20 ;  /* 0x000000140b000388 */ /* 0x0007e20000000800 */
[----:B------:R-:W-:Y:S01]  /*aa60*/  ISETP.GE.AND P0, PT, R35, R38, PT ;  /* 0x000000262300720c */ /* 0x000fe20003f06270 */
[--C-:B------:R-:W-:Y:S01]  /*aa70*/  @P3 IMAD.IADD R12, R12, 0x1, -R13.reuse ;  /* 0x000000010c0c3824 */ /* 0x100fe200078e0a0d */
[----:B--2---:R-:W-:Y:S01]  /*aa80*/  @P2 LEA R3, R4, UR5, 0x2 ;  /* 0x0000000504032c11 */ /* 0x004fe2000f8e10ff */
[----:B------:R3:W-:Y:S02]  /*aa90*/  @P6 STS [R8], R19 ;  /* 0x0000001308006388 */ /* 0x0007e40000000800 */
[----:B------:R-:W-:Y:S01]  /*aaa0*/  @P4 IMAD.IADD R28, R28, 0x1, -R13 ;  /* 0x000000011c1c4824 */ /* 0x000fe200078e0a0d */
[----:B------:R-:W-:-:S03]  /*aab0*/  @P3 LEA R12, R12, UR5, 0x2 ;  /* 0x000000050c0c3c11 */ /* 0x000fc6000f8e10ff */
[----:B------:R-:W-:Y:S01]  /*aac0*/  @P5 IMAD.IADD R2, R0, 0x1, -R13 ;  /* 0x0000000100025824 */ /* 0x000fe200078e0a0d */
[----:B------:R-:W-:Y:S02]  /*aad0*/  @P1 LEA R0, R5, UR5, 0x2 ;  /* 0x0000000505001c11 */ /* 0x000fe4000f8e10ff */
[----:B------:R-:W-:Y:S02]  /*aae0*/  @P4 LEA R28, R28, UR5, 0x2 ;  /* 0x000000051c1c4c11 */ /* 0x000fe4000f8e10ff */
[----:B------:R-:W-:Y:S01]  /*aaf0*/  @P5 LEA R5, R2, UR5, 0x2 ;  /* 0x0000000502055c11 */ /* 0x000fe2000f8e10ff */
[----:B------:R3:W-:Y:S04]  /*ab00*/  @P1 STS [R0], R17 ;  /* 0x0000001100001388 */ /* 0x0007e80000000800 */
[----:B------:R3:W-:Y:S04]  /*ab10*/  @P2 STS [R3], R16 ;  /* 0x0000001003002388 */ /* 0x0007e80000000800 */
[----:B------:R3:W-:Y:S04]  /*ab20*/  @P3 STS [R12], R9 ;  /* 0x000000090c003388 */ /* 0x0007e80000000800 */
[----:B------:R3:W-:Y:S04]  /*ab30*/  @P4 STS [R28], R7 ;  /* 0x000000071c004388 */ /* 0x0007e80000000800 */
[----:B------:R3:W-:Y:S01]  /*ab40*/  @P5 STS [R5], R6 ;  /* 0x0000000605005388 */ /* 0x0007e20000000800 */
[----:B------:R-:W-:Y:S06]  /*ab50*/  BAR.SYNC.DEFER_BLOCKING 0x0 ;  /* 0x0000000000007b1d */ /* 0x000fec0000010000 */
[----:B01----:R-:W-:Y:S05]  /*ab60*/  @P0 BRA `(.L_x_163) ;  /* 0x0000000400540947 */ /* 0x003fea0003800000 */
[----:B------:R-:W0:Y:S01]  /*ab70*/  LDCU UR4, c[0x0][0x3bc] ;  /* 0x00007780ff0477ac */ /* 0x000e220008000800 */
[----:B---3--:R-:W-:Y:S01]  /*ab80*/  VIADD R0, R35, UR7 ;  /* 0x0000000723007c36 */ /* 0x008fe20008000000 */
[----:B------:R-:W1:Y:S01]  /*ab90*/  LDC.U8 R12, c[0x0][0x3c8] ;  /* 0x0000f200ff0c7b82 */ /* 0x000e620000000000 */
[----:B------:R-:W-:Y:S03]  /*aba0*/  BSSY.RECONVERGENT B0, `(.L_x_221) ;  /* 0x000001e000007945 */ /* 0x000fe60003800200 */
[----:B0-----:R-:W-:-:S05]  /*abb0*/  IADD3 R0, PT, PT, -R0, UR4, R15 ;  /* 0x0000000400007c10 */ /* 0x001fca000fffe10f */
[----:B------:R-:W-:-:S04]  /*abc0*/  VIADD R2, R0, 0xffffe97f ;  /* 0xffffe97f00027836 */ /* 0x000fc80000000000 */
[C---:B------:R-:W-:Y:S01]  /*abd0*/  IMAD.HI.U32 R0, R2.reuse, -0x55555555, RZ ;  /* 0xaaaaaaab02007827 */ /* 0x040fe200078e00ff */
[----:B------:R-:W-:-:S04]  /*abe0*/  ISETP.GE.U32.AND P1, PT, R2, 0x480, PT ;  /* 0x000004800200780c */ /* 0x000fc80003f26070 */
[----:B------:R-:W-:-:S04]  /*abf0*/  SHF.R.U32.HI R0, RZ, 0x8, R0 ;  /* 0x00000008ff007819 */ /* 0x000fc80000011600 */
[----:B------:R-:W-:-:S04]  /*ac00*/  LOP3.LUT R3, R0, 0x3, RZ, 0xc0, !PT ;  /* 0x0000000300037812 */ /* 0x000fc800078ec0ff */
[----:B------:R-:W-:-:S13]  /*ac10*/  ISETP.NE.AND P0, PT, R3, 0x3, PT ;  /* 0x000000030300780c */ /* 0x000fda0003f05270 */
[----:B-1----:R-:W-:Y:S05]  /*ac20*/  @!P0 BRA `(.L_x_222) ;  /* 0x0000000000548947 */ /* 0x002fea0003800000 */
[----:B------:R-:W-:Y:S01]  /*ac30*/  VIADD R0, R0, 0x1 ;  /* 0x0000000100007836 */ /* 0x000fe20000000000 */
[C---:B------:R-:W-:Y:S01]  /*ac40*/  LEA R6, R35.reuse, UR5, 0x2 ;  /* 0x0000000523067c11 */ /* 0x040fe2000f8e10ff */
[----:B------:R-:W-:Y:S01]  /*ac50*/  IMAD.IADD R7, R35, 0x1, R13 ;  /* 0x0000000123077824 */ /* 0x000fe200078e020d */
[----:B------:R-:W-:Y:S02]  /*ac60*/  ISETP.NE.AND P2, PT, R12, RZ, PT ;  /* 0x000000ff0c00720c */ /* 0x000fe40003f45270 */
[----:B------:R-:W-:-:S05]  /*ac70*/  LOP3.LUT R0, R0, 0x3, RZ, 0xc0, !PT ;  /* 0x0000000300007812 */ /* 0x000fca00078ec0ff */
[----:B------:R-:W-:Y:S02]  /*ac80*/  IMAD R35, R0, 0x180, R35 ;  /* 0x0000018000237824 */ /* 0x000fe400078e0223 */
[----:B------:R-:W-:-:S07]  /*ac90*/  IMAD.MOV R0, RZ, RZ, -R0 ;  /* 0x000000ffff007224 */ /* 0x000fce00078e0a00 */
.L_x_223:
        /* <DEDUP_REMOVED lines=14> */
.L_x_222:
[----:B------:R-:W-:Y:S05]  /*ad80*/  BSYNC.RECONVERGENT B0 ;  /* 0x0000000000007941 */ /* 0x000fea0003800200 */
.L_x_221:
[----:B------:R-:W-:Y:S05]  /*ad90*/  @!P1 BRA `(.L_x_163) ;  /* 0x0000000000c89947 */ /* 0x000fea0003800000 */
[----:B------:R-:W1:Y:S01]  /*ada0*/  S2UR UR6, SR_CgaCtaId ;  /* 0x00000000000679c3 */ /* 0x000e620000008800 */
[----:B------:R-:W-:Y:S01]  /*adb0*/  UMOV UR4, 0x400 ;  /* 0x0000040000047882 */ /* 0x000fe20000000000 */
[----:B------:R-:W-:Y:S01]  /*adc0*/  ISETP.NE.AND P0, PT, R12, RZ, PT ;  /* 0x000000ff0c00720c */ /* 0x000fe20003f05270 */
[----:B------:R-:W-:Y:S01]  /*add0*/  IMAD.IADD R13, R35, 0x1, R13 ;  /* 0x00000001230d7824 */ /* 0x000fe200078e020d */
[----:B-1----:R-:W-:-:S06]  /*ade0*/  ULEA UR4, UR6, UR4, 0x18 ;  /* 0x0000000406047291 */ /* 0x002fcc000f8ec0ff */
[----:B------:R-:W-:-:S05]  /*adf0*/  LEA R0, R35, UR4, 0x2 ;  /* 0x0000000423007c11 */ /* 0x000fca000f8e10ff */
[----:B------:R-:W-:-:S07]  /*ae00*/  VIADD R0, R0, 0xc00 ;  /* 0x00000c0000007836 */ /* 0x000fce0000000000 */
.L_x_224:
[----:B0-----:R-:W1:Y:S01]  /*ae10*/  @!P0 LDC.64 R6, c[0x0][0x3e0] ;  /* 0x0000f800ff068b82 */ /* 0x001e620000000a00 */
[----:B0-----:R-:W-:Y:S01]  /*ae20*/  CS2R R2, SRZ ;  /* 0x0000000000027805 */ /* 0x001fe2000001ff00 */
[----:B------:R-:W0:Y:S01]  /*ae30*/  LDS R17, [R0+-0xc00] ;  /* 0xfff4000000117984 */ /* 0x000e220000000800 */
[----:B------:R-:W-:-:S03]  /*ae40*/  SHF.R.S32.HI R15, RZ, 0x1f, R13 ;  /* 0x0000001fff0f7819 */ /* 0x000fc6000001140d */
[----:B------:R-:W2:Y:S04]  /*ae50*/  LDS R19, [R0+-0x600] ;  /* 0xfffa000000137984 */ /* 0x000ea80000000800 */
[----:B-1----:R-:W3:Y:S01]  /*ae60*/  @!P0 LDG.E.64 R2, desc[UR8][R6.64] ;  /* 0x0000000806028981 */ /* 0x002ee2000c1e1b00 */
[----:B------:R-:W-:-:S13]  /*ae70*/  ISETP.NE.AND P0, PT, R12, RZ, PT ;  /* 0x000000ff0c00720c */ /* 0x000fda0003f05270 */
        /* <DEDUP_REMOVED lines=25> */
[----:B-1----:R-:W2:Y:S01]  /*b010*/  @!P0 LDG.E.64 R2, desc[UR8][R8.64] ;  /* 0x0000000808028981 */ /* 0x002ea2000c1e1b00 */
[----:B------:R-:W-:Y:S02]  /*b020*/  VIADD R35, R35, 0x600 ;  /* 0x0000060023237836 */ /* 0x000fe40000000000 */
[----:B---3--:R-:W-:Y:S01]  /*b030*/  VIADD R0, R0, 0x1800 ;  /* 0x0000180000007836 */ /* 0x008fe20000000000 */
[C---:B--2---:R-:W-:Y:S01]  /*b040*/  IADD3 R6, P1, PT, R13.reuse, R2, RZ ;  /* 0x000000020d067210 */ /* 0x044fe20007f3e0ff */
[----:B------:R-:W-:-:S04]  /*b050*/  VIADD R13, R13, 0x600 ;  /* 0x000006000d0d7836 */ /* 0x000fc80000000000 */
[----:B------:R-:W-:Y:S01]  /*b060*/  IMAD.X R3, R15, 0x1, R3, P1 ;  /* 0x000000010f037824 */ /* 0x000fe200008e0603 */
[----:B------:R-:W-:-:S04]  /*b070*/  LEA R2, P1, R6, UR14, 0x2 ;  /* 0x0000000e06027c11 */ /* 0x000fc8000f8210ff */
[----:B------:R-:W-:Y:S02]  /*b080*/  LEA.HI.X R3, R6, UR15, R3, 0x2, P1 ;  /* 0x0000000f06037c11 */ /* 0x000fe400088f1403 */
[----:B------:R-:W-:-:S03]  /*b090*/  ISETP.GE.AND P1, PT, R35, R38, PT ;  /* 0x000000262300720c */ /* 0x000fc60003f26270 */
[----:B-----5:R0:W-:Y:S10]  /*b0a0*/  STG.E desc[UR8][R2.64+0x1200], R7 ;  /* 0x0012000702007986 */ /* 0x0201f4000c101908 */
[----:B------:R-:W-:Y:S05]  /*b0b0*/  @!P1 BRA `(.L_x_224) ;  /* 0xfffffffc00549947 */ /* 0x000fea000383ffff */
.L_x_163:
[----:B------:R-:W-:Y:S05]  /*b0c0*/  BSYNC.RECONVERGENT B1 ;  /* 0x0000000000017941 */ /* 0x000fea0003800200 */
.L_x_111:
[----:B--23--:R-:W2:Y:S02]  /*b0d0*/  S2R R0, SR_TID.X ;  /* 0x0000000000007919 */ /* 0x00cea40000002100 */
[----:B--2---:R-:W-:-:S13]  /*b0e0*/  ISETP.NE.AND P0, PT, R0, RZ, PT ;  /* 0x000000ff0000720c */ /* 0x004fda0003f05270 */
[----:B------:R-:W-:Y:S05]  /*b0f0*/  @P0 EXIT ;  /* 0x000000000000094d */ /* 0x000fea0003800000 */
[----:B------:R-:W2:Y:S02]  /*b100*/  LDCU.U8 UR4, c[0x0][0x3c9] ;  /* 0x00007920ff0477ac */ /* 0x000ea40008000000 */
[----:B--2---:R-:W-:-:S09]  /*b110*/  UISETP.NE.AND UP0, UPT, UR4, URZ, UPT ;  /* 0x000000ff0400728c */ /* 0x004fd2000bf05270 */
[----:B------:R-:W-:Y:S05]  /*b120*/  BRA.U !UP0, `(.L_x_225) ;  /* 0x00000001082c7547 */ /* 0x000fea000b800000 */
[----:B------:R-:W2:Y:S01]  /*b130*/  LDCU.U8 UR4, c[0x0][0x3c8] ;  /* 0x00007900ff0477ac */ /* 0x000ea20008000000 */
[----:B01----:R-:W0:Y:S01]  /*b140*/  LDC.64 R4, c[0x0][0x398] ;  /* 0x0000e600ff047b82 */ /* 0x003e220000000a00 */
[----:B----4-:R-:W-:Y:S01]  /*b150*/  CS2R R2, SRZ ;  /* 0x0000000000027805 */ /* 0x010fe2000001ff00 */
[----:B--2---:R-:W-:-:S09]  /*b160*/  UISETP.NE.AND UP0, UPT, UR4, URZ, UPT ;  /* 0x000000ff0400728c */ /* 0x004fd2000bf05270 */
[----:B------:R-:W-:Y:S05]  /*b170*/  BRA.U UP0, `(.L_x_226) ;  /* 0x0000000100087547 */ /* 0x000fea000b800000 */
[----:B------:R-:W1:Y:S02]  /*b180*/  LDC.64 R2, c[0x0][0x3e0] ;  /* 0x0000f800ff027b82 */ /* 0x000e640000000a00 */
[----:B-1----:R-:W5:Y:S02]  /*b190*/  LDG.E.64 R2, desc[UR8][R2.64] ;  /* 0x0000000802027981 */ /* 0x002f64000c1e1b00 */
.L_x_226:
[----:B-----5:R-:W-:-:S04]  /*b1a0*/  IADD3 R2, P0, PT, R14, R2, RZ ;  /* 0x000000020e027210 */ /* 0x020fc80007f1e0ff */
[----:B------:R-:W-:-:S05]  /*b1b0*/  LEA.HI.X.SX32 R3, R14, R3, 0x1, P0 ;  /* 0x000000030e037211 */ /* 0x000fca00000f0eff */
[----:B0-----:R-:W-:Y:S01]  /*b1c0*/  STG.E.64 desc[UR8][R4.64], R2 ;  /* 0x0000000204007986 */ /* 0x001fe2000c101b08 */
[----:B------:R-:W-:Y:S05]  /*b1d0*/  EXIT ;  /* 0x000000000000794d */ /* 0x000fea0003800000 */
.L_x_225:
[----:B------:R-:W2:Y:S01]  /*b1e0*/  LDCU.U8 UR4, c[0x0][0x3c8] ;  /* 0x00007900ff0477ac */ /* 0x000ea20008000000 */
[----:B01----:R-:W0:Y:S01]  /*b1f0*/  LDC.64 R4, c[0x0][0x3e8] ;  /* 0x0000fa00ff047b82 */ /* 0x003e220000000a00 */
[----:B----4-:R-:W-:Y:S01]  /*b200*/  CS2R R2, SRZ ;  /* 0x0000000000027805 */ /* 0x010fe2000001ff00 */
[----:B--2---:R-:W-:-:S09]  /*b210*/  UISETP.NE.AND UP0, UPT, UR4, URZ, UPT ;  /* 0x000000ff0400728c */ /* 0x004fd2000bf05270 */
[----:B------:R-:W-:Y:S05]  /*b220*/  BRA.U UP0, `(.L_x_227) ;  /* 0x0000000100087547 */ /* 0x000fea000b800000 */
[----:B------:R-:W1:Y:S02]  /*b230*/  LDC.64 R2, c[0x0][0x3e0] ;  /* 0x0000f800ff027b82 */ /* 0x000e640000000a00 */
[----:B-1----:R-:W5:Y:S02]  /*b240*/  LDG.E.64 R2, desc[UR8][R2.64] ;  /* 0x0000000802027981 */ /* 0x002f64000c1e1b00 */
.L_x_227:
[----:B-----5:R-:W-:-:S04]  /*b250*/  IADD3 R2, P0, PT, R14, R2, RZ ;  /* 0x000000020e027210 */ /* 0x020fc80007f1e0ff */
[----:B------:R-:W-:-:S05]  /*b260*/  LEA.HI.X.SX32 R3, R14, R3, 0x1, P0 ;  /* 0x000000030e037211 */ /* 0x000fca00000f0eff */
[----:B0-----:R-:W-:Y:S01]  /*b270*/  STG.E.64 desc[UR8][R4.64], R2 ;  /* 0x0000000204007986 */ /* 0x001fe2000c101b08 */
[----:B------:R-:W-:Y:S05]  /*b280*/  EXIT ;  /* 0x000000000000794d */ /* 0x000fea0003800000 */
.L_x_51:
[----:B------:R-:W-:Y:S01]  /*b290*/  BSSY B0, `(.L_x_228) ;  /* 0x0000006000007945 */ /* 0x000fe20003800000 */
[----:B------:R-:W-:Y:S01]  /*b2a0*/  PLOP3.LUT P6, PT, P6, PT, PT, 0x8, 0x80 ;  /* 0x000000000080781c */ /* 0x000fe200037ce170 */
[----:B------:R-:W-:-:S12]  /*b2b0*/  IMAD.MOV.U32 R14, RZ, RZ, -0x1 ;  /* 0xffffffffff0e7424 */ /* 0x000fd800078e00ff */
[----:B------:R-:W-:Y:S05]  /*b2c0*/  WARPSYNC.COLLECTIVE R14, `(.L_x_229) ;  /* 0x000000000e087348 */ /* 0x000fea0003c00000 */
[----:B------:R-:W-:Y:S01]  /*b2d0*/  VOTE.ANY P6, P6 ;  /* 0x0000000000ff7806 */ /* 0x000fe200030c0100 */
[----:B------:R-:W-:-:S12]  /*b2e0*/  ENDCOLLECTIVE ;  /* 0x000000000000791b */ /* 0x000fd80003800000 */
.L_x_229:
[----:B------:R-:W-:Y:S05]  /*b2f0*/  BSYNC B0 ;  /* 0x0000000000007941 */ /* 0x000fea0003800000 */
.L_x_228:
[----:B------:R-:W-:Y:S05]  /*b300*/  BRA `(.L_x_230) ;  /* 0xffffff7c000c7947 */ /* 0x000fea000383ffff */
.L_x_53:
[----:B------:R-:W-:Y:S01]  /*b310*/  BSSY B0, `(.L_x_231) ;  /* 0x0000006000007945 */ /* 0x000fe20003800000 */
[----:B------:R-:W-:Y:S01]  /*b320*/  PLOP3.LUT P6, PT, P6, PT, PT, 0x8, 0x80 ;  /* 0x000000000080781c */ /* 0x000fe200037ce170 */
[----:B------:R-:W-:-:S12]  /*b330*/  IMAD.MOV.U32 R14, RZ, RZ, -0x1 ;  /* 0xffffffffff0e7424 */ /* 0x000fd800078e00ff */
[----:B------:R-:W-:Y:S05]  /*b340*/  WARPSYNC.COLLECTIVE R14, `(.L_x_232) ;  /* 0x000000000e087348 */ /* 0x000fea0003c00000 */
[----:B------:R-:W-:Y:S01]  /*b350*/  VOTE.ANY P6, P6 ;  /* 0x0000000000ff7806 */ /* 0x000fe200030c0100 */
[----:B------:R-:W-:-:S12]  /*b360*/  ENDCOLLECTIVE ;  /* 0x000000000000791b */ /* 0x000fd80003800000 */
.L_x_232:
[----:B------:R-:W-:Y:S05]  /*b370*/  BSYNC B0 ;  /* 0x0000000000007941 */ /* 0x000fea0003800000 */
.L_x_231:
[----:B------:R-:W-:Y:S05]  /*b380*/  BRA `(.L_x_233) ;  /* 0xffffff7c00687947 */ /* 0x000fea000383ffff */
.L_x_55:
[----:B------:R-:W0:Y:S01]  /*b390*/  S2R R20, SR_GEMASK ;  /* 0x0000000000147919 */ /* 0x000e220000003c00 */
[----:B------:R-:W-:Y:S01]  /*b3a0*/  BSSY B0, `(.L_x_234) ;  /* 0x0000006000007945 */ /* 0x000fe20003800000 */
[----:B------:R-:W-:Y:S01]  /*b3b0*/  PLOP3.LUT P6, PT, P6, PT, PT, 0x8, 0x80 ;  /* 0x000000000080781c */ /* 0x000fe200037ce170 */
[----:B------:R-:W-:-:S12]  /*b3c0*/  IMAD.MOV.U32 R14, RZ, RZ, -0x1 ;  /* 0xffffffffff0e7424 */ /* 0x000fd800078e00ff */
[----:B0-----:R-:W-:Y:S05]  /*b3d0*/  WARPSYNC.COLLECTIVE R14, `(.L_x_235) ;  /* 0x000000000e087348 */ /* 0x001fea0003c00000 */
[----:B------:R-:W-:Y:S01]  /*b3e0*/  VOTE.ANY R14, PT, P6 ;  /* 0x00000000000e7806 */ /* 0x000fe200030e0100 */
[----:B0-----:R-:W-:Y:S06]  /*b3f0*/  ENDCOLLECTIVE ;  /* 0x000000000000791b */ /* 0x001fec0003800000 */
.L_x_235:
[----:B------:R-:W-:Y:S05]  /*b400*/  BSYNC B0 ;  /* 0x0000000000007941 */ /* 0x000fea0003800000 */
.L_x_234:
[----:B------:R-:W-:Y:S01]  /*b410*/  LOP3.LUT R14, R14, 0x80000000, R20, 0xec, !PT ;  /* 0x800000000e0e7812 */ /* 0x000fe200078eec14 */
[----:B------:R-:W-:Y:S02]  /*b420*/  IMAD.MOV.U32 R28, RZ, RZ, 0x1 ;  /* 0x00000001ff1c7424 */ /* 0x000fe400078e00ff */
[C---:B------:R-:W-:Y:S02]  /*b430*/  VIADD R48, R47.reuse, 0x2 ;  /* 0x000000022f307836 */ /* 0x040fe40000000000 */
[C---:B------:R-:W-:Y:S02]  /*b440*/  VIADD R15, R14.reuse, 0xffffffff ;  /* 0xffffffff0e0f7836 */ /* 0x040fe40000000000 */
[C---:B------:R-:W-:Y:S02]  /*b450*/  VIADD R21, R47.reuse, 0x4 ;  /* 0x000000042f157836 */ /* 0x040fe40000000000 */
[----:B------:R-:W-:Y:S01]  /*b460*/  VIADD R22, R47, 0x8 ;  /* 0x000000082f167836 */ /* 0x000fe20000000000 */
[----:B------:R-:W-:Y:S01]  /*b470*/  LOP3.LUT R15, R14, R15, RZ, 0xc, !PT ;  /* 0x0000000f0e0f7212 */ /* 0x000fe200078e0cff */
[----:B------:R-:W-:-:S02]  /*b480*/  IMAD.MOV.U32 R14, RZ, RZ, -0x1 ;  /* 0xffffffffff0e7424 */ /* 0x000fc400078e00ff */
[----:B------:R-:W-:Y:S01]  /*b490*/  VIADD R49, R47, 0x10 ;  /* 0x000000102f317836 */ /* 0x000fe20000000000 */
[----:B------:R0:W1:Y:S06]  /*b4a0*/  POPC R29, R15 ;  /* 0x0000000f001d7309 */ /* 0x00006c0000000000 */
[----:B01----:R-:W-:Y:S05]  /*b4b0*/  WARPSYNC.COLLECTIVE R14, `(.L_x_236) ;  /* 0x000000000e087348 */ /* 0x003fea0003c00000 */
[----:B-1----:R1:W2:Y:S02]  /*b4c0*/  SHFL.DOWN P6, R39, R13, R28, R29 ;  /* 0x0800001c0d277389 */ /* 0x0022a400000c001d */
[----:B012---:R-:W-:Y:S05]  /*b4d0*/  ENDCOLLECTIVE ;  /* 0x000000000000791b */ /* 0x007fea0003800000 */
.L_x_236:
[----:B------:R-:W-:Y:S01]  /*b4e0*/  ISETP.GE.AND P0, PT, R47, R29, PT ;  /* 0x0000001d2f00720c */ /* 0x000fe20003f06270 */
[----:B------:R-:W-:-:S03]  /*b4f0*/  IMAD.MOV.U32 R28, RZ, RZ, 0x2 ;  /* 0x00000002ff1c7424 */ /* 0x000fc600078e00ff */
[----:B------:R-:W-:Y:S02]  /*b500*/  SEL R16, R39, RZ, !P0 ;  /* 0x000000ff27107207 */ /* 0x000fe40004000000 */
[----:B------:R-:W-:-:S03]  /*b510*/  ISETP.GT.AND P0, PT, R48, R29, PT ;  /* 0x0000001d3000720c */ /* 0x000fc60003f04270 */
[----:B------:R-:W-:-:S04]  /*b520*/  IMAD.IADD R16, R16, 0x1, R13 ;  /* 0x0000000110107824 */ /* 0x000fc800078e020d */
[----:B------:R-:W-:-:S07]  /*b530*/  IMAD.MOV.U32 R13, RZ, RZ, R16 ;  /* 0x000000ffff0d7224 */ /* 0x000fce00078e0010 */
[----:B------:R-:W-:Y:S05]  /*b540*/  WARPSYNC.COLLECTIVE R14, `(.L_x_237) ;  /* 0x000000000e087348 */ /* 0x000fea0003c00000 */
[----:B------:R0:W1:Y:S02]  /*b550*/  SHFL.DOWN P6, R39, R13, R28, R29 ;  /* 0x0800001c0d277389 */ /* 0x00006400000c001d */
[----:B01----:R-:W-:Y:S05]  /*b560*/  ENDCOLLECTIVE ;  /* 0x000000000000791b */ /* 0x003fea0003800000 */
.L_x_237:
[----:B------:R-:W-:Y:S01]  /*b570*/  IMAD.MOV.U32 R28, RZ, RZ, 0x4 ;  /* 0x00000004ff1c7424 */ /* 0x000fe200078e00ff */
[----:B------:R-:W-:Y:S02]  /*b580*/  SEL R39, R39, RZ, !P0 ;  /* 0x000000ff27277207 */ /* 0x000fe40004000000 */
[----:B------:R-:W-:-:S03]  /*b590*/  ISETP.GT.AND P0, PT, R21, R29, PT ;  /* 0x0000001d1500720c */ /* 0x000fc60003f04270 */
[----:B------:R-:W-:-:S04]  /*b5a0*/  IMAD.IADD R52, R16, 0x1, R39 ;  /* 0x0000000110347824 */ /* 0x000fc800078e0227 */
[----:B------:R-:W-:-:S07]  /*b5b0*/  IMAD.MOV.U32 R13, RZ, RZ, R52 ;  /* 0x000000ffff0d7224 */ /* 0x000fce00078e0034 */
[----:B------:R-:W-:Y:S05]  /*b5c0*/  WARPSYNC.COLLECTIVE R14, `(.L_x_238) ;  /* 0x000000000e087348 */ /* 0x000fea0003c00000 */
[----:B------:R0:W1:Y:S02]  /*b5d0*/  SHFL.DOWN P6, R39, R13, R28, R29 ;  /* 0x0800001c0d277389 */ /* 0x00006400000c001d */
[----:B01----:R-:W-:Y:S05]  /*b5e0*/  ENDCOLLECTIVE ;  /* 0x000000000000791b */ /* 0x003fea0003800000 */
.L_x_238:
        /* <DEDUP_REMOVED lines=8> */
.L_x_239:
[----:B------:R-:W-:Y:S01]  /*b670*/  IMAD.MOV.U32 R28, RZ, RZ, 0x10 ;  /* 0x00000010ff1c7424 */ /* 0x000fe200078e00ff */
[----:B------:R-:W-:Y:S02]  /*b680*/  SEL R16, R39, RZ, !P0 ;  /* 0x000000ff27107207 */ /* 0x000fe40004000000 */
[----:B------:R-:W-:-:S03]  /*b690*/  ISETP.GT.AND P0, PT, R49, R29, PT ;  /* 0x0000001d3100720c */ /* 0x000fc60003f04270 */
[----:B------:R-:W-:Y:S02]  /*b6a0*/  IMAD.IADD R13, R17, 0x1, R16 ;  /* 0x00000001110d7824 */ /* 0x000fe400078e0210 */
[----:B------:R-:W0:Y:S08]  /*b6b0*/  LDC.64 R16, c[0x0][0x3a0] ;  /* 0x0000e800ff107b82 */ /* 0x000e300000000a00 */
[----:B0-----:R-:W-:Y:S05]  /*b6c0*/  WARPSYNC.COLLECTIVE R14, `(.L_x_240) ;  /* 0x000000000e087348 */ /* 0x001fea0003c00000 */
[----:B------:R1:W2:Y:S02]  /*b6d0*/  SHFL.DOWN P6, R39, R13, R28, R29 ;  /* 0x0800001c0d277389 */ /* 0x0002a400000c001d */
[----:B012---:R-:W-:Y:S05]  /*b6e0*/  ENDCOLLECTIVE ;  /* 0x000000000000791b */ /* 0x007fea0003800000 */
.L_x_240:
[----:B------:R-:W-:Y:S02]  /*b6f0*/  IADD3 R16, P1, PT, R16, 0x100, RZ ;  /* 0x0000010010107810 */ /* 0x000fe40007f3e0ff */
[----:B------:R-:W-:Y:S02]  /*b700*/  ISETP.NE.AND P6, PT, R12, 0x65, PT ;  /* 0x000000650c00780c */ /* 0x000fe40003fc5270 */
[----:B------:R-:W-:Y:S01]  /*b710*/  SEL R12, R39, RZ, !P0 ;  /* 0x000000ff270c7207 */ /* 0x000fe20004000000 */
[----:B------:R-:W-:-:S04]  /*b720*/  IMAD.X R17, RZ, RZ, R17, P1 ;  /* 0x000000ffff117224 */ /* 0x000fc800008e0611 */
[----:B------:R-:W-:-:S07]  /*b730*/  IMAD.IADD R15, R13, 0x1, R12 ;  /* 0x000000010d0f7824 */ /* 0x000fce00078e020c */
[----:B------:R-:W-:Y:S05]  /*b740*/  WARPSYNC.COLLECTIVE R14, `(.L_x_241) ;  /* 0x000000000e087348 */ /* 0x000fea0003c00000 */
[----:B------:R-:W-:Y:S01]  /*b750*/  VOTE.ALL P6, P6 ;  /* 0x0000000000ff7806 */ /* 0x000fe200030c0000 */
[----:B------:R-:W-:-:S12]  /*b760*/  ENDCOLLECTIVE ;  /* 0x000000000000791b */ /* 0x000fd80003800000 */
.L_x_241:
[----:B------:R-:W-:Y:S05]  /*b770*/  BRA `(.L_x_242) ;  /* 0xffffff7c00087947 */ /* 0x000fea000383ffff */
.L_x_57:
[----:B------:R-:W-:Y:S01]  /*b780*/  BSSY B0, `(.L_x_243) ;  /* 0x0000006000007945 */ /* 0x000fe20003800000 */
[----:B------:R-:W-:Y:S01]  /*b790*/  PLOP3.LUT P6, PT, P6, PT, PT, 0x8, 0x80 ;  /* 0x000000000080781c */ /* 0x000fe200037ce170 */
[----:B------:R-:W-:-:S12]  /*b7a0*/  IMAD.MOV.U32 R14, RZ, RZ, -0x1 ;  /* 0xffffffffff0e7424 */ /* 0x000fd800078e00ff */
[----:B------:R-:W-:Y:S05]  /*b7b0*/  WARPSYNC.COLLECTIVE R14, `(.L_x_244) ;  /* 0x000000000e087348 */ /* 0x000fea0003c00000 */
[----:B------:R-:W-:Y:S01]  /*b7c0*/  VOTE.ANY P6, P6 ;  /* 0x0000000000ff7806 */ /* 0x000fe200030c0100 */
[----:B------:R-:W-:-:S12]  /*b7d0*/  ENDCOLLECTIVE ;  /* 0x000000000000791b */ /* 0x000fd80003800000 */
.L_x_244:
[----:B------:R-:W-:Y:S05]  /*b7e0*/  BSYNC B0 ;  /* 0x0000000000007941 */ /* 0x000fea0003800000 */
.L_x_243:
[----:B------:R-:W-:Y:S05]  /*b7f0*/  BRA `(.L_x_245) ;  /* 0xffffff7c00187947 */ /* 0x000fea000383ffff */
.L_x_59:
[----:B------:R-:W-:Y:S01]  /*b800*/  BSSY B0, `(.L_x_246) ;  /* 0x0000006000007945 */ /* 0x000fe20003800000 */
[----:B------:R-:W-:Y:S01]  /*b810*/  PLOP3.LUT P6, PT, P6, PT, PT, 0x8, 0x80 ;  /* 0x000000000080781c */ /* 0x000fe200037ce170 */
[----:B------:R-:W-:-:S12]  /*b820*/  IMAD.MOV.U32 R14, RZ, RZ, -0x1 ;  /* 0xffffffffff0e7424 */ /* 0x000fd800078e00ff */
[----:B------:R-:W-:Y:S05]  /*b830*/  WARPSYNC.COLLECTIVE R14, `(.L_x_247) ;  /* 0x000000000e087348 */ /* 0x000fea0003c00000 */
[----:B------:R-:W-:Y:S01]  /*b840*/  VOTE.ANY P6, P6 ;  /* 0x0000000000ff7806 */ /* 0x000fe200030c0100 */
[----:B------:R-:W-:-:S12]  /*b850*/  ENDCOLLECTIVE ;  /* 0x000000000000791b */ /* 0x000fd80003800000 */
.L_x_247:
[----:B------:R-:W-:Y:S05]  /*b860*/  BSYNC B0 ;  /* 0x0000000000007941 */ /* 0x000fea0003800000 */
.L_x_246:
[----:B------:R-:W-:Y:S05]  /*b870*/  BRA `(.L_x_248) ;  /* 0xffffff7c00747947 */ /* 0x000fea000383ffff */
.L_x_61:
[----:B------:R-:W-:Y:S01]  /*b880*/  BSSY B0, `(.L_x_249) ;  /* 0x0000006000007945 */ /* 0x000fe20003800000 */
[----:B------:R-:W-:Y:S01]  /*b890*/  PLOP3.LUT P6, PT, P6, PT, PT, 0x8, 0x80 ;  /* 0x000000000080781c */ /* 0x000fe200037ce170 */
[----:B------:R-:W-:-:S12]  /*b8a0*/  IMAD.MOV.U32 R14, RZ, RZ, -0x1 ;  /* 0xffffffffff0e7424 */ /* 0x000fd800078e00ff */
[----:B------:R-:W-:Y:S05]  /*b8b0*/  WARPSYNC.COLLECTIVE R14, `(.L_x_250) ;  /* 0x000000000e087348 */ /* 0x000fea0003c00000 */
[----:B------:R-:W-:Y:S01]  /*b8c0*/  VOTE.ANY R14, PT, P6 ;  /* 0x00000000000e7806 */ /* 0x000fe200030e0100 */
[----:B------:R-:W-:Y:S06]  /*b8d0*/  ENDCOLLECTIVE ;  /* 0x000000000000791b */ /* 0x000fec0003800000 */
.L_x_250:
[----:B------:R-:W-:Y:S05]  /*b8e0*/  BSYNC B0 ;  /* 0x0000000000007941 */ /* 0x000fea0003800000 */
.L_x_249:
[----:B------:R-:W-:Y:S01]  /*b8f0*/  LOP3.LUT R14, R14, 0x80000000, R20, 0xec, !PT ;  /* 0x800000000e0e7812 */ /* 0x000fe200078eec14 */
[----:B------:R-:W-:Y:S02]  /*b900*/  IMAD.MOV.U32 R28, RZ, RZ, 0x1 ;  /* 0x00000001ff1c7424 */ /* 0x000fe400078e00ff */
[----:B------:R-:W-:Y:S02]  /*b910*/  VIADD R19, R19, 0xffffffe0 ;  /* 0xffffffe013137836 */ /* 0x000fe40000000000 */
[----:B------:R-:W-:-:S05]  /*b920*/  VIADD R29, R14, 0xffffffff ;  /* 0xffffffff0e1d7836 */ /* 0x000fca0000000000 */
[----:B------:R-:W-:Y:S01]  /*b930*/  LOP3.LUT R29, R14, R29, RZ, 0xc, !PT ;  /* 0x0000001d0e1d7212 */ /* 0x000fe200078e0cff */
[----:B------:R-:W-:-:S05]  /*b940*/  IMAD.MOV.U32 R14, RZ, RZ, -0x1 ;  /* 0xffffffffff0e7424 */ /* 0x000fca00078e00ff */
[----:B------:R-:W0:Y:S02]  /*b950*/  POPC R29, R29 ;  /* 0x0000001d001d7309 */ /* 0x000e240000000000 */
[----:B0-----:R-:W-:Y:S05]  /*b960*/  WARPSYNC.COLLECTIVE R14, `(.L_x_251) ;  /* 0x000000000e087348 */ /* 0x001fea0003c00000 */
[----:B0-----:R0:W1:Y:S02]  /*b970*/  SHFL.DOWN P6, R39, R13, R28, R29 ;  /* 0x0800001c0d277389 */ /* 0x00106400000c001d */
[----:B01----:R-:W-:Y:S05]  /*b980*/  ENDCOLLECTIVE ;  /* 0x000000000000791b */ /* 0x003fea0003800000 */
.L_x_251:
        /* <DEDUP_REMOVED lines=9> */
.L_x_252:
        /* <DEDUP_REMOVED lines=8> */
.L_x_253:
[----:B------:R-:W-:Y:S01]  /*baa0*/  IMAD.MOV.U32 R28, RZ, RZ, 0x8 ;  /* 0x00000008ff1c7424 */ /* 0x000fe200078e00ff */
[----:B------:R-:W-:Y:S02]  /*bab0*/  SEL R39, R39, RZ, !P0 ;  /* 0x000000ff27277207 */ /* 0x000fe40004000000 */
[----:B------:R-:W-:-:S03]  /*bac0*/  ISETP.GT.AND P0, PT, R22, R29, PT ;  /* 0x0000001d1600720c */ /* 0x000fc60003f04270 */
[----:B------:R-:W-:-:S10]  /*bad0*/  IMAD.IADD R13, R53, 0x1, R39 ;  /* 0x00000001350d7824 */ /* 0x000fd400078e0227 */
[----:B------:R-:W-:Y:S05]  /*bae0*/  WARPSYNC.COLLECTIVE R14, `(.L_x_254) ;  /* 0x000000000e087348 */ /* 0x000fea0003c00000 */
[----:B------:R0:W1:Y:S02]  /*baf0*/  SHFL.DOWN P6, R39, R13, R28, R29 ;  /* 0x0800001c0d277389 */ /* 0x00006400000c001d */
[----:B01----:R-:W-:Y:S05]  /*bb00*/  ENDCOLLECTIVE ;  /* 0x000000000000791b */ /* 0x003fea0003800000 */
.L_x_254:
        /* <DEDUP_REMOVED lines=8> */
.L_x_255:
[----:B------:R-:W-:Y:S02]  /*bb90*/  ISETP.NE.AND P6, PT, R12, 0x65, PT ;  /* 0x000000650c00780c */ /* 0x000fe40003fc5270 */
[----:B------:R-:W-:-:S04]  /*bba0*/  SEL R39, R39, RZ, !P0 ;  /* 0x000000ff27277207 */ /* 0x000fc80004000000 */
[----:B------:R-:W-:-:S07]  /*bbb0*/  IADD3 R15, PT, PT, R53, R39, R15 ;  /* 0x00000027350f7210 */ /* 0x000fce0007ffe00f */
[----:B------:R-:W-:Y:S05]  /*bbc0*/  WARPSYNC.COLLECTIVE R14, `(.L_x_256) ;  /* 0x000000000e087348 */ /* 0x000fea0003c00000 */
[----:B------:R-:W-:Y:S01]  /*bbd0*/  VOTE.ALL P6, P6 ;  /* 0x0000000000ff7806 */ /* 0x000fe200030c0000 */
[----:B------:R-:W-:-:S12]  /*bbe0*/  ENDCOLLECTIVE ;  /* 0x000000000000791b */ /* 0x000fd80003800000 */
.L_x_256:
[----:B------:R-:W-:Y:S05]  /*bbf0*/  BRA `(.L_x_257) ;  /* 0xffffff7c00147947 */ /* 0x000fea000383ffff */
.L_x_165:
[----:B------:R-:W-:Y:S01]  /*bc00*/  BSSY B0, `(.L_x_258) ;  /* 0x0000006000007945 */ /* 0x000fe20003800000 */
[----:B------:R-:W-:Y:S01]  /*bc10*/  PLOP3.LUT P6, PT, P6, PT, PT, 0x8, 0x80 ;  /* 0x000000000080781c */ /* 0x000fe200037ce170 */
[----:B------:R-:W-:-:S12]  /*bc20*/  IMAD.MOV.U32 R14, RZ, RZ, -0x1 ;  /* 0xffffffffff0e7424 */ /* 0x000fd800078e00ff */
[----:B------:R-:W-:Y:S05]  /*bc30*/  WARPSYNC.COLLECTIVE R14, `(.L_x_259) ;  /* 0x000000000e087348 */ /* 0x000fea0003c00000 */
[----:B------:R-:W-:Y:S01]  /*bc40*/  VOTE.ANY P6, P6 ;  /* 0x0000000000ff7806 */ /* 0x000fe200030c0100 */
[----:B------:R-:W-:-:S12]  /*bc50*/  ENDCOLLECTIVE ;  /* 0x000000000000791b */ /* 0x000fd80003800000 */
.L_x_259:
[----:B------:R-:W-:Y:S05]  /*bc60*/  BSYNC B0 ;  /* 0x0000000000007941 */ /* 0x000fea0003800000 */
.L_x_258:
[----:B------:R-:W-:Y:S05]  /*bc70*/  BRA `(.L_x_260) ;  /* 0xffffffcc00ec7947 */ /* 0x000fea000383ffff */
.L_x_167:
[----:B------:R-:W-:Y:S01]  /*bc80*/  BSSY B0, `(.L_x_261) ;  /* 0x0000006000007945 */ /* 0x000fe20003800000 */
[----:B------:R-:W-:Y:S01]  /*bc90*/  PLOP3.LUT P6, PT, P6, PT, PT, 0x8, 0x80 ;  /* 0x000000000080781c */ /* 0x000fe200037ce170 */
[----:B------:R-:W-:-:S12]  /*bca0*/  IMAD.MOV.U32 R14, RZ, RZ, -0x1 ;  /* 0xffffffffff0e7424 */ /* 0x000fd800078e00ff */
[----:B------:R-:W-:Y:S05]  /*bcb0*/  WARPSYNC.COLLECTIVE R14, `(.L_x_262) ;  /* 0x000000000e087348 */ /* 0x000fea0003c00000 */
[----:B------:R-:W-:Y:S01]  /*bcc0*/  VOTE.ANY P6, P6 ;  /* 0x0000000000ff7806 */ /* 0x000fe200030c0100 */
[----:B------:R-:W-:-:S12]  /*bcd0*/  ENDCOLLECTIVE ;  /* 0x000000000000791b */ /* 0x000fd80003800000 */
.L_x_262:
[----:B------:R-:W-:Y:S05]  /*bce0*/  BSYNC B0 ;  /* 0x0000000000007941 */ /* 0x000fea0003800000 */
.L_x_261:
[----:B------:R-:W-:Y:S05]  /*bcf0*/  BRA `(.L_x_263) ;  /* 0xffffffd000487947 */ /* 0x000fea000383ffff */
.L_x_169:
[----:B------:R-:W-:Y:S01]  /*bd00*/  BSSY B0, `(.L_x_264) ;  /* 0x0000006000007945 */ /* 0x000fe20003800000 */
[----:B------:R-:W-:Y:S01]  /*bd10*/  PLOP3.LUT P6, PT, P6, PT, PT, 0x8, 0x80 ;  /* 0x000000000080781c */ /* 0x000fe200037ce170 */
[----:B------:R-:W-:-:S12]  /*bd20*/  IMAD.MOV.U32 R14, RZ, RZ, -0x1 ;  /* 0xffffffffff0e7424 */ /* 0x000fd800078e00ff */
[----:B------:R-:W-:Y:S05]  /*bd30*/  WARPSYNC.COLLECTIVE R14, `(.L_x_265) ;  /* 0x000000000e087348 */ /* 0x000fea0003c00000 */
[----:B------:R-:W-:Y:S01]  /*bd40*/  VOTE.ANY R14, PT, P6 ;  /* 0x00000000000e7806 */ /* 0x000fe200030e0100 */
[----:B------:R-:W-:Y:S06]  /*bd50*/  ENDCOLLECTIVE ;  /* 0x000000000000791b */ /* 0x000fec0003800000 */
.L_x_265:
[----:B------:R-:W-:Y:S05]  /*bd60*/  BSYNC B0 ;  /* 0x0000000000007941 */ /* 0x000fea0003800000 */
.L_x_264:
[----:B------:R-:W0:Y:S01]  /*bd70*/  S2R R42, SR_GEMASK ;  /* 0x00000000002a7919 */ /* 0x000e220000003c00 */
[----:B------:R-:W-:Y:S02]  /*bd80*/  IMAD.MOV.U32 R28, RZ, RZ, 0x1 ;  /* 0x00000001ff1c7424 */ /* 0x000fe400078e00ff */
[C---:B------:R-:W-:Y:S02]  /*bd90*/  VIADD R45, R37.reuse, 0x2 ;  /* 0x00000002252d7836 */ /* 0x040fe40000000000 */
[C---:B------:R-:W-:Y:S02]  /*bda0*/  VIADD R43, R37.reuse, 0x4 ;  /* 0x00000004252b7836 */ /* 0x040fe40000000000 */
[----:B------:R-:W-:Y:S01]  /*bdb0*/  VIADD R51, R37, 0x10 ;  /* 0x0000001025337836 */ /* 0x000fe20000000000 */
[----:B0-----:R-:W-:-:S05]  /*bdc0*/  LOP3.LUT R14, R14, 0x80000000, R42, 0xec, !PT ;  /* 0x800000000e0e7812 */ /* 0x001fca00078eec2a */
[----:B------:R-:W-:-:S05]  /*bdd0*/  VIADD R29, R14, 0xffffffff ;  /* 0xffffffff0e1d7836 */ /* 0x000fca0000000000 */
[----:B------:R-:W-:Y:S01]  /*bde0*/  LOP3.LUT R47, R14, R29, RZ, 0xc, !PT ;  /* 0x0000001d0e2f7212 */ /* 0x000fe200078e0cff */
[----:B------:R-:W-:-:S05]  /*bdf0*/  IMAD.MOV.U32 R14, RZ, RZ, -0x1 ;  /* 0xffffffffff0e7424 */ /* 0x000fca00078e00ff */
[----:B------:R-:W0:Y:S02]  /*be00*/  POPC R47, R47 ;  /* 0x0000002f002f7309 */ /* 0x000e240000000000 */
[----:B0-----:R-:W-:-:S07]  /*be10*/  IMAD.MOV.U32 R29, RZ, RZ, R47 ;  /* 0x000000ffff1d7224 */ /* 0x001fce00078e002f */
[----:B------:R-:W-:Y:S05]  /*be20*/  WARPSYNC.COLLECTIVE R14, `(.L_x_266) ;  /* 0x000000000e087348 */ /* 0x000fea0003c00000 */
[----:B------:R0:W1:Y:S02]  /*be30*/  SHFL.DOWN P6, R39, R13, R28, R29 ;  /* 0x0800001c0d277389 */ /* 0x00006400000c001d */
[----:B01----:R-:W-:Y:S05]  /*be40*/  ENDCOLLECTIVE ;  /* 0x000000000000791b */ /* 0x003fea0003800000 */
.L_x_266:
[----:B------:R-:W-:Y:S01]  /*be50*/  IMAD.MOV.U32 R28, RZ, RZ, 0x2 ;  /* 0x00000002ff1c7424 */ /* 0x000fe200078e00ff */
[----:B------:R-:W-:-:S04]  /*be60*/  ISETP.GE.AND P6, PT, R37, R47, PT ;  /* 0x0000002f2500720c */ /* 0x000fc80003fc6270 */
[----:B------:R-:W-:-:S05]  /*be70*/  SEL R44, R39, RZ, !P6 ;  /* 0x000000ff272c7207 */ /* 0x000fca0007000000 */
[----:B------:R-:W-:-:S04]  /*be80*/  IMAD.IADD R44, R44, 0x1, R13 ;  /* 0x000000012c2c7824 */ /* 0x000fc800078e020d */
[----:B------:R-:W-:-:S07]  /*be90*/  IMAD.MOV.U32 R13, RZ, RZ, R44 ;  /* 0x000000ffff0d7224 */ /* 0x000fce00078e002c */
[----:B------:R-:W-:Y:S05]  /*bea0*/  WARPSYNC.COLLECTIVE R14, `(.L_x_267) ;  /* 0x000000000e087348 */ /* 0x000fea0003c00000 */
[----:B------:R0:W1:Y:S02]  /*beb0*/  SHFL.DOWN P6, R39, R13, R28, R29 ;  /* 0x0800001c0d277389 */ /* 0x00006400000c001d */
[----:B01----:R-:W-:Y:S05]  /*bec0*/  ENDCOLLECTIVE ;  /* 0x000000000000791b */ /* 0x003fea0003800000 */
.L_x_267:
[----:B------:R-:W-:Y:S01]  /*bed0*/  IMAD.MOV.U32 R28, RZ, RZ, 0x4 ;  /* 0x00000004ff1c7424 */ /* 0x000fe200078e00ff */
[----:B------:R-:W-:-:S04]  /*bee0*/  ISETP.GT.AND P6, PT, R45, R47, PT ;  /* 0x0000002f2d00720c */ /* 0x000fc80003fc4270 */
[----:B------:R-:W-:-:S05]  /*bef0*/  SEL R39, R39, RZ, !P6 ;  /* 0x000000ff27277207 */ /* 0x000fca0007000000 */
[----:B------:R-:W-:Y:S02]  /*bf00*/  IMAD.IADD R50, R44, 0x1, R39 ;  /* 0x000000012c327824 */ /* 0x000fe400078e0227 */
[----:B------:R-:W-:Y:S02]  /*bf10*/  VIADD R44, R37, 0x8 ;  /* 0x00000008252c7836 */ /* 0x000fe40000000000 */
[----:B------:R-:W-:-:S07]  /*bf20*/  IMAD.MOV.U32 R13, RZ, RZ, R50 ;  /* 0x000000ffff0d7224 */ /* 0x000fce00078e0032 */
[----:B------:R-:W-:Y:S05]  /*bf30*/  WARPSYNC.COLLECTIVE R14, `(.L_x_268) ;  /* 0x000000000e087348 */ /* 0x000fea0003c00000 */
[----:B------:R0:W1:Y:S02]  /*bf40*/  SHFL.DOWN P6, R39, R13, R28, R29 ;  /* 0x0800001c0d277389 */ /* 0x00006400000c001d */
[----:B01----:R-:W-:Y:S05]  /*bf50*/  ENDCOLLECTIVE ;  /* 0x000000000000791b */ /* 0x003fea0003800000 */
.L_x_268:
[----:B------:R-:W-:Y:S01]  /*bf60*/  IMAD.MOV.U32 R28, RZ, RZ, 0x8 ;  /* 0x00000008ff1c7424 */ /* 0x000fe200078e00ff */
[----:B------:R-:W-:-:S04]  /*bf70*/  ISETP.GT.AND P6, PT, R43, R47, PT ;  /* 0x0000002f2b00720c */ /* 0x000fc80003fc4270 */
[----:B------:R-:W-:-:S05]  /*bf80*/  SEL R39, R39, RZ, !P6 ;  /* 0x000000ff27277207 */ /* 0x000fca0007000000 */
[----:B------:R-:W-:-:S07]  /*bf90*/  IMAD.IADD R13, R50, 0x1, R39 ;  /* 0x00000001320d7824 */ /* 0x000fce00078e0227 */
[----:B------:R-:W-:Y:S05]  /*bfa0*/  WARPSYNC.COLLECTIVE R14, `(.L_x_269) ;  /* 0x000000000e087348 */ /* 0x000fea0003c00000 */
[----:B------:R0:W1:Y:S02]  /*bfb0*/  SHFL.DOWN P6, R39, R13, R28, R29 ;  /* 0x0800001c0d277389 */ /* 0x00006400000c001d */
[----:B01----:R-:W-:Y:S05]  /*bfc0*/  ENDCOLLECTIVE ;  /* 0x000000000000791b */ /* 0x003fea0003800000 */
.L_x_269:
[----:B------:R-:W0:Y:S01]  /*bfd0*/  LDC.64 R28, c[0x0][0x3a0] ;  /* 0x0000e800ff1c7b82 */ /* 0x000e220000000a00 */
[----:B------:R-:W-:-:S04]  /*bfe0*/  ISETP.GT.AND P6, PT, R44, R47, PT ;  /* 0x0000002f2c00720c */ /* 0x000fc80003fc4270 */
[----:B------:R-:W-:-:S05]  /*bff0*/  SEL R52, R39, RZ, !P6 ;  /* 0x000000ff27347207 */ /* 0x000fca0007000000 */
[----:B------:R-:W-:-:S04]  /*c000*/  IMAD.IADD R52, R13, 0x1, R52 ;  /* 0x000000010d347824 */ /* 0x000fc800078e0234 */
[----:B------:R-:W-:Y:S01]  /*c010*/  IMAD.MOV.U32 R13, RZ, RZ, R52 ;  /* 0x000000ffff0d7224 */ /* 0x000fe200078e0034 */
[----:B0-----:R-:W-:Y:S01]  /*c020*/  IADD3 R46, P6, PT, R28, 0x100, RZ ;  /* 0x000001001c2e7810 */ /* 0x001fe20007fde0ff */
[----:B------:R-:W-:-:S04]  /*c030*/  IMAD.MOV.U32 R28, RZ, RZ, 0x10 ;  /* 0x00000010ff1c7424 */ /* 0x000fc800078e00ff */
[----:B------:R-:W-:Y:S02]  /*c040*/  IMAD.X R50, RZ, RZ, R29, P6 ;  /* 0x000000ffff327224 */ /* 0x000fe400030e061d */
[----:B------:R-:W-:-:S07]  /*c050*/  IMAD.MOV.U32 R29, RZ, RZ, R47 ;  /* 0x000000ffff1d7224 */ /* 0x000fce00078e002f */
[----:B------:R-:W-:Y:S05]  /*c060*/  WARPSYNC.COLLECTIVE R14, `(.L_x_270) ;  /* 0x000000000e087348 */ /* 0x000fea0003c00000 */
[----:B------:R0:W1:Y:S02]  /*c070*/  SHFL.DOWN P6, R39, R13, R28, R29 ;  /* 0x0800001c0d277389 */ /* 0x00006400000c001d */
[----:B01----:R-:W-:Y:S05]  /*c080*/  ENDCOLLECTIVE ;  /* 0x000000000000791b */ /* 0x003fea0003800000 */
.L_x_270:
[----:B------:R-:W-:-:S04]  /*c090*/  ISETP.GT.AND P6, PT, R51, R47, PT ;  /* 0x0000002f3300720c */ /* 0x000fc80003fc4270 */
[----:B------:R-:W-:Y:S02]  /*c0a0*/  SEL R39, R39, RZ, !P6 ;  /* 0x000000ff27277207 */ /* 0x000fe40007000000 */
[----:B------:R-:W-:-:S03]  /*c0b0*/  ISETP.NE.AND P6, PT, R12, 0x65, PT ;  /* 0x000000650c00780c */ /* 0x000fc60003fc5270 */
[----:B------:R-:W-:-:S10]  /*c0c0*/  IMAD.IADD R47, R52, 0x1, R39 ;  /* 0x00000001342f7824 */ /* 0x000fd400078e0227 */
[----:B------:R-:W-:Y:S05]  /*c0d0*/  WARPSYNC.COLLECTIVE R14, `(.L_x_271) ;  /* 0x000000000e087348 */ /* 0x000fea0003c00000 */
[----:B------:R-:W-:Y:S01]  /*c0e0*/  VOTE.ALL P6, P6 ;  /* 0x0000000000ff7806 */ /* 0x000fe200030c0000 */
[----:B------:R-:W-:-:S12]  /*c0f0*/  ENDCOLLECTIVE ;  /* 0x000000000000791b */ /* 0x000fd80003800000 */
.L_x_271:
[----:B------:R-:W-:Y:S05]  /*c100*/  BRA `(.L_x_272) ;  /* 0xffffffcc00e07947 */ /* 0x000fea000383ffff */
.L_x_171:
[----:B------:R-:W-:Y:S01]  /*c110*/  BSSY B0, `(.L_x_273) ;  /* 0x0000006000007945 */ /* 0x000fe20003800000 */
[----:B------:R-:W-:Y:S01]  /*c120*/  PLOP3.LUT P6, PT, P6, PT, PT, 0x8, 0x80 ;  /* 0x000000000080781c */ /* 0x000fe200037ce170 */
[----:B------:R-:W-:-:S12]  /*c130*/  IMAD.MOV.U32 R14, RZ, RZ, -0x1 ;  /* 0xffffffffff0e7424 */ /* 0x000fd800078e00ff */
[----:B------:R-:W-:Y:S05]  /*c140*/  WARPSYNC.COLLECTIVE R14, `(.L_x_274) ;  /* 0x000000000e087348 */ /* 0x000fea0003c00000 */
[----:B------:R-:W-:Y:S01]  /*c150*/  VOTE.ANY P6, P6 ;  /* 0x0000000000ff7806 */ /* 0x000fe200030c0100 */
[----:B------:R-:W-:-:S12]  /*c160*/  ENDCOLLECTIVE ;  /* 0x000000000000791b */ /* 0x000fd80003800000 */
.L_x_274:
[----:B------:R-:W-:Y:S05]  /*c170*/  BSYNC B0 ;  /* 0x0000000000007941 */ /* 0x000fea0003800000 */
.L_x_273:
[----:B------:R-:W-:Y:S05]  /*c180*/  BRA `(.L_x_275) ;  /* 0xffffffcc00f07947 */ /* 0x000fea000383ffff */
.L_x_173:
[----:B------:R-:W-:Y:S01]  /*c190*/  BSSY B0, `(.L_x_276) ;  /* 0x0000006000007945 */ /* 0x000fe20003800000 */
[----:B------:R-:W-:Y:S01]  /*c1a0*/  PLOP3.LUT P6, PT, P6, PT, PT, 0x8, 0x80 ;  /* 0x000000000080781c */ /* 0x000fe200037ce170 */
[----:B------:R-:W-:-:S12]  /*c1b0*/  IMAD.MOV.U32 R14, RZ, RZ, -0x1 ;  /* 0xffffffffff0e7424 */ /* 0x000fd800078e00ff */
[----:B------:R-:W-:Y:S05]  /*c1c0*/  WARPSYNC.COLLECTIVE R14, `(.L_x_277) ;  /* 0x000000000e087348 */ /* 0x000fea0003c00000 */
[----:B------:R-:W-:Y:S01]  /*c1d0*/  VOTE.ANY P6, P6 ;  /* 0x0000000000ff7806 */ /* 0x000fe200030c0100 */
[----:B------:R-:W-:-:S12]  /*c1e0*/  ENDCOLLECTIVE ;  /* 0x000000000000791b */ /* 0x000fd80003800000 */
.L_x_277:
[----:B------:R-:W-:Y:S05]  /*c1f0*/  BSYNC B0 ;  /* 0x0000000000007941 */ /* 0x000fea0003800000 */
.L_x_276:
[----:B------:R-:W-:Y:S05]  /*c200*/  BRA `(.L_x_278) ;  /* 0xffffffd0004c7947 */ /* 0x000fea000383ffff */
.L_x_175:
[----:B------:R-:W-:Y:S01]  /*c210*/  BSSY B0, `(.L_x_279) ;  /* 0x0000006000007945 */ /* 0x000fe20003800000 */
[----:B------:R-:W-:Y:S01]  /*c220*/  PLOP3.LUT P6, PT, P6, PT, PT, 0x8, 0x80 ;  /* 0x000000000080781c */ /* 0x000fe200037ce170 */
[----:B------:R-:W-:-:S12]  /*c230*/  IMAD.MOV.U32 R14, RZ, RZ, -0x1 ;  /* 0xffffffffff0e7424 */ /* 0x000fd800078e00ff */
[----:B------:R-:W-:Y:S05]  /*c240*/  WARPSYNC.COLLECTIVE R14, `(.L_x_280) ;  /* 0x000000000e087348 */ /* 0x000fea0003c00000 */
[----:B------:R-:W-:Y:S01]  /*c250*/  VOTE.ANY R14, PT, P6 ;  /* 0x00000000000e7806 */ /* 0x000fe200030e0100 */
[----:B------:R-:W-:Y:S06]  /*c260*/  ENDCOLLECTIVE ;  /* 0x000000000000791b */ /* 0x000fec0003800000 */
.L_x_280:
[----:B------:R-:W-:Y:S05]  /*c270*/  BSYNC B0 ;  /* 0x0000000000007941 */ /* 0x000fea0003800000 */
.L_x_279:
        /* <DEDUP_REMOVED lines=10> */
.L_x_281:
        /* <DEDUP_REMOVED lines=8> */
.L_x_282:
[----:B------:R-:W-:Y:S01]  /*c3a0*/  IMAD.MOV.U32 R28, RZ, RZ, 0x4 ;  /* 0x00000004ff1c7424 */ /* 0x000fe200078e00ff */
[----:B------:R-:W-:-:S04]  /*c3b0*/  ISETP.GT.AND P6, PT, R45, R29, PT ;  /* 0x0000001d2d00720c */ /* 0x000fc80003fc4270 */
[----:B------:R-:W-:-:S05]  /*c3c0*/  SEL R39, R39, RZ, !P6 ;  /* 0x000000ff27277207 */ /* 0x000fca0007000000 */
[----:B------:R-:W-:-:S04]  /*c3d0*/  IMAD.IADD R53, R53, 0x1, R39 ;  /* 0x0000000135357824 */ /* 0x000fc800078e0227 */
[----:B------:R-:W-:-:S07]  /*c3e0*/  IMAD.MOV.U32 R13, RZ, RZ, R53 ;  /* 0x000000ffff0d7224 */ /* 0x000fce00078e0035 */
[----:B------:R-:W-:Y:S05]  /*c3f0*/  WARPSYNC.COLLECTIVE R14, `(.L_x_283) ;  /* 0x000000000e087348 */ /* 0x000fea0003c00000 */
[----:B------:R0:W1:Y:S02]  /*c400*/  SHFL.DOWN P6, R39, R13, R28, R29 ;  /* 0x0800001c0d277389 */ /* 0x00006400000c001d */
[----:B01----:R-:W-:Y:S05]  /*c410*/  ENDCOLLECTIVE ;  /* 0x000000000000791b */ /* 0x003fea0003800000 */
.L_x_283:
[----:B------:R-:W-:Y:S01]  /*c420*/  IMAD.MOV.U32 R28, RZ, RZ, 0x8 ;  /* 0x00000008ff1c7424 */ /* 0x000fe200078e00ff */
[----:B------:R-:W-:-:S04]  /*c430*/  ISETP.GT.AND P6, PT, R43, R29, PT ;  /* 0x0000001d2b00720c */ /* 0x000fc80003fc4270 */
[----:B------:R-:W-:-:S05]  /*c440*/  SEL R39, R39, RZ, !P6 ;  /* 0x000000ff27277207 */ /* 0x000fca0007000000 */
[----:B------:R-:W-:-:S07]  /*c450*/  IMAD.IADD R13, R53, 0x1, R39 ;  /* 0x00000001350d7824 */ /* 0x000fce00078e0227 */
[----:B------:R-:W-:Y:S05]  /*c460*/  WARPSYNC.COLLECTIVE R14, `(.L_x_284) ;  /* 0x000000000e087348 */ /* 0x000fea0003c00000 */
[----:B------:R0:W1:Y:S02]  /*c470*/  SHFL.DOWN P6, R39, R13, R28, R29 ;  /* 0x0800001c0d277389 */ /* 0x00006400000c001d */
[----:B01----:R-:W-:Y:S05]  /*c480*/  ENDCOLLECTIVE ;  /* 0x000000000000791b */ /* 0x003fea0003800000 */
.L_x_284:
        /* <DEDUP_REMOVED lines=8> */
.L_x_285:
[----:B------:R-:W-:-:S04]  /*c510*/  ISETP.GT.AND P6, PT, R51, R29, PT ;  /* 0x0000001d3300720c */ /* 0x000fc80003fc4270 */
[----:B------:R-:W-:Y:S02]  /*c520*/  SEL R39, R39, RZ, !P6 ;  /* 0x000000ff27277207 */ /* 0x000fe40007000000 */
[----:B------:R-:W-:Y:S02]  /*c530*/  ISETP.NE.AND P6, PT, R12, 0x65, PT ;  /* 0x000000650c00780c */ /* 0x000fe40003fc5270 */
[----:B------:R-:W-:-:S11]  /*c540*/  IADD3 R47, PT, PT, R53, R39, R47 ;  /* 0x00000027352f7210 */ /* 0x000fd60007ffe02f */
[----:B------:R-:W-:Y:S05]  /*c550*/  WARPSYNC.COLLECTIVE R14, `(.L_x_286) ;  /* 0x000000000e087348 */ /* 0x000fea0003c00000 */
[----:B------:R-:W-:Y:S01]  /*c560*/  VOTE.ALL P6, P6 ;  /* 0x0000000000ff7806 */ /* 0x000fe200030c0000 */
[----:B------:R-:W-:-:S12]  /*c570*/  ENDCOLLECTIVE ;  /* 0x000000000000791b */ /* 0x000fd80003800000 */
.L_x_286:
[----:B------:R-:W-:Y:S05]  /*c580*/  BRA `(.L_x_287) ;  /* 0xffffffcc00ec7947 */ /* 0x000fea000383ffff */
.L_x_288:
[----:B------:R-:W-:-:S00]  /*c590*/  BRA `(.L_x_288) ;  /* 0xfffffffc00fc7947 */ /* 0x000fc0000383ffff */
[----:B------:R-:W-:-:S00]  /*c5a0*/  NOP ;  /* 0x0000000000007918 */ /* 0x000fc00000000000 */
        /* <DEDUP_REMOVED lines=13> */
.L_x_1076:


//--------------------- .text._ZN3cub18CUB_300001_SM_10006detail6select23DeviceSelectSweepKernelINS2_10policy_hubIijiLb0ELNS0_10SelectImplE0EE10Policy1000EPiPjS8_PlNS0_13ScanTileStateIiLb1EEE19valueBelowThresholdNS0_8NullTypeEiNS2_19streaming_context_tIlLb1EEELS5_0EEEvT0_T1_T2_T3_T4_T5_T6_T7_iT8_NS1_7vsmem_tE --------------------------
	.section	.text._ZN3cub18CUB_300001_SM_10006detail6select23DeviceSelectSweepKernelINS2_10policy_hubIijiLb0ELNS0_10SelectImplE0EE10Policy1000EPiPjS8_PlNS0_13ScanTileStateIiLb1EEE19valueBelowThresholdNS0_8NullTypeEiNS2_19streaming_context_tIlLb1EEELS5_0EEEvT0_T1_T2_T3_T4_T5_T6_T7_iT8_NS1_7vsmem_tE,"ax",@progbits
	.align	128
        .global         _ZN3cub18CUB_300001_SM_10006detail6select23DeviceSelectSweepKernelINS2_10policy_hubIijiLb0ELNS0_10SelectImplE0EE10Policy1000EPiPjS8_PlNS0_13ScanTileStateIiLb1EEE19valueBelowThresholdNS0_8NullTypeEiNS2_19streaming_context_tIlLb1EEELS5_0EEEvT0_T1_T2_T3_T4_T5_T6_T7_iT8_NS1_7vsmem_tE
        .type           _ZN3cub18CUB_300001_SM_10006detail6select23DeviceSelectSweepKernelINS2_10policy_hubIijiLb0ELNS0_10SelectImplE0EE10Policy1000EPiPjS8_PlNS0_13ScanTileStateIiLb1EEE19valueBelowThresholdNS0_8NullTypeEiNS2_19streaming_context_tIlLb1EEELS5_0EEEvT0_T1_T2_T3_T4_T5_T6_T7_iT8_NS1_7vsmem_tE,@function
        .size           _ZN3cub18CUB_300001_SM_10006detail6select23DeviceSelectSweepKernelINS2_10policy_hubIijiLb0ELNS0_10SelectImplE0EE10Policy1000EPiPjS8_PlNS0_13ScanTileStateIiLb1EEE19valueBelowThresholdNS0_8NullTypeEiNS2_19streaming_context_tIlLb1EEELS5_0EEEvT0_T1_T2_T3_T4_T5_T6_T7_iT8_NS1_7vsmem_tE,(.L_x_1077 - _ZN3cub18CUB_300001_SM_10006detail6select23DeviceSelectSweepKernelINS2_10policy_hubIijiLb0ELNS0_10SelectImplE0EE10Policy1000EPiPjS8_PlNS0_13ScanTileStateIiLb1EEE19valueBelowThresholdNS0_8NullTypeEiNS2_19streaming_context_tIlLb1EEELS5_0EEEvT0_T1_T2_T3_T4_T5_T6_T7_iT8_NS1_7vsmem_tE)
        .other          _ZN3cub18CUB_300001_SM_10006detail6select23DeviceSelectSweepKernelINS2_10policy_hubIijiLb0ELNS0_10SelectImplE0EE10Policy1000EPiPjS8_PlNS0_13ScanTileStateIiLb1EEE19valueBelowThresholdNS0_8NullTypeEiNS2_19streaming_context_tIlLb1EEELS5_0EEEvT0_T1_T2_T3_T4_T5_T6_T7_iT8_NS1_7vsmem_tE,@"STO_CUDA_ENTRY STV_DEFAULT"
_ZN3cub18CUB_300001_SM_10006detail6select23DeviceSelectSweepKernelINS2_10policy_hubIijiLb0ELNS0_10SelectImplE0EE10Policy1000EPiPjS8_PlNS0_13ScanTileStateIiLb1EEE19valueBelowThresholdNS0_8NullTypeEiNS2_19streaming_context_tIlLb1EEELS5_0EEEvT0_T1_T2_T3_T4_T5_T6_T7_iT8_NS1_7vsmem_tE:
.text._ZN3cub18CUB_300001_SM_10006detail6select23DeviceSelectSweepKernelINS2_10policy_hubIijiLb0ELNS0_10SelectImplE0EE10Policy1000EPiPjS8_PlNS0_13ScanTileStateIiLb1EEE19valueBelowThresholdNS0_8NullTypeEiNS2_19streaming_context_tIlLb1EEELS5_0EEEvT0_T1_T2_T3_T4_T5_T6_T7_iT8_NS1_7vsmem_tE:
[----:B------:R-:W0:Y:S08]  /*0000*/  LDC R1, c[0x0][0x37c] ;  /* 0x0000df00ff017b82 */ /* 0x000e300000000800 */
[----:B------:R-:W-:Y:S01]  /*0010*/  S2UR UR4, SR_CTAID.X ;  /* 0x00000000000479c3 */ /* 0x000fe20000002500 */
[----:B------:R-:W1:Y:S01]  /*0020*/  LDCU UR5, c[0x0][0x374] ;  /* 0x00006e80ff0577ac */ /* 0x000e620008000800 */
[----:B0-----:R-:W-:Y:S01]  /*0030*/  VIADD R1, R1, 0xfffffff8 ;  /* 0xfffffff801017836 */ /* 0x001fe20000000000 */
[----:B------:R-:W0:Y:S05]  /*0040*/  LDCU UR7, c[0x0][0x3c0] ;  /* 0x00007800ff0777ac */ /* 0x000e2a0008000800 */
[----:B------:R-:W1:Y:S01]  /*0050*/  S2UR UR6, SR_CTAID.Y ;  /* 0x00000000000679c3 */ /* 0x000e620000002600 */
[----:B------:R-:W2:Y:S01]  /*0060*/  LDCU.64 UR8, c[0x0][0x358] ;  /* 0x00006b00ff0877ac */ /* 0x000ea20008000a00 */
[----:B-1----:R-:W-:-:S02]  /*0070*/  UIMAD UR4, UR4, UR5, UR6 ;  /* 0x00000005040472a4 */ /* 0x002fc4000f8e0206 */
[----:B0-----:R-:W-:Y:S02]  /*0080*/  UIADD3 UR5, UPT, UPT, UR7, -0x1, URZ ;  /* 0xffffffff07057890 */ /* 0x001fe4000fffe0ff */
        /* <DEDUP_REMOVED lines=10> */
[----:B------:R-:W4:Y:S01]  /*0130*/  LDCU.64 UR10, c[0x0][0x388] ;  /* 0x00007100ff0a77ac */ /* 0x000f220008000a00 */
[----:B--2---:R-:W-:-:S04]  /*0140*/  ISETP.NE.AND P0, PT, RZ, UR6, PT ;  /* 0x00000006ff007c0c */ /* 0x004fc8000bf05270 */
[----:B-1----:R-:W-:Y:S01]  /*0150*/  SEL R3, R4, RZ, !P0 ;  /* 0x000000ff04037207 */ /* 0x002fe20004000000 */
[----:B0-----:R-:W-:-:S05]  /*0160*/  IMAD R0, R61, 0xe, RZ ;  /* 0x0000000e3d007824 */ /* 0x001fca00078e02ff */
[----:B------:R-:W-:Y:S01]  /*0170*/  IADD3 R0, P1, P2, R0, UR7, R3 ;  /* 0x0000000700007c10 */ /* 0x000fe2000fa3e003 */
[----:B------:R-:W0:Y:S01]  /*0180*/  LDCU UR7, c[0x0][0x3b0] ;  /* 0x00007600ff0777ac */ /* 0x000e220008000800 */
[----:B------:R-:W-:-:S03]  /*0190*/  SEL R3, R5, RZ, !P0 ;  /* 0x000000ff05037207 */ /* 0x000fc60004000000 */
[----:B------:R-:W-:Y:S01]  /*01a0*/  IMAD.SHL.U32 R12, R0, 0x4, RZ ;  /* 0x00000004000c7824 */ /* 0x000fe200078e00ff */
[----:B------:R-:W-:-:S04]  /*01b0*/  IADD3.X R3, PT, PT, RZ, R3, RZ, P1, P2 ;  /* 0x00000003ff037210 */ /* 0x000fc80000fe44ff */
[----:B------:R-:W-:Y:S02]  /*01c0*/  SHF.L.U64.HI R0, R0, 0x2, R3 ;  /* 0x0000000200007819 */ /* 0x000fe40000010203 */
[C---:B---3--:R-:W-:Y:S02]  /*01d0*/  IADD3 R14, P0, PT, R12.reuse, UR4, RZ ;  /* 0x000000040c0e7c10 */ /* 0x048fe4000ff1e0ff */
[----:B----4-:R-:W-:Y:S02]  /*01e0*/  IADD3 R12, P1, PT, R12, UR10, RZ ;  /* 0x0000000a0c0c7c10 */ /* 0x010fe4000ff3e0ff */
[C---:B------:R-:W-:Y:S02]  /*01f0*/  IADD3.X R15, PT, PT, R0.reuse, UR5, RZ, P0, !PT ;  /* 0x00000005000f7c10 */ /* 0x040fe400087fe4ff */
[----:B------:R-:W-:-:S03]  /*0200*/  IADD3.X R13, PT, PT, R0, UR11, RZ, P1, !PT ;  /* 0x0000000b000d7c10 */ /* 0x000fc60008ffe4ff */
        /* <DEDUP_REMOVED lines=13> */
[----:B------:R1:W5:Y:S01]  /*02e0*/  LDG.E R9, desc[UR8][R14.64+0x34] ;  /* 0x000034080e097981 */ /* 0x000362000c1e1900 */
[----:B------:R-:W-:Y:S06]  /*02f0*/  BAR.SYNC.DEFER_BLOCKING 0x0 ;  /* 0x0000000000007b1d */ /* 0x000fec0000010000 */
[----:B------:R-:W0:Y:S04]  /*0300*/  LDG.E R58, desc[UR8][R12.64] ;  /* 0x000000080c3a7981 */ /* 0x000e28000c1e1900 */
[----:B------:R-:W2:Y:S04]  /*0310*/  LDG.E R56, desc[UR8][R12.64+0x4] ;  /* 0x000004080c387981 */ /* 0x000ea8000c1e1900 */
[----:B------:R-:W3:Y:S04]  /*0320*/  LDG.E R52, desc[UR8][R12.64+0x8] ;  /* 0x000008080c347981 */ /* 0x000ee8000c1e1900 */
[----:B------:R-:W4:Y:S04]  /*0330*/  LDG.E R49, desc[UR8][R12.64+0xc] ;  /* 0x00000c080c317981 */ /* 0x000f28000c1e1900 */
[----:B------:R-:W4:Y:S04]  /*0340*/  LDG.E R10, desc[UR8][R12.64+0x10] ;  /* 0x000010080c0a7981 */ /* 0x000f28000c1e1900 */
[----:B------:R-:W4:Y:S04]  /*0350*/  LDG.E R11, desc[UR8][R12.64+0x14] ;  /* 0x000014080c0b7981 */ /* 0x000f28000c1e1900 */
[----:B------:R-:W4:Y:S04]  /*0360*/  LDG.E R28, desc[UR8][R12.64+0x18] ;  /* 0x000018080c1c7981 */ /* 0x000f28000c1e1900 */
[----:B------:R-:W4:Y:S04]  /*0370*/  LDG.E R29, desc[UR8][R12.64+0x1c] ;  /* 0x00001c080c1d7981 */ /* 0x000f28000c1e1900 */
[----:B------:R-:W4:Y:S04]  /*0380*/  LDG.E R30, desc[UR8][R12.64+0x20] ;  /* 0x000020080c1e7981 */ /* 0x000f28000c1e1900 */
[----:B------:R-:W4:Y:S04]  /*0390*/  LDG.E R31, desc[UR8][R12.64+0x24] ;  /* 0x000024080c1f7981 */ /* 0x000f28000c1e1900 */
[----:B------:R-:W4:Y:S01]  /*03a0*/  LDG.E R32, desc[UR8][R12.64+0x28] ;  /* 0x000028080c207981 */ /* 0x000f22000c1e1900 */
[----:B-1----:R-:W-:-:S03]  /*03b0*/  IMAD.MOV.U32 R14, RZ, RZ, 0x2 ;  /* 0x00000002ff0e7424 */ /* 0x002fc600078e00ff */
[----:B------:R-:W4:Y:S04]  /*03c0*/  LDG.E R33, desc[UR8][R12.64+0x2c] ;  /* 0x00002c080c217981 */ /* 0x000f28000c1e1900 */
[----:B------:R-:W4:Y:S04]  /*03d0*/  LDG.E R34, desc[UR8][R12.64+0x30] ;  /* 0x000030080c227981 */ /* 0x000f28000c1e1900 */
[----:B------:R-:W4:Y:S01]  /*03e0*/  LDG.E R35, desc[UR8][R12.64+0x34] ;  /* 0x000034080c237981 */ /* 0x000f22000c1e1900 */
[----:B------:R-:W1:Y:S01]  /*03f0*/  S2UR UR5, SR_CgaCtaId ;  /* 0x00000000000579c3 */ /* 0x000e620000008800 */
[----:B------:R-:W-:Y:S01]  /*0400*/  UMOV UR4, 0x400 ;  /* 0x0000040000047882 */ /* 0x000fe20000000000 */
[----:B0-----:R-:W-:-:S02]  /*0410*/  ISETP.GT.U32.AND P2, PT, R58, UR7, PT ;  /* 0x000000073a007c0c */ /* 0x001fc4000bf44070 */
[----:B--2---:R-:W-:Y:S02]  /*0420*/  ISETP.GT.U32.AND P3, PT, R56, UR7, PT ;  /* 0x0000000738007c0c */ /* 0x004fe4000bf64070 */
[----:B------:R-:W-:Y:S02]  /*0430*/  SEL R54, RZ, 0x1, P2 ;  /* 0x00000001ff367807 */ /* 0x000fe40001000000 */
[----:B---3--:R-:W-:Y:S02]  /*0440*/  ISETP.GT.U32.AND P0, PT, R52, UR7, PT ;  /* 0x0000000734007c0c */ /* 0x008fe4000bf04070 */
[----:B------:R-:W-:-:S05]  /*0450*/  P2R R16, PR, RZ, 0x4 ;  /* 0x00000004ff107803 */ /* 0x000fca0000000000 */
[----:B------:R-:W-:Y:S01]  /*0460*/  @P2 IMAD.MOV R14, RZ, RZ, 0x1 ;  /* 0x00000001ff0e2424 */ /* 0x000fe200078e02ff */
[----:B----4-:R-:W-:Y:S02]  /*0470*/  ISETP.GT.U32.AND P2, PT, R49, UR7, PT ;  /* 0x0000000731007c0c */ /* 0x010fe4000bf44070 */
[----:B------:R-:W-:Y:S01]  /*0480*/  ISETP.GT.U32.AND P1, PT, R10, UR7, PT ;  /* 0x000000070a007c0c */ /* 0x000fe2000bf24070 */
[----:B------:R-:W-:-:S04]  /*0490*/  @P3 IMAD.MOV R14, RZ, RZ, R54 ;  /* 0x000000ffff0e3224 */ /* 0x000fc800078e0236 */
[----:B------:R-:W-:Y:S02]  /*04a0*/  VIADD R36, R14, 0x1 ;  /* 0x000000010e247836 */ /* 0x000fe40000000000 */
[----:B------:R-:W-:Y:S01]  /*04b0*/  @P0 IMAD.MOV R36, RZ, RZ, R14 ;  /* 0x000000ffff240224 */ /* 0x000fe200078e020e */
[----:B------:R-:W-:Y:S02]  /*04c0*/  ISETP.GT.U32.AND P0, PT, R11, UR7, PT ;  /* 0x000000070b007c0c */ /* 0x000fe4000bf04070 */
[----:B------:R-:W-:Y:S01]  /*04d0*/  ISETP.GT.U32.AND P3, PT, R28, UR7, PT ;  /* 0x000000071c007c0c */ /* 0x000fe2000bf64070 */
[----:B------:R-:W-:Y:S01]  /*04e0*/  VIADD R14, R36, 0x1 ;  /* 0x00000001240e7836 */ /* 0x000fe20000000000 */
[----:B------:R-:W-:Y:S01]  /*04f0*/  ISETP.GT.U32.AND P4, PT, R29, UR7, PT ;  /* 0x000000071d007c0c */ /* 0x000fe2000bf84070 */
[----:B------:R-:W-:-:S04]  /*0500*/  @P2 IMAD.MOV R14, RZ, RZ, R36 ;  /* 0x000000ffff0e2224 */ /* 0x000fc800078e0224 */
[----:B------:R-:W-:Y:S02]  /*0510*/  VIADD R15, R14, 0x1 ;  /* 0x000000010e0f7836 */ /* 0x000fe40000000000 */
[----:B------:R-:W-:Y:S01]  /*0520*/  @P1 IMAD.MOV R15, RZ, RZ, R14 ;  /* 0x000000ffff0f1224 */ /* 0x000fe200078e020e */
[----:B------:R-:W-:-:S03]  /*0530*/  ISETP.GT.U32.AND P1, PT, R30, UR7, PT ;  /* 0x000000071e007c0c */ /* 0x000fc6000bf24070 */
[----:B------:R-:W-:Y:S01]  /*0540*/  VIADD R14, R15, 0x1 ;  /* 0x000000010f0e7836 */ /* 0x000fe20000000000 */
[----:B------:R-:W-:Y:S01]  /*0550*/  BAR.SYNC.DEFER_BLOCKING 0x0 ;  /* 0x0000000000007b1d */ /* 0x000fe20000010000 */
[----:B------:R-:W-:Y:S01]  /*0560*/  @P0 IMAD.MOV R14, RZ, RZ, R15 ;  /* 0x000000ffff0e0224 */ /* 0x000fe200078e020f */
[----:B------:R-:W-:Y:S02]  /*0570*/  ISETP.GT.U32.AND P0, PT, R31, UR7, PT ;  /* 0x000000071f007c0c */ /* 0x000fe4000bf04070 */
[----:B------:R-:W-:Y:S01]  /*0580*/  ISETP.GT.U32.AND P5, PT, R32, UR7, PT ;  /* 0x0000000720007c0c */ /* 0x000fe2000bfa4070 */
[----:B------:R-:W-:Y:S02]  /*0590*/  VIADD R15, R14, 0x1 ;  /* 0x000000010e0f7836 */ /* 0x000fe40000000000 */
[----:B------:R-:W-:-:S04]  /*05a0*/  @P3 IMAD.MOV R15, RZ, RZ, R14 ;  /* 0x000000ffff0f3224 */ /* 0x000fc800078e020e */
[----:B------:R-:W-:Y:S02]  /*05b0*/  VIADD R14, R15, 0x1 ;  /* 0x000000010f0e7836 */ /* 0x000fe40000000000 */
[----:B------:R-:W-:-:S04]  /*05c0*/  @P4 IMAD.MOV R14, RZ, RZ, R15 ;  /* 0x000000ffff0e4224 */ /* 0x000fc800078e020f */
[----:B------:R-:W-:Y:S02]  /*05d0*/  VIADD R15, R14, 0x1 ;  /* 0x000000010e0f7836 */ /* 0x000fe40000000000 */
[----:B------:R-:W-:-:S04]  /*05e0*/  @P1 IMAD.MOV R15, RZ, RZ, R14 ;  /* 0x000000ffff0f1224 */ /* 0x000fc800078e020e */
[----:B------:R-:W-:Y:S02]  /*05f0*/  VIADD R14, R15, 0x1 ;  /* 0x000000010f0e7836 */ /* 0x000fe40000000000 */
[----:B------:R-:W-:-:S04]  /*0600*/  @P0 IMAD.MOV R14, RZ, RZ, R15 ;  /* 0x000000ffff0e0224 */ /* 0x000fc800078e020f */
[----:B------:R-:W-:Y:S02]  /*0610*/  VIADD R60, R14, 0x1 ;  /* 0x000000010e3c7836 */ /* 0x000fe40000000000 */
[----:B------:R-:W-:Y:S01]  /*0620*/  @P5 IMAD.MOV R60, RZ, RZ, R14 ;  /* 0x000000ffff3c5224 */ /* 0x000fe200078e020e */
[----:B------:R-:W-:-:S03]  /*0630*/  ISETP.GT.U32.AND P5, PT, R33, UR7, PT ;  /* 0x0000000721007c0c */ /* 0x000fc6000bfa4070 */
[----:B------:R-:W-:Y:S01]  /*0640*/  VIADD R44, R60, 0x1 ;  /* 0x000000013c2c7836 */ /* 0x000fe20000000000 */
[----:B------:R-:W-:-:S09]  /*0650*/  ISETP.GT.U32.AND P6, PT, R35, UR7, PT ;  /* 0x0000000723007c0c */ /* 0x000fd2000bfc4070 */
[----:B------:R-:W-:Y:S01]  /*0660*/  @P5 IMAD.MOV R44, RZ, RZ, R60 ;  /* 0x000000ffff2c5224 */ /* 0x000fe200078e023c */
[----:B------:R-:W-:-:S03]  /*0670*/  ISETP.GT.U32.AND P5, PT, R34, UR7, PT ;  /* 0x0000000722007c0c */ /* 0x000fc6000bfa4070 */
[----:B------:R-:W-:-:S10]  /*0680*/  VIADD R14, R44, 0x1 ;  /* 0x000000012c0e7836 */ /* 0x000fd40000000000 */
[----:B------:R-:W-:-:S04]  /*0690*/  @P5 IMAD.MOV R14, RZ, RZ, R44 ;  /* 0x000000ffff0e5224 */ /* 0x000fc800078e022c */
[----:B------:R-:W-:Y:S02]  /*06a0*/  VIADD R15, R14, 0x1 ;  /* 0x000000010e0f7836 */ /* 0x000fe40000000000 */
[----:B------:R-:W-:-:S05]  /*06b0*/  @P6 IMAD.MOV R15, RZ, RZ, R14 ;  /* 0x000000ffff0f6224 */ /* 0x000fca00078e020e */
[----:B------:R-:W0:Y:S02]  /*06c0*/  SHFL.UP P2, R14, R15, 0x1, RZ ;  /* 0x042000000f0e7989 */ /* 0x000e2400000400ff */
[----:B0-----:R-:W-:-:S05]  /*06d0*/  @P2 IMAD.IADD R14, R14, 0x1, R15 ;  /* 0x000000010e0e2824 */ /* 0x001fca00078e020f */
[----:B------:R-:W0:Y:S02]  /*06e0*/  SHFL.UP P2, R17, R14, 0x2, RZ ;  /* 0x044000000e117989 */ /* 0x000e2400000400ff */
[----:B0-----:R-:W-:-:S05]  /*06f0*/  @P2 IMAD.IADD R17, R14, 0x1, R17 ;  /* 0x000000010e112824 */ /* 0x001fca00078e0211 */
[----:B------:R-:W0:Y:S01]  /*0700*/  SHFL.UP P2, R12, R17, 0x4, RZ ;  /* 0x04800000110c7989 */ /* 0x000e2200000400ff */
[----:B------:R-:W-:Y:S02]  /*0710*/  VIADD R45, R44, 0x1 ;  /* 0x000000012c2d7836 */ /* 0x000fe40000000000 */
[----:B------:R-:W-:Y:S02]  /*0720*/  @P5 IMAD.MOV R45, RZ, RZ, R44 ;  /* 0x000000ffff2d5224 */ /* 0x000fe400078e022c */
[----:B0-----:R-:W-:-:S05]  /*0730*/  @P2 IMAD.IADD R12, R17, 0x1, R12 ;  /* 0x00000001110c2824 */ /* 0x001fca00078e020c */
[----:B------:R-:W0:Y:S01]  /*0740*/  SHFL.UP P5, R13, R12, 0x8, RZ ;  /* 0x050000000c0d7989 */ /* 0x000e2200000a00ff */
[----:B------:R-:W2:Y:S01]  /*0750*/  S2R R14, SR_LANEID ;  /* 0x00000000000e7919 */ /* 0x000ea20000000000 */
[----:B------:R-:W-:Y:S01]  /*0760*/  ISETP.NE.AND P2, PT, R16, RZ, PT ;  /* 0x000000ff1000720c */ /* 0x000fe20003f45270 */
[----:B0-----:R-:W-:-:S05]  /*0770*/  @P5 IMAD.IADD R13, R12, 0x1, R13 ;  /* 0x000000010c0d5824 */ /* 0x001fca00078e020d */
[----:B------:R-:W0:Y:S01]  /*0780*/  SHFL.UP P5, R16, R13, 0x10, RZ ;  /* 0x060000000d107989 */ /* 0x000e2200000a00ff */
[----:B-1----:R-:W-:Y:S01]  /*0790*/  ULEA UR4, UR5, UR4, 0x18 ;  /* 0x0000000405047291 */ /* 0x002fe2000f8ec0ff */
[----:B------:R-:W-:Y:S01]  /*07a0*/  SHF.R.U32.HI R37, RZ, 0x5, R61 ;  /* 0x00000005ff257819 */ /* 0x000fe2000001163d */
[----:B0-----:R-:W-:Y:S01]  /*07b0*/  @P5 IMAD.IADD R16, R13, 0x1, R16 ;  /* 0x000000010d105824 */ /* 0x001fe200078e0210 */
[----:B--2---:R-:W-:-:S13]  /*07c0*/  ISETP.NE.AND P5, PT, R14, 0x1f, PT ;  /* 0x0000001f0e00780c */ /* 0x004fda0003fa5270 */
[----:B------:R-:W-:-:S05]  /*07d0*/  @!P5 LEA R17, R37, UR4, 0x2 ;  /* 0x000000042511dc11 */ /* 0x000fca000f8e10ff */
[----:B------:R-:W-:Y:S01]  /*07e0*/  @!P5 STS [R17], R16 ;  /* 0x000000101100d388 */ /* 0x000fe20000000800 */
[----:B------:R-:W-:Y:S01]  /*07f0*/  BAR.SYNC.DEFER_BLOCKING 0x0 ;  /* 0x0000000000007b1d */ /* 0x000fe20000010000 */
[----:B------:R-:W-:-:S05]  /*0800*/  ISETP.NE.AND P5, PT, R14, RZ, PT ;  /* 0x000000ff0e00720c */ /* 0x000fca0003fa5270 */
[----:B------:R-:W0:Y:S01]  /*0810*/  LDS.128 R12, [UR4] ;  /* 0x00000004ff0c7984 */ /* 0x000e220008000c00 */
[----:B------:R-:W-:Y:S02]  /*0820*/  VIADD R19, R45, 0x1 ;  /* 0x000000012d137836 */ /* 0x000fe40000000000 */
[----:B------:R-:W-:-:S04]  /*0830*/  @P6 IMAD.MOV R19, RZ, RZ, R45 ;  /* 0x000000ffff136224 */ /* 0x000fc800078e022d */
[----:B------:R-:W-:-:S05]  /*0840*/  IMAD.IADD R19, R16, 0x1, -R19 ;  /* 0x0000000110137824 */ /* 0x000fca00078e0a13 */
[----:B------:R-:W-:Y:S02]  /*0850*/  SEL R57, R19, RZ, P5 ;  /* 0x000000ff13397207 */ /* 0x000fe40002800000 */
[----:B------:R-:W-:Y:S01]  /*0860*/  ISETP.NE.AND P5, PT, R37, 0x2, PT ;  /* 0x000000022500780c */ /* 0x000fe20003fa5270 */
[----:B0-----:R-:W-:-:S05]  /*0870*/  IMAD.IADD R19, R12, 0x1, R13 ;  /* 0x000000010c137824 */ /* 0x001fca00078e020d */
[----:B------:R-:W-:Y:S01]  /*0880*/  SEL R18, R19, R12, !P5 ;  /* 0x0000000c13127207 */ /* 0x000fe20006800000 */
[----:B------:R-:W-:Y:S01]  /*0890*/  IMAD.IADD R19, R14, 0x1, R19 ;  /* 0x000000010e137824 */ /* 0x000fe200078e0213 */
[----:B------:R-:W-:-:S03]  /*08a0*/  ISETP.NE.AND P5, PT, R37, 0x3, PT ;  /* 0x000000032500780c */ /* 0x000fc60003fa5270 */
[----:B------:R-:W-:Y:S01]  /*08b0*/  IMAD.IADD R21, R15, 0x1, R19 ;  /* 0x000000010f157824 */ /* 0x000fe200078e0213 */
[----:B------:R-:W-:Y:S02]  /*08c0*/  SEL R18, R19, R18, !P5 ;  /* 0x0000001213127207 */ /* 0x000fe40006800000 */
[----:B------:R-:W-:-:S04]  /*08d0*/  ISETP.NE.AND P5, PT, R37, 0x4, PT ;  /* 0x000000042500780c */ /* 0x000fc80003fa5270 */
[----:B------:R-:W-:Y:S02]  /*08e0*/  SEL R20, R21, R18, !P5 ;  /* 0x0000001215147207 */ /* 0x000fe40006800000 */
[----:B------:R-:W0:Y:S01]  /*08f0*/  LDS.128 R16, [UR4+0x10] ;  /* 0x00001004ff107984 */ /* 0x000e220008000c00 */
[----:B------:R-:W-:Y:S01]  /*0900*/  ISETP.NE.AND P5, PT, R37, 0x5, PT ;  /* 0x000000052500780c */ /* 0x000fe20003fa5270 */
[----:B0-----:R-:W-:-:S05]  /*0910*/  IMAD.IADD R21, R21, 0x1, R16 ;  /* 0x0000000115157824 */ /* 0x001fca00078e0210 */
        /* <DEDUP_REMOVED lines=24> */
[----:B------:R-:W-:Y:S02]  /*0aa0*/  ISETP.NE.AND P5, PT, R37, 0xd, PT ;  /* 0x0000000d2500780c */ /* 0x000fe40003fa5270 */
[----:B------:R-:W-:Y:S01]  /*0ab0*/  ISETP.GT.U32.AND P6, PT, R10, UR7, PT ;  /* 0x000000070a007c0c */ /* 0x000fe2000bfc4070 */
[----:B0-----:R-:W-:-:S05]  /*0ac0*/  IMAD.IADD R39, R39, 0x1, R24 ;  /* 0x0000000127277824 */ /* 0x001fca00078e0218 */
[----:B------:R-:W-:Y:S01]  /*0ad0*/  SEL R38, R39, R38, !P5 ;  /* 0x0000002627267207 */ /* 0x000fe20006800000 */
[----:B------:R-:W-:Y:S01]  /*0ae0*/  IMAD.IADD R39, R25, 0x1, R39 ;  /* 0x0000000119277824 */ /* 0x000fe200078e0227 */
[----:B------:R-:W-:-:S04]  /*0af0*/  ISETP.NE.AND P5, PT, R37, 0xe, PT ;  /* 0x0000000e2500780c */ /* 0x000fc80003fa5270 */
[----:B------:R-:W-:Y:S02]  /*0b00*/  SEL R38, R39, R38, !P5 ;  /* 0x0000002627267207 */ /* 0x000fe40006800000 */
[----:B------:R-:W-:-:S13]  /*0b10*/  ISETP.NE.AND P5, PT, R37, 0xf, PT ;  /* 0x0000000f2500780c */ /* 0x000fda0003fa5270 */
[----:B------:R-:W-:Y:S01]  /*0b20*/  @!P5 IMAD.IADD R38, R26, 0x1, R39 ;  /* 0x000000011a26d824 */ /* 0x000fe200078e0227 */
[----:B------:R-:W-:-:S04]  /*0b30*/  ISETP.GE.U32.AND P5, PT, R61, 0x20, PT ;  /* 0x000000203d00780c */ /* 0x000fc80003fa6070 */
[----:B------:R-:W-:Y:S02]  /*0b40*/  SEL R38, R38, RZ, P5 ;  /* 0x000000ff26267207 */ /* 0x000fe40002800000 */
[----:B------:R-:W-:-:S03]  /*0b50*/  ISETP.GT.U32.AND P5, PT, R49, UR7, PT ;  /* 0x0000000731007c0c */ /* 0x000fc6000bfa4070 */
[----:B------:R-:W-:-:S04]  /*0b60*/  IMAD.IADD R57, R38, 0x1, R57 ;  /* 0x0000000126397824 */ /* 0x000fc800078e0239 */
[----:B------:R-:W-:-:S04]  /*0b70*/  IMAD.IADD R47, R36, 0x1, R57 ;  /* 0x00000001242f7824 */ /* 0x000fc800078e0239 */
[----:B------:R-:W-:Y:S02]  /*0b80*/  VIADD R36, R47, 0x1 ;  /* 0x000000012f247836 */ /* 0x000fe40000000000 */
[----:B------:R-:W-:-:S04]  /*0b90*/  @P5 IMAD.MOV R36, RZ, RZ, R47 ;  /* 0x000000ffff245224 */ /* 0x000fc800078e022f */
[----:B------:R-:W-:Y:S02]  /*0ba0*/  VIADD R37, R36, 0x1 ;  /* 0x0000000124257836 */ /* 0x000fe40000000000 */
[----:B------:R-:W-:Y:S01]  /*0bb0*/  @P6 IMAD.MOV R37, RZ, RZ, R36 ;  /* 0x000000ffff256224 */ /* 0x000fe200078e0224 */
[----:B------:R-:W-:Y:S02]  /*0bc0*/  ISETP.GT.U32.AND P6, PT, R11, UR7, PT ;  /* 0x000000070b007c0c */ /* 0x000fe4000bfc4070 */
[----:B------:R-:W-:-:S04]  /*0bd0*/  IADD3 R38, PT, PT, R14, R13, R12 ;  /* 0x0000000d0e267210 */ /* 0x000fc80007ffe00c */
[----:B------:R-:W-:Y:S01]  /*0be0*/  IADD3 R39, PT, PT, R16, R38, R15 ;  /* 0x0000002610277210 */ /* 0x000fe20007ffe00f */
[----:B------:R-:W-:-:S03]  /*0bf0*/  VIADD R38, R37, 0x1 ;  /* 0x0000000125267836 */ /* 0x000fc60000000000 */
[----:B------:R-:W-:-:S03]  /*0c00*/  IADD3 R39, PT, PT, R18, R39, R17 ;  /* 0x0000002712277210 */ /* 0x000fc60007ffe011 */
[----:B------:R-:W-:Y:S01]  /*0c10*/  @P6 IMAD.MOV R38, RZ, RZ, R37 ;  /* 0x000000ffff266224 */ /* 0x000fe200078e0225 */
[----:B------:R-:W-:-:S03]  /*0c20*/  IADD3 R40, PT, PT, R20, R39, R19 ;  /* 0x0000002714287210 */ /* 0x000fc60007ffe013 */
[----:B------:R-:W-:Y:S02]  /*0c30*/  VIADD R39, R38, 0x1 ;  /* 0x0000000126277836 */ /* 0x000fe40000000000 */
[----:B------:R-:W-:Y:S01]  /*0c40*/  @P3 IMAD.MOV R39, RZ, RZ, R38 ;  /* 0x000000ffff273224 */ /* 0x000fe200078e0226 */
[----:B------:R-:W-:Y:S02]  /*0c50*/  ISETP.NE.AND P3, PT, R61, RZ, PT ;  /* 0x000000ff3d00720c */ /* 0x000fe40003f65270 */
[----:B------:R-:W-:Y:S02]  /*0c60*/  IADD3 R40, PT, PT, R22, R40, R21 ;  /* 0x0000002816287210 */ /* 0x000fe40007ffe015 */
[----:B------:R-:W-:Y:S02]  /*0c70*/  ISETP.GT.U32.AND P6, PT, R56, UR7, PT ;  /* 0x0000000738007c0c */ /* 0x000fe4000bfc4070 */
[----:B------:R-:W-:Y:S01]  /*0c80*/  IADD3 R41, PT, PT, R24, R40, R23 ;  /* 0x0000002818297210 */ /* 0x000fe20007ffe017 */
[----:B------:R-:W-:Y:S01]  /*0c90*/  VIADD R40, R39, 0x1 ;  /* 0x0000000127287836 */ /* 0x000fe20000000000 */
[----:B------:R-:W-:Y:S01]  /*0ca0*/  BSSY.RECONVERGENT B0, `(.L_x_291) ;  /* 0x0000015000007945 */ /* 0x000fe20003800200 */
[----:B------:R-:W-:Y:S01]  /*0cb0*/  @P4 IMAD.MOV R40, RZ, RZ, R39 ;  /* 0x000000ffff284224 */ /* 0x000fe200078e0227 */
[----:B------:R-:W-:Y:S01]  /*0cc0*/  IADD3 R42, PT, PT, R26, R41, R25 ;  /* 0x000000291a2a7210 */ /* 0x000fe20007ffe019 */
[----:B------:R-:W-:-:S02]  /*0cd0*/  VIADD R51, R54, 0x1 ;  /* 0x0000000136337836 */ /* 0x000fc40000000000 */
[----:B------:R-:W-:Y:S02]  /*0ce0*/  VIADD R41, R40, 0x1 ;  /* 0x0000000128297836 */ /* 0x000fe40000000000 */
[----:B------:R-:W-:Y:S02]  /*0cf0*/  IMAD.IADD R59, R27, 0x1, R42 ;  /* 0x000000011b3b7824 */ /* 0x000fe400078e022a */
[----:B------:R-:W-:Y:S01]  /*0d00*/  @P6 IMAD.MOV R51, RZ, RZ, R54 ;  /* 0x000000ffff336224 */ /* 0x000fe200078e0236 */
[----:B------:R-:W-:Y:S06]  /*0d10*/  @P3 BRA `(.L_x_292) ;  /* 0x0000000000343947 */ /* 0x000fec0003800000 */
[----:B------:R-:W-:Y:S01]  /*0d20*/  IADD3 R42, PT, PT, R14, R13, R12 ;  /* 0x0000000d0e2a7210 */ /* 0x000fe20007ffe00c */
[----:B-----5:R0:W-:Y:S03]  /*0d30*/  STL.64 [R1], R2 ;  /* 0x0000000201007387 */ /* 0x0201e60000100a00 */
[----:B------:R-:W-:-:S04]  /*0d40*/  IADD3 R42, PT, PT, R16, R42, R15 ;  /* 0x0000002a102a7210 */ /* 0x000fc80007ffe00f */
[----:B------:R-:W-:-:S04]  /*0d50*/  IADD3 R42, PT, PT, R18, R42, R17 ;  /* 0x0000002a122a7210 */ /* 0x000fc80007ffe011 */
[----:B------:R-:W-:Y:S01]  /*0d60*/  IADD3 R42, PT, PT, R20, R42, R19 ;  /* 0x0000002a142a7210 */ /* 0x000fe20007ffe013 */
[----:B0-----:R-:W0:Y:S03]  /*0d70*/  LDC.64 R2, c[0x0][0x3a0] ;  /* 0x0000e800ff027b82 */ /* 0x001e260000000a00 */
[----:B------:R-:W-:-:S04]  /*0d80*/  IADD3 R42, PT, PT, R22, R42, R21 ;  /* 0x0000002a162a7210 */ /* 0x000fc80007ffe015 */
[----:B------:R-:W-:-:S04]  /*0d90*/  IADD3 R42, PT, PT, R24, R42, R23 ;  /* 0x0000002a182a7210 */ /* 0x000fc80007ffe017 */
[----:B------:R-:W-:-:S05]  /*0da0*/  IADD3 R42, PT, PT, R26, R42, R25 ;  /* 0x0000002a1a2a7210 */ /* 0x000fca0007ffe019 */
[----:B------:R-:W-:Y:S02]  /*0db0*/  IMAD.IADD R43, R27, 0x1, R42 ;  /* 0x000000011b2b7824 */ /* 0x000fe400078e022a */
[----:B------:R-:W-:-:S05]  /*0dc0*/  IMAD.MOV.U32 R42, RZ, RZ, 0x65 ;  /* 0x00000065ff2a7424 */ /* 0x000fca00078e00ff */
[----:B0-----:R0:W-:Y:S04]  /*0dd0*/  ST.E.64.STRONG.GPU desc[UR8][R2.64+0x100], R42 ;  /* 0x0001002a02007985 */ /* 0x0011e8000c10fb08 */
[----:B0-----:R0:W5:Y:S02]  /*0de0*/  LDL.LU.64 R2, [R1] ;  /* 0x0000000001027983 */ /* 0x0011640000300a00 */
.L_x_292:
[----:B------:R-:W-:Y:S05]  /*0df0*/  BSYNC.RECONVERGENT B0 ;  /* 0x0000000000007941 */ /* 0x000fea0003800200 */
.L_x_291:
[----:B------:R-:W-:Y:S01]  /*0e00*/  @P1 IMAD.MOV R41, RZ, RZ, R40 ;  /* 0x000000ffff291224 */ /* 0x000fe200078e0228 */
[----:B------:R-:W-:Y:S01]  /*0e10*/  ISETP.GT.AND P1, PT, R59, 0x200, PT ;  /* 0x000002003b00780c */ /* 0x000fe20003f24270 */
[----:B------:R-:W-:Y:S02]  /*0e20*/  IMAD.IADD R54, R54, 0x1, R57 ;  /* 0x0000000136367824 */ /* 0x000fe400078e0239 */
[----:B------:R-:W-:Y:S02]  /*0e30*/  VIADD R42, R41, 0x1 ;  /* 0x00000001292a7836 */ /* 0x000fe40000000000 */
[----:B------:R-:W-:Y:S02]  /*0e40*/  IMAD.IADD R51, R57, 0x1, R51 ;  /* 0x0000000139337824 */ /* 0x000fe400078e0233 */
[--C-:B------:R-:W-:Y:S02]  /*0e50*/  IMAD.IADD R43, R60, 0x1, R57.reuse ;  /* 0x000000013c2b7824 */ /* 0x100fe400078e0239 */
[----:B------:R-:W-:-:S02]  /*0e60*/  IMAD.IADD R44, R44, 0x1, R57 ;  /* 0x000000012c2c7824 */ /* 0x000fc400078e0239 */
[----:B------:R-:W-:Y:S02]  /*0e70*/  IMAD.IADD R45, R57, 0x1, R45 ;  /* 0x00000001392d7824 */ /* 0x000fe400078e022d */
[----:B------:R-:W-:Y:S01]  /*0e80*/  @P0 IMAD.MOV R42, RZ, RZ, R41 ;  /* 0x000000ffff2a0224 */ /* 0x000fe200078e0229 */
[----:B------:R-:W-:Y:S06]  /*0e90*/  @P1 BRA `(.L_x_293) ;  /* 0x0000000c00401947 */ /* 0x000fec0003800000 */
[----:B------:R-:W-:Y:S04]  /*0ea0*/  BSSY.RECONVERGENT B0, `(.L_x_294) ;  /* 0x000000d000007945 */ /* 0x000fe80003800200 */
[----:B------:R-:W-:Y:S05]  /*0eb0*/  @P2 BRA `(.L_x_295) ;  /* 0x00000000002c2947 */ /* 0x000fea0003800000 */
[----:B------:R-:W-:Y:S01]  /*0ec0*/  UISETP.NE.AND UP0, UPT, UR6, URZ, UPT ;  /* 0x000000ff0600728c */ /* 0x000fe2000bf05270 */
[----:B------:R-:W-:Y:S01]  /*0ed0*/  CS2R R12, SRZ ;  /* 0x00000000000c7805 */ /* 0x000fe2000001ff00 */
[----:B------:R-:W1:Y:S07]  /*0ee0*/  LDCU.64 UR4, c[0x0][0x390] ;  /* 0x00007200ff0477ac */ /* 0x000e6e0008000a00 */
[----:B------:R-:W-:Y:S05]  /*0ef0*/  BRA.U UP0, `(.L_x_296) ;  /* 0x0000000100087547 */ /* 0x000fea000b800000 */
[----:B------:R-:W2:Y:S02]  /*0f00*/  LDC.64 R12, c[0x0][0x3e0] ;  /* 0x0000f800ff0c7b82 */ /* 0x000ea40000000a00 */
[----:B--2---:R-:W5:Y:S02]  /*0f10*/  LDG.E.64 R12, desc[UR8][R12.64] ;  /* 0x000000080c0c7981 */ /* 0x004f64000c1e1b00 */
.L_x_296:
[----:B-----5:R-:W-:-:S04]  /*0f20*/  IADD3 R14, P0, PT, R57, R12, RZ ;  /* 0x0000000c390e7210 */ /* 0x020fc80007f1e0ff */
[----:B------:R-:W-:Y:S02]  /*0f30*/  LEA.HI.X.SX32 R13, R57, R13, 0x1, P0 ;  /* 0x0000000d390d7211 */ /* 0x000fe400000f0eff */
[----:B-1----:R-:W-:-:S04]  /*0f40*/  LEA R12, P0, R14, UR4, 0x2 ;  /* 0x000000040e0c7c11 */ /* 0x002fc8000f8010ff */
[----:B------:R-:W-:-:S05]  /*0f50*/  LEA.HI.X R13, R14, UR5, R13, 0x2, P0 ;  /* 0x000000050e0d7c11 */ /* 0x000fca00080f140d */
[----:B------:R1:W-:Y:S04]  /*0f60*/  STG.E desc[UR8][R12.64], R55 ;  /* 0x000000370c007986 */ /* 0x0003e8000c101908 */
.L_x_295:
[----:B------:R-:W-:Y:S05]  /*0f70*/  BSYNC.RECONVERGENT B0 ;  /* 0x0000000000007941 */ /* 0x000fea0003800200 */
.L_x_294:
[----:B------:R-:W-:Y:S01]  /*0f80*/  ISETP.GT.U32.AND P0, PT, R56, UR7, PT ;  /* 0x0000000738007c0c */ /* 0x000fe2000bf04070 */
[----:B------:R-:W-:-:S12]  /*0f90*/  BSSY.RECONVERGENT B0, `(.L_x_297) ;  /* 0x000000d000007945 */ /* 0x000fd80003800200 */
[----:B------:R-:W-:Y:S05]  /*0fa0*/  @P0 BRA `(.L_x_298) ;  /* 0x00000000002c0947 */ /* 0x000fea0003800000 */
[----:B------:R-:W-:Y:S01]  /*0fb0*/  UISETP.NE.AND UP0, UPT, UR6, URZ, UPT ;  /* 0x000000ff0600728c */ /* 0x000fe2000bf05270 */
[----:B-1----:R-:W-:Y:S01]  /*0fc0*/  CS2R R12, SRZ ;  /* 0x00000000000c7805 */ /* 0x002fe2000001ff00 */
[----:B------:R-:W1:Y:S07]  /*0fd0*/  LDCU.64 UR4, c[0x0][0x390] ;  /* 0x00007200ff0477ac */ /* 0x000e6e0008000a00 */
[----:B------:R-:W-:Y:S05]  /*0fe0*/  BRA.U UP0, `(.L_x_299) ;  /* 0x0000000100087547 */ /* 0x000fea000b800000 */
[----:B------:R-:W2:Y:S02]  /*0ff0*/  LDC.64 R12, c[0x0][0x3e0] ;  /* 0x0000f800ff0c7b82 */ /* 0x000ea40000000a00 */
[----:B--2---:R-:W5:Y:S02]  /*1000*/  LDG.E.64 R12, desc[UR8][R12.64] ;  /* 0x000000080c0c7981 */ /* 0x004f64000c1e1b00 */
.L_x_299:
[----:B-----5:R-:W-:-:S04]  /*1010*/  IADD3 R14, P0, PT, R54, R12, RZ ;  /* 0x0000000c360e7210 */ /* 0x020fc80007f1e0ff */
[----:B------:R-:W-:Y:S02]  /*1020*/  LEA.HI.X.SX32 R13, R54, R13, 0x1, P0 ;  /* 0x0000000d360d7211 */ /* 0x000fe400000f0eff */
[----:B-1----:R-:W-:-:S04]  /*1030*/  LEA R12, P0, R14, UR4, 0x2 ;  /* 0x000000040e0c7c11 */ /* 0x002fc8000f8010ff */
[----:B------:R-:W-:-:S05]  /*1040*/  LEA.HI.X R13, R14, UR5, R13, 0x2, P0 ;  /* 0x000000050e0d7c11 */ /* 0x000fca00080f140d */
[----:B------:R2:W-:Y:S04]  /*1050*/  STG.E desc[UR8][R12.64], R53 ;  /* 0x000000350c007986 */ /* 0x0005e8000c101908 */
.L_x_298:
[----:B------:R-:W-:Y:S05]  /*1060*/  BSYNC.RECONVERGENT B0 ;  /* 0x0000000000007941 */ /* 0x000fea0003800200 */
.L_x_297:
[----:B------:R-:W-:Y:S01]  /*1070*/  ISETP.GT.U32.AND P0, PT, R52, UR7, PT ;  /* 0x0000000734007c0c */ /* 0x000fe2000bf04070 */
[----:B------:R-:W-:-:S12]  /*1080*/  BSSY.RECONVERGENT B0, `(.L_x_300) ;  /* 0x000000d000007945 */ /* 0x000fd80003800200 */
[----:B------:R-:W-:Y:S05]  /*1090*/  @P0 BRA `(.L_x_301) ;  /* 0x00000000002c0947 */ /* 0x000fea0003800000 */
[----:B------:R-:W-:Y:S01]  /*10a0*/  UISETP.NE.AND UP0, UPT, UR6, URZ, UPT ;  /* 0x000000ff0600728c */ /* 0x000fe2000bf05270 */
[----:B-12---:R-:W-:Y:S01]  /*10b0*/  CS2R R12, SRZ ;  /* 0x00000000000c7805 */ /* 0x006fe2000001ff00 */
[----:B------:R-:W1:Y:S07]  /*10c0*/  LDCU.64 UR4, c[0x0][0x390] ;  /* 0x00007200ff0477ac */ /* 0x000e6e0008000a00 */
[----:B------:R-:W-:Y:S05]  /*10d0*/  BRA.U UP0, `(.L_x_302) ;  /* 0x0000000100087547 */ /* 0x000fea000b800000 */
[----:B------:R-:W2:Y:S02]  /*10e0*/  LDC.64 R12, c[0x0][0x3e0] ;  /* 0x0000f800ff0c7b82 */ /* 0x000ea40000000a00 */
[----:B--2---:R-:W5:Y:S02]  /*10f0*/  LDG.E.64 R12, desc[UR8][R12.64] ;  /* 0x000000080c0c7981 */ /* 0x004f64000c1e1b00 */
.L_x_302:
[----:B-----5:R-:W-:-:S04]  /*1100*/  IADD3 R14, P0, PT, R51, R12, RZ ;  /* 0x0000000c330e7210 */ /* 0x020fc80007f1e0ff */
[----:B------:R-:W-:Y:S02]  /*1110*/  LEA.HI.X.SX32 R13, R51, R13, 0x1, P0 ;  /* 0x0000000d330d7211 */ /* 0x000fe400000f0eff */
[----:B-1----:R-:W-:-:S04]  /*1120*/  LEA R12, P0, R14, UR4, 0x2 ;  /* 0x000000040e0c7c11 */ /* 0x002fc8000f8010ff */
[----:B------:R-:W-:-:S05]  /*1130*/  LEA.HI.X R13, R14, UR5, R13, 0x2, P0 ;  /* 0x000000050e0d7c11 */ /* 0x000fca00080f140d */
[----:B------:R3:W-:Y:S04]  /*1140*/  STG.E desc[UR8][R12.64], R48 ;  /* 0x000000300c007986 */ /* 0x0007e8000c101908 */
.L_x_301:
[----:B------:R-:W-:Y:S05]  /*1150*/  BSYNC.RECONVERGENT B0 ;  /* 0x0000000000007941 */ /* 0x000fea0003800200 */
.L_x_300:
[----:B------:R-:W-:Y:S01]  /*1160*/  ISETP.GT.U32.AND P0, PT, R49, UR7, PT ;  /* 0x0000000731007c0c */ /* 0x000fe2000bf04070 */
[----:B------:R-:W-:-:S12]  /*1170*/  BSSY.RECONVERGENT B0, `(.L_x_303) ;  /* 0x000000d000007945 */ /* 0x000fd80003800200 */
[----:B------:R-:W-:Y:S05]  /*1180*/  @P0 BRA `(.L_x_304) ;  /* 0x00000000002c0947 */ /* 0x000fea0003800000 */
[----:B------:R-:W-:Y:S01]  /*1190*/  UISETP.NE.AND UP0, UPT, UR6, URZ, UPT ;  /* 0x000000ff0600728c */ /* 0x000fe2000bf05270 */
[----:B-123--:R-:W-:Y:S01]  /*11a0*/  CS2R R12, SRZ ;  /* 0x00000000000c7805 */ /* 0x00efe2000001ff00 */
[----:B------:R-:W1:Y:S07]  /*11b0*/  LDCU.64 UR4, c[0x0][0x390] ;  /* 0x00007200ff0477ac */ /* 0x000e6e0008000a00 */
[----:B------:R-:W-:Y:S05]  /*11c0*/  BRA.U UP0, `(.L_x_305) ;  /* 0x0000000100087547 */ /* 0x000fea000b800000 */
[----:B------:R-:W2:Y:S02]  /*11d0*/  LDC.64 R12, c[0x0][0x3e0] ;  /* 0x0000f800ff0c7b82 */ /* 0x000ea40000000a00 */
[----:B--2---:R-:W5:Y:S02]  /*11e0*/  LDG.E.64 R12, desc[UR8][R12.64] ;  /* 0x000000080c0c7981 */ /* 0x004f64000c1e1b00 */
.L_x_305:
[----:B-----5:R-:W-:-:S04]  /*11f0*/  IADD3 R14, P0, PT, R47, R12, RZ ;  /* 0x0000000c2f0e7210 */ /* 0x020fc80007f1e0ff */
[----:B------:R-:W-:Y:S02]  /*1200*/  LEA.HI.X.SX32 R13, R47, R13, 0x1, P0 ;  /* 0x0000000d2f0d7211 */ /* 0x000fe400000f0eff */
[----:B-1----:R-:W-:-:S04]  /*1210*/  LEA R12, P0, R14, UR4, 0x2 ;  /* 0x000000040e0c7c11 */ /* 0x002fc8000f8010ff */
[----:B------:R-:W-:-:S05]  /*1220*/  LEA.HI.X R13, R14, UR5, R13, 0x2, P0 ;  /* 0x000000050e0d7c11 */ /* 0x000fca00080f140d */
[----:B------:R4:W-:Y:S04]  /*1230*/  STG.E desc[UR8][R12.64], R50 ;  /* 0x000000320c007986 */ /* 0x0009e8000c101908 */
.L_x_304:
[----:B------:R-:W-:Y:S05]  /*1240*/  BSYNC.RECONVERGENT B0 ;  /* 0x0000000000007941 */ /* 0x000fea0003800200 */
.L_x_303:
[----:B------:R-:W-:Y:S01]  /*1250*/  ISETP.GT.U32.AND P0, PT, R10, UR7, PT ;  /* 0x000000070a007c0c */ /* 0x000fe2000bf04070 */
[----:B------:R-:W-:-:S12]  /*1260*/  BSSY.RECONVERGENT B0, `(.L_x_306) ;  /* 0x000000d000007945 */ /* 0x000fd80003800200 */
[----:B------:R-:W-:Y:S05]  /*1270*/  @P0 BRA `(.L_x_307) ;  /* 0x00000000002c0947 */ /* 0x000fea0003800000 */
[----:B------:R-:W-:Y:S01]  /*1280*/  UISETP.NE.AND UP0, UPT, UR6, URZ, UPT ;  /* 0x000000ff0600728c */ /* 0x000fe2000bf05270 */
[----:B-1234-:R-:W-:Y:S01]  /*1290*/  CS2R R12, SRZ ;  /* 0x00000000000c7805 */ /* 0x01efe2000001ff00 */
[----:B------:R-:W1:Y:S07]  /*12a0*/  LDCU.64 UR4, c[0x0][0x390] ;  /* 0x00007200ff0477ac */ /* 0x000e6e0008000a00 */
[----:B------:R-:W-:Y:S05]  /*12b0*/  BRA.U UP0, `(.L_x_308) ;  /* 0x0000000100087547 */ /* 0x000fea000b800000 */
[----:B------:R-:W2:Y:S02]  /*12c0*/  LDC.64 R12, c[0x0][0x3e0] ;  /* 0x0000f800ff0c7b82 */ /* 0x000ea40000000a00 */
[----:B--2---:R-:W5:Y:S02]  /*12d0*/  LDG.E.64 R12, desc[UR8][R12.64] ;  /* 0x000000080c0c7981 */ /* 0x004f64000c1e1b00 */
.L_x_308:
[----:B-----5:R-:W-:-:S04]  /*12e0*/  IADD3 R10, P0, PT, R36, R12, RZ ;  /* 0x0000000c240a7210 */ /* 0x020fc80007f1e0ff */
[----:B------:R-:W-:Y:S02]  /*12f0*/  LEA.HI.X.SX32 R13, R36, R13, 0x1, P0 ;  /* 0x0000000d240d7211 */ /* 0x000fe400000f0eff */
[----:B-1----:R-:W-:-:S04]  /*1300*/  LEA R12, P0, R10, UR4, 0x2 ;  /* 0x000000040a0c7c11 */ /* 0x002fc8000f8010ff */
[----:B------:R-:W-:-:S05]  /*1310*/  LEA.HI.X R13, R10, UR5, R13, 0x2, P0 ;  /* 0x000000050a0d7c11 */ /* 0x000fca00080f140d */
[----:B------:R1:W-:Y:S04]  /*1320*/  STG.E desc[UR8][R12.64], R46 ;  /* 0x0000002e0c007986 */ /* 0x0003e8000c101908 */
.L_x_307:
[----:B------:R-:W-:Y:S05]  /*1330*/  BSYNC.RECONVERGENT B0 ;  /* 0x0000000000007941 */ /* 0x000fea0003800200 */
.L_x_306:
[----:B------:R-:W-:Y:S01]  /*1340*/  ISETP.GT.U32.AND P0, PT, R11, UR7, PT ;  /* 0x000000070b007c0c */ /* 0x000fe2000bf04070 */
[----:B------:R-:W-:-:S12]  /*1350*/  BSSY.RECONVERGENT B0, `(.L_x_309) ;  /* 0x000000d000007945 */ /* 0x000fd80003800200 */
[----:B------:R-:W-:Y:S05]  /*1360*/  @P0 BRA `(.L_x_310) ;  /* 0x00000000002c0947 */ /* 0x000fea0003800000 */
[----:B------:R-:W-:Y:S01]  /*1370*/  UISETP.NE.AND UP0, UPT, UR6, URZ, UPT ;  /* 0x000000ff0600728c */ /* 0x000fe2000bf05270 */
[----:B------:R-:W-:Y:S01]  /*1380*/  CS2R R10, SRZ ;  /* 0x00000000000a7805 */ /* 0x000fe2000001ff00 */
[----:B------:R-:W0:Y:S07]  /*1390*/  LDCU.64 UR4, c[0x0][0x390] ;  /* 0x00007200ff0477ac */ /* 0x000e2e0008000a00 */
[----:B------:R-:W-:Y:S05]  /*13a0*/  BRA.U UP0, `(.L_x_311) ;  /* 0x0000000100087547 */ /* 0x000fea000b800000 */
[----:B------:R-:W1:Y:S02]  /*13b0*/  LDC.64 R10, c[0x0][0x3e0] ;  /* 0x0000f800ff0a7b82 */ /* 0x000e640000000a00 */
[----:B-1----:R-:W5:Y:S02]  /*13c0*/  LDG.E.64 R10, desc[UR8][R10.64] ;  /* 0x000000080a0a7981 */ /* 0x002f64000c1e1b00 */
.L_x_311:
[----:B-12345:R-:W-:-:S04]  /*13d0*/  IADD3 R12, P0, PT, R37, R10, RZ ;  /* 0x0000000a250c7210 */ /* 0x03efc80007f1e0ff */
[----:B------:R-:W-:Y:S02]  /*13e0*/  LEA.HI.X.SX32 R11, R37, R11, 0x1, P0 ;  /* 0x0000000b250b7211 */ /* 0x000fe400000f0eff */
[----:B0-----:R-:W-:-:S04]  /*13f0*/  LEA R10, P0, R12, UR4, 0x2 ;  /* 0x000000040c0a7c11 */ /* 0x001fc8000f8010ff */
[----:B------:R-:W-:-:S05]  /*1400*/  LEA.HI.X R11, R12, UR5, R11, 0x2, P0 ;  /* 0x000000050c0b7c11 */ /* 0x000fca00080f140b */
[----:B------:R0:W-:Y:S04]  /*1410*/  STG.E desc[UR8][R10.64], R0 ;  /* 0x000000000a007986 */ /* 0x0001e8000c101908 */
.L_x_310:
[----:B------:R-:W-:Y:S05]  /*1420*/  BSYNC.RECONVERGENT B0 ;  /* 0x0000000000007941 */ /* 0x000fea0003800200 */
.L_x_309:
        /* <DEDUP_REMOVED lines=9> */
.L_x_314:
[----:B-----5:R-:W-:-:S04]  /*14c0*/  IADD3 R0, P0, PT, R38, R10, RZ ;  /* 0x0000000a26007210 */ /* 0x020fc80007f1e0ff */
[----:B------:R-:W-:Y:S02]  /*14d0*/  LEA.HI.X.SX32 R11, R38, R11, 0x1, P0 ;  /* 0x0000000b260b7211 */ /* 0x000fe400000f0eff */
[----:B0-----:R-:W-:-:S04]  /*14e0*/  LEA R10, P0, R0, UR4, 0x2 ;  /* 0x00000004000a7c11 */ /* 0x001fc8000f8010ff */
[----:B------:R-:W-:-:S05]  /*14f0*/  LEA.HI.X R11, R0, UR5, R11, 0x2, P0 ;  /* 0x00000005000b7c11 */ /* 0x000fca00080f140b */
[----:B------:R0:W-:Y:S04]  /*1500*/  STG.E desc[UR8][R10.64], R2 ;  /* 0x000000020a007986 */ /* 0x0001e8000c101908 */
.L_x_313:
[----:B------:R-:W-:Y:S05]  /*1510*/  BSYNC.RECONVERGENT B0 ;  /* 0x0000000000007941 */ /* 0x000fea0003800200 */
.L_x_312:
        /* <DEDUP_REMOVED lines=9> */
.L_x_317:
[----:B-----5:R-:W-:-:S04]  /*15b0*/  IADD3 R0, P0, PT, R39, R10, RZ ;  /* 0x0000000a27007210 */ /* 0x020fc80007f1e0ff */
[----:B------:R-:W-:Y:S02]  /*15c0*/  LEA.HI.X.SX32 R11, R39, R11, 0x1, P0 ;  /* 0x0000000b270b7211 */ /* 0x000fe400000f0eff */
[----:B0-----:R-:W-:-:S04]  /*15d0*/  LEA R10, P0, R0, UR4, 0x2 ;  /* 0x00000004000a7c11 */ /* 0x001fc8000f8010ff */
[----:B------:R-:W-:-:S05]  /*15e0*/  LEA.HI.X R11, R0, UR5, R11, 0x2, P0 ;  /* 0x00000005000b7c11 */ /* 0x000fca00080f140b */
[----:B------:R0:W-:Y:S04]  /*15f0*/  STG.E desc[UR8][R10.64], R3 ;  /* 0x000000030a007986 */ /* 0x0001e8000c101908 */
.L_x_316:
[----:B------:R-:W-:Y:S05]  /*1600*/  BSYNC.RECONVERGENT B0 ;  /* 0x0000000000007941 */ /* 0x000fea0003800200 */
.L_x_315:
[----:B------:R-:W-:Y:S01]  /*1610*/  ISETP.GT.U32.AND P0, PT, R30, UR7, PT ;  /* 0x000000071e007c0c */ /* 0x000fe2000bf04070 */
[----:B------:R-:W-:-:S12]  /*1620*/  BSSY.RECONVERGENT B0, `(.L_x_318) ;  /* 0x000000d000007945 */ /* 0x000fd80003800200 */
[----:B------:R-:W-:Y:S05]  /*1630*/  @P0 BRA `(.L_x_319) ;  /* 0x00000000002c0947 */ /* 0x000fea0003800000 */
[----:B------:R-:W-:Y:S01]  /*1640*/  UISETP.NE.AND UP0, UPT, UR6, URZ, UPT ;  /* 0x000000ff0600728c */ /* 0x000fe2000bf05270 */
[----:B0----5:R-:W-:Y:S01]  /*1650*/  CS2R R2, SRZ ;  /* 0x0000000000027805 */ /* 0x021fe2000001ff00 */
[----:B------:R-:W0:Y:S07]  /*1660*/  LDCU.64 UR4, c[0x0][0x390] ;  /* 0x00007200ff0477ac */ /* 0x000e2e0008000a00 */
[----:B------:R-:W-:Y:S05]  /*1670*/  BRA.U UP0, `(.L_x_320) ;  /* 0x0000000100087547 */ /* 0x000fea000b800000 */
[----:B------:R-:W1:Y:S02]  /*1680*/  LDC.64 R2, c[0x0][0x3e0] ;  /* 0x0000f800ff027b82 */ /* 0x000e640000000a00 */
[----:B-1----:R-:W5:Y:S02]  /*1690*/  LDG.E.64 R2, desc[UR8][R2.64] ;  /* 0x0000000802027981 */ /* 0x002f64000c1e1b00 */
.L_x_320:
[----:B-----5:R-:W-:-:S04]  /*16a0*/  IADD3 R0, P0, PT, R40, R2, RZ ;  /* 0x0000000228007210 */ /* 0x020fc80007f1e0ff */
[----:B------:R-:W-:Y:S02]  /*16b0*/  LEA.HI.X.SX32 R3, R40, R3, 0x1, P0 ;  /* 0x0000000328037211 */ /* 0x000fe400000f0eff */
[----:B0-----:R-:W-:-:S04]  /*16c0*/  LEA R2, P0, R0, UR4, 0x2 ;  /* 0x0000000400027c11 */ /* 0x001fc8000f8010ff */
[----:B------:R-:W-:-:S05]  /*16d0*/  LEA.HI.X R3, R0, UR5, R3, 0x2, P0 ;  /* 0x0000000500037c11 */ /* 0x000fca00080f1403 */
[----:B------:R0:W-:Y:S04]  /*16e0*/  STG.E desc[UR8][R2.64], R4 ;  /* 0x0000000402007986 */ /* 0x0001e8000c101908 */
.L_x_319:
[----:B------:R-:W-:Y:S05]  /*16f0*/  BSYNC.RECONVERGENT B0 ;  /* 0x0000000000007941 */ /* 0x000fea0003800200 */
.L_x_318:
        /* <DEDUP_REMOVED lines=9> */
.L_x_323:
[----:B-----5:R-:W-:-:S04]  /*1790*/  IADD3 R0, P0, PT, R41, R2, RZ ;  /* 0x0000000229007210 */ /* 0x020fc80007f1e0ff */
[----:B------:R-:W-:Y:S02]  /*17a0*/  LEA.HI.X.SX32 R3, R41, R3, 0x1, P0 ;  /* 0x0000000329037211 */ /* 0x000fe400000f0eff */
[----:B0-----:R-:W-:-:S04]  /*17b0*/  LEA R2, P0, R0, UR4, 0x2 ;  /* 0x0000000400027c11 */ /* 0x001fc8000f8010ff */
[----:B------:R-:W-:-:S05]  /*17c0*/  LEA.HI.X R3, R0, UR5, R3, 0x2, P0 ;  /* 0x0000000500037c11 */ /* 0x000fca00080f1403 */
[----:B------:R0:W-:Y:S04]  /*17d0*/  STG.E desc[UR8][R2.64], R5 ;  /* 0x0000000502007986 */ /* 0x0001e8000c101908 */
.L_x_322:
[----:B------:R-:W-:Y:S05]  /*17e0*/  BSYNC.RECONVERGENT B0 ;  /* 0x0000000000007941 */ /* 0x000fea0003800200 */
.L_x_321:
        /* <DEDUP_REMOVED lines=9> */
.L_x_326:
[----:B-----5:R-:W-:-:S04]  /*1880*/  IADD3 R0, P0, PT, R42, R2, RZ ;  /* 0x000000022a007210 */ /* 0x020fc80007f1e0ff */
[----:B------:R-:W-:Y:S02]  /*1890*/  LEA.HI.X.SX32 R3, R42, R3, 0x1, P0 ;  /* 0x000000032a037211 */ /* 0x000fe400000f0eff */
[----:B0-----:R-:W-:-:S04]  /*18a0*/  LEA R2, P0, R0, UR4, 0x2 ;  /* 0x0000000400027c11 */ /* 0x001fc8000f8010ff */
[----:B------:R-:W-:-:S05]  /*18b0*/  LEA.HI.X R3, R0, UR5, R3, 0x2, P0 ;  /* 0x0000000500037c11 */ /* 0x000fca00080f1403 */
[----:B------:R0:W-:Y:S04]  /*18c0*/  STG.E desc[UR8][R2.64], R6 ;  /* 0x0000000602007986 */ /* 0x0001e8000c101908 */
.L_x_325:
[----:B------:R-:W-:Y:S05]  /*18d0*/  BSYNC.RECONVERGENT B0 ;  /* 0x0000000000007941 */ /* 0x000fea0003800200 */
.L_x_324:
        /* <DEDUP_REMOVED lines=9> */
.L_x_329:
[----:B-----5:R-:W-:-:S04]  /*1970*/  IADD3 R0, P0, PT, R43, R2, RZ ;  /* 0x000000022b007210 */ /* 0x020fc80007f1e0ff */
[----:B------:R-:W-:Y:S02]  /*1980*/  LEA.HI.X.SX32 R3, R43, R3, 0x1, P0 ;  /* 0x000000032b037211 */ /* 0x000fe400000f0eff */
[----:B0-----:R-:W-:-:S04]  /*1990*/  LEA R2, P0, R0, UR4, 0x2 ;  /* 0x0000000400027c11 */ /* 0x001fc8000f8010ff */
[----:B------:R-:W-:-:S05]  /*19a0*/  LEA.HI.X R3, R0, UR5, R3, 0x2, P0 ;  /* 0x0000000500037c11 */ /* 0x000fca00080f1403 */
[----:B------:R0:W-:Y:S04]  /*19b0*/  STG.E desc[UR8][R2.64], R7 ;  /* 0x0000000702007986 */ /* 0x0001e8000c101908 */
.L_x_328:
[----:B------:R-:W-:Y:S05]  /*19c0*/  BSYNC.RECONVERGENT B0 ;  /* 0x0000000000007941 */ /* 0x000fea0003800200 */
.L_x_327:
        /* <DEDUP_REMOVED lines=9> */
.L_x_332:
[----:B-----5:R-:W-:-:S04]  /*1a60*/  IADD3 R0, P0, PT, R44, R2, RZ ;  /* 0x000000022c007210 */ /* 0x020fc80007f1e0ff */
[----:B------:R-:W-:Y:S02]  /*1a70*/  LEA.HI.X.SX32 R3, R44, R3, 0x1, P0 ;  /* 0x000000032c037211 */ /* 0x000fe400000f0eff */
[----:B0-----:R-:W-:-:S04]  /*1a80*/  LEA R2, P0, R0, UR4, 0x2 ;  /* 0x0000000400027c11 */ /* 0x001fc8000f8010ff */
[----:B------:R-:W-:-:S05]  /*1a90*/  LEA.HI.X R3, R0, UR5, R3, 0x2, P0 ;  /* 0x0000000500037c11 */ /* 0x000fca00080f1403 */
[----:B------:R0:W-:Y:S04]  /*1aa0*/  STG.E desc[UR8][R2.64], R8 ;  /* 0x0000000802007986 */ /* 0x0001e8000c101908 */
.L_x_331:
[----:B------:R-:W-:Y:S05]  /*1ab0*/  BSYNC.RECONVERGENT B0 ;  /* 0x0000000000007941 */ /* 0x000fea0003800200 */
.L_x_330:
[----:B------:R-:W-:-:S13]  /*1ac0*/  ISETP.GT.U32.AND P0, PT, R35, UR7, PT ;  /* 0x0000000723007c0c */ /* 0x000fda000bf04070 */
[----:B------:R-:W-:Y:S05]  /*1ad0*/  @P0 EXIT ;  /* 0x000000000000094d */ /* 0x000fea0003800000 */
[----:B------:R-:W-:Y:S01]  /*1ae0*/  UISETP.NE.AND UP0, UPT, UR6, URZ, UPT ;  /* 0x000000ff0600728c */ /* 0x000fe2000bf05270 */
[----:B0----5:R-:W-:-:S08]  /*1af0*/  CS2R R2, SRZ ;  /* 0x0000000000027805 */ /* 0x021fd0000001ff00 */
[----:B------:R-:W-:Y:S05]  /*1b00*/  BRA.U UP0, `(.L_x_333) ;  /* 0x0000000100087547 */ /* 0x000fea000b800000 */
[----:B------:R-:W0:Y:S02]  /*1b10*/  LDC.64 R2, c[0x0][0x3e0] ;  /* 0x0000f800ff027b82 */ /* 0x000e240000000a00 */
[----:B0-----:R-:W5:Y:S02]  /*1b20*/  LDG.E.64 R2, desc[UR8][R2.64] ;  /* 0x0000000802027981 */ /* 0x001f64000c1e1b00 */
.L_x_333:
[----:B------:R-:W0:Y:S01]  /*1b30*/  LDCU.64 UR4, c[0x0][0x390] ;  /* 0x00007200ff0477ac */ /* 0x000e220008000a00 */
[----:B-----5:R-:W-:-:S04]  /*1b40*/  IADD3 R0, P0, PT, R45, R2, RZ ;  /* 0x000000022d007210 */ /* 0x020fc80007f1e0ff */
[----:B------:R-:W-:Y:S02]  /*1b50*/  LEA.HI.X.SX32 R3, R45, R3, 0x1, P0 ;  /* 0x000000032d037211 */ /* 0x000fe400000f0eff */
[----:B0-----:R-:W-:-:S04]  /*1b60*/  LEA R2, P0, R0, UR4, 0x2 ;  /* 0x0000000400027c11 */ /* 0x001fc8000f8010ff */
[----:B------:R-:W-:-:S05]  /*1b70*/  LEA.HI.X R3, R0, UR5, R3, 0x2, P0 ;  /* 0x0000000500037c11 */ /* 0x000fca00080f1403 */
[----:B------:R-:W-:Y:S01]  /*1b80*/  STG.E desc[UR8][R2.64], R9 ;  /* 0x0000000902007986 */ /* 0x000fe2000c101908 */
[----:B------:R-:W-:Y:S05]  /*1b90*/  EXIT ;  /* 0x000000000000794d */ /* 0x000fea0003800000 */
.L_x_293:
        /* <DEDUP_REMOVED lines=13> */
[----:B-----5:R1:W-:Y:S01]  /*1c70*/  @!P3 STS [R10], R55 ;  /* 0x000000370a00b388 */ /* 0x0203e20000000800 */
        /* <DEDUP_REMOVED lines=9> */
[----:B-1----:R-:W-:Y:S01]  /*1d10*/  @!P3 LEA R10, R39, UR4, 0x2 ;  /* 0x00000004270abc11 */ /* 0x002fe2000f8e10ff */
[----:B------:R1:W-:Y:S01]  /*1d20*/  @!P0 STS [R11], R46 ;  /* 0x0000002e0b008388 */ /* 0x0003e20000000800 */
[----:B------:R-:W-:-:S03]  /*1d30*/  ISETP.GT.U32.AND P0, PT, R33, UR7, PT ;  /* 0x0000000721007c0c */ /* 0x000fc6000bf04070 */
[----:B------:R2:W-:Y:S01]  /*1d40*/  @!P1 STS [R37], R0 ;  /* 0x0000000025009388 */ /* 0x0005e20000000800 */
[----:B------:R-:W-:Y:S02]  /*1d50*/  ISETP.GT.U32.AND P1, PT, R34, UR7, PT ;  /* 0x0000000722007c0c */ /* 0x000fe4000bf24070 */
[----:B------:R-:W-:Y:S01]  /*1d60*/  @!P4 LEA R31, R40, UR4, 0x2 ;  /* 0x00000004281fcc11 */ /* 0x000fe2000f8e10ff */
[----:B------:R3:W-:Y:S01]  /*1d70*/  @!P2 STS [R29], R2 ;  /* 0x000000021d00a388 */ /* 0x0007e20000000800 */
[----:B------:R-:W-:Y:S02]  /*1d80*/  ISETP.GT.U32.AND P2, PT, R35, UR7, PT ;  /* 0x0000000723007c0c */ /* 0x000fe4000bf44070 */
[----:B------:R-:W-:Y:S01]  /*1d90*/  @!P5 LEA R28, R41, UR4, 0x2 ;  /* 0x00000004291cdc11 */ /* 0x000fe2000f8e10ff */
[----:B------:R4:W-:Y:S01]  /*1da0*/  @!P3 STS [R10], R3 ;  /* 0x000000030a00b388 */ /* 0x0009e20000000800 */
[----:B-1----:R-:W-:Y:S02]  /*1db0*/  @!P6 LEA R11, R42, UR4, 0x2 ;  /* 0x000000042a0bec11 */ /* 0x002fe4000f8e10ff */
[----:B--2---:R-:W-:Y:S01]  /*1dc0*/  @!P0 LEA R0, R43, UR4, 0x2 ;  /* 0x000000042b008c11 */ /* 0x004fe2000f8e10ff */
[----:B------:R4:W-:Y:S01]  /*1dd0*/  @!P4 STS [R31], R4 ;  /* 0x000000041f00c388 */ /* 0x0009e20000000800 */
[----:B------:R-:W-:-:S02]  /*1de0*/  ISETP.GE.U32.AND P3, PT, R61, R59, PT ;  /* 0x0000003b3d00720c */ /* 0x000fc40003f66070 */
[----:B------:R-:W-:Y:S01]  /*1df0*/  @!P1 LEA R33, R44, UR4, 0x2 ;  /* 0x000000042c219c11 */ /* 0x000fe2000f8e10ff */
[----:B------:R4:W-:Y:S02]  /*1e00*/  @!P5 STS [R28], R5 ;  /* 0x000000051c00d388 */ /* 0x0009e40000000800 */
[----:B---3--:R-:W-:Y:S02]  /*1e10*/  @!P2 LEA R2, R45, UR4, 0x2 ;  /* 0x000000042d02ac11 */ /* 0x008fe4000f8e10ff */
[----:B------:R4:W-:Y:S04]  /*1e20*/  @!P6 STS [R11], R6 ;  /* 0x000000060b00e388 */ /* 0x0009e80000000800 */
[----:B------:R4:W-:Y:S04]  /*1e30*/  @!P0 STS [R0], R7 ;  /* 0x0000000700008388 */ /* 0x0009e80000000800 */
[----:B------:R4:W-:Y:S04]  /*1e40*/  @!P1 STS [R33], R8 ;  /* 0x0000000821009388 */ /* 0x0009e80000000800 */
[----:B------:R4:W-:Y:S01]  /*1e50*/  @!P2 STS [R2], R9 ;  /* 0x000000090200a388 */ /* 0x0009e20000000800 */
[----:B------:R-:W-:Y:S06]  /*1e60*/  BAR.SYNC.DEFER_BLOCKING 0x0 ;  /* 0x0000000000007b1d */ /* 0x000fec0000010000 */
[----:B------:R-:W-:Y:S05]  /*1e70*/  @P3 EXIT ;  /* 0x000000000000394d */ /* 0x000fea0003800000 */
[----:B------:R-:W-:Y:S01]  /*1e80*/  IADD3 R13, PT, PT, R15, R13, R14 ;  /* 0x0000000d0f0d7210 */ /* 0x000fe20007ffe00e */
[----:B------:R-:W1:Y:S01]  /*1e90*/  LDCU.64 UR10, c[0x0][0x390] ;  /* 0x00007200ff0a77ac */ /* 0x000e620008000a00 */
[----:B----4-:R-:W-:Y:S01]  /*1ea0*/  LOP3.LUT R0, RZ, R61, RZ, 0x33, !PT ;  /* 0x0000003dff007212 */ /* 0x010fe200078e33ff */
[----:B------:R-:W-:Y:S01]  /*1eb0*/  BSSY.RECONVERGENT B0, `(.L_x_334) ;  /* 0x0000022000007945 */ /* 0x000fe20003800200 */
[----:B------:R-:W-:-:S04]  /*1ec0*/  IADD3 R13, PT, PT, R17, R13, R16 ;  /* 0x0000000d110d7210 */ /* 0x000fc80007ffe010 */
[----:B------:R-:W-:-:S04]  /*1ed0*/  IADD3 R13, PT, PT, R19, R13, R18 ;  /* 0x0000000d130d7210 */ /* 0x000fc80007ffe012 */
[----:B------:R-:W-:-:S04]  /*1ee0*/  IADD3 R13, PT, PT, R21, R13, R20 ;  /* 0x0000000d150d7210 */ /* 0x000fc80007ffe014 */
[----:B------:R-:W-:-:S04]  /*1ef0*/  IADD3 R13, PT, PT, R23, R13, R22 ;  /* 0x0000000d170d7210 */ /* 0x000fc80007ffe016 */
[----:B------:R-:W-:-:S04]  /*1f00*/  IADD3 R13, PT, PT, R25, R13, R24 ;  /* 0x0000000d190d7210 */ /* 0x000fc80007ffe018 */
[----:B------:R-:W-:-:S04]  /*1f10*/  IADD3 R13, PT, PT, R27, R13, R26 ;  /* 0x0000000d1b0d7210 */ /* 0x000fc80007ffe01a */
[----:B------:R-:W-:-:S04]  /*1f20*/  IADD3 R13, PT, PT, R0, R13, R12 ;  /* 0x0000000d000d7210 */ /* 0x000fc80007ffe00c */
[----:B------:R-:W-:-:S04]  /*1f30*/  LOP3.LUT R0, R13, 0x600, RZ, 0xc0, !PT ;  /* 0x000006000d007812 */ /* 0x000fc800078ec0ff */
[----:B------:R-:W-:-:S13]  /*1f40*/  ISETP.NE.AND P0, PT, R0, 0x600, PT ;  /* 0x000006000000780c */ /* 0x000fda0003f05270 */
[----:B-1----:R-:W-:Y:S05]  /*1f50*/  @!P0 BRA `(.L_x_335) ;  /* 0x00000000005c8947 */ /* 0x002fea0003800000 */
[----:B------:R-:W-:Y:S01]  /*1f60*/  LEA.HI R0, R13, 0x1, RZ, 0x17 ;  /* 0x000000010d007811 */ /* 0x000fe200078fb8ff */
[----:B------:R-:W-:Y:S01]  /*1f70*/  BSSY.RECONVERGENT B1, `(.L_x_335) ;  /* 0x0000015000017945 */ /* 0x000fe20003800200 */
[----:B------:R-:W-:Y:S01]  /*1f80*/  LEA R6, R61, UR4, 0x2 ;  /* 0x000000043d067c11 */ /* 0x000fe2000f8e10ff */
[----:B------:R-:W-:Y:S01]  /*1f90*/  IMAD.MOV.U32 R9, RZ, RZ, RZ ;  /* 0x000000ffff097224 */ /* 0x000fe200078e00ff */
[----:B------:R-:W-:-:S05]  /*1fa0*/  LOP3.LUT R0, R0, 0x3, RZ, 0xc0, !PT ;  /* 0x0000000300007812 */ /* 0x000fca00078ec0ff */
[----:B------:R-:W-:-:S07]  /*1fb0*/  IMAD.MOV R0, RZ, RZ, -R0 ;  /* 0x000000ffff007224 */ /* 0x000fce00078e0a00 */
.L_x_336:
[----:B------:R-:W-:Y:S02]  /*1fc0*/  ISETP.NE.AND P0, PT, RZ, UR6, PT ;  /* 0x00000006ff007c0c */ /* 0x000fe4000bf05270 */
[----:B-1----:R-:W-:Y:S01]  /*1fd0*/  CS2R R2, SRZ ;  /* 0x0000000000027805 */ /* 0x002fe2000001ff00 */
[----:B------:R1:W2:Y:S10]  /*1fe0*/  LDS R11, [R6] ;  /* 0x00000000060b7984 */ /* 0x0002b40000000800 */
[----:B------:R-:W3:Y:S02]  /*1ff0*/  @!P0 LDC.64 R4, c[0x0][0x3e0] ;  /* 0x0000f800ff048b82 */ /* 0x000ee40000000a00 */
[----:B---3--:R-:W3:Y:S01]  /*2000*/  @!P0 LDG.E.64 R2, desc[UR8][R4.64] ;  /* 0x0000000804028981 */ /* 0x008ee2000c1e1b00 */
[----:B------:R-:W-:-:S02]  /*2010*/  VIADD R0, R0, 0x1 ;  /* 0x0000000100007836 */ /* 0x000fc40000000000 */
[----:B-1----:R-:W-:Y:S01]  /*2020*/  VIADD R6, R6, 0x800 ;  /* 0x0000080006067836 */ /* 0x002fe20000000000 */
[C---:B---3--:R-:W-:Y:S02]  /*2030*/  IADD3 R7, P0, PT, R61.reuse, R2, RZ ;  /* 0x000000023d077210 */ /* 0x048fe40007f1e0ff */
[----:B------:R-:W-:-:S03]  /*2040*/  IADD3 R61, P1, PT, R61, 0x200, RZ ;  /* 0x000002003d3d7810 */ /* 0x000fc60007f3e0ff */
[----:B------:R-:W-:Y:S01]  /*2050*/  IMAD.X R8, R9, 0x1, R3, P0 ;  /* 0x0000000109087824 */ /* 0x000fe200000e0603 */
[----:B------:R-:W-:Y:S01]  /*2060*/  LEA R2, P0, R7, UR10, 0x2 ;  /* 0x0000000a07027c11 */ /* 0x000fe2000f8010ff */
[----:B------:R-:W-:-:S03]  /*2070*/  IMAD.X R9, RZ, RZ, R9, P1 ;  /* 0x000000ffff097224 */ /* 0x000fc600008e0609 */
[----:B------:R-:W-:Y:S02]  /*2080*/  LEA.HI.X R3, R7, UR11, R8, 0x2, P0 ;  /* 0x0000000b07037c11 */ /* 0x000fe400080f1408 */
[----:B------:R-:W-:-:S03]  /*2090*/  ISETP.NE.AND P0, PT, R0, RZ, PT ;  /* 0x000000ff0000720c */ /* 0x000fc60003f05270 */
[----:B--2---:R1:W-:Y:S10]  /*20a0*/  STG.E desc[UR8][R2.64], R11 ;  /* 0x0000000b02007986 */ /* 0x0043f4000c101908 */
[----:B------:R-:W-:Y:S05]  /*20b0*/  @P0 BRA `(.L_x_336) ;  /* 0xfffffffc00c00947 */ /* 0x000fea000383ffff */
[----:B------:R-:W-:Y:S05]  /*20c0*/  BSYNC.RECONVERGENT B1 ;  /* 0x0000000000017941 */ /* 0x000fea0003800200 */
.L_x_335:
[----:B------:R-:W-:Y:S05]  /*20d0*/  BSYNC.RECONVERGENT B0 ;  /* 0x0000000000007941 */ /* 0x000fea0003800200 */
.L_x_334:
[----:B------:R-:W-:-:S13]  /*20e0*/  ISETP.GE.U32.AND P0, PT, R13, 0x600, PT ;  /* 0x000006000d00780c */ /* 0x000fda0003f06070 */
[----:B------:R-:W-:Y:S05]  /*20f0*/  @!P0 EXIT ;  /* 0x000000000000894d */ /* 0x000fea0003800000 */
[----:B------:R-:W2:Y:S01]  /*2100*/  S2UR UR5, SR_CgaCtaId ;  /* 0x00000000000579c3 */ /* 0x000ea20000008800 */
[----:B------:R-:W-:Y:S01]  /*2110*/  UMOV UR4, 0x400 ;  /* 0x0000040000047882 */ /* 0x000fe20000000000 */
[----:B------:R-:W-:Y:S01]  /*2120*/  UISETP.NE.AND UP0, UPT, UR6, URZ, UPT ;  /* 0x000000ff0600728c */ /* 0x000fe2000bf05270 */
[----:B------:R-:W-:Y:S02]  /*2130*/  IMAD.MOV.U32 R15, RZ, RZ, RZ ;  /* 0x000000ffff0f7224 */ /* 0x000fe400078e00ff */
[----:B------:R-:W-:-:S03]  /*2140*/  IMAD.MOV.U32 R17, RZ, RZ, RZ ;  /* 0x000000ffff117224 */ /* 0x000fc600078e00ff */
[----:B-1----:R-:W1:Y:S01]  /*2150*/  LDC.64 R2, c[0x0][0x390] ;  /* 0x0000e400ff027b82 */ /* 0x002e620000000a00 */
[----:B------:R-:W-:Y:S01]  /*2160*/  PLOP3.LUT P0, PT, PT, PT, UP0, 0x80, 0x8 ;  /* 0x000000000008781c */ /* 0x000fe20003f0f008 */
[----:B------:R-:W-:Y:S02]  /*2170*/  UISETP.NE.AND UP0, UPT, UR6, URZ, UPT ;  /* 0x000000ff0600728c */ /* 0x000fe4000bf05270 */
[----:B--2---:R-:W-:-:S06]  /*2180*/  ULEA UR4, UR5, UR4, 0x18 ;  /* 0x0000000405047291 */ /* 0x004fcc000f8ec0ff */
[C---:B------:R-:W-:Y:S01]  /*2190*/  LEA R0, R61.reuse, UR4, 0x2 ;  /* 0x000000043d007c11 */ /* 0x040fe2000f8e10ff */
[----:B-1----:R-:W-:-:S04]  /*21a0*/  IMAD.WIDE.U32 R2, R61, 0x4, R2 ;  /* 0x000000043d027825 */ /* 0x002fc800078e0002 */
[----:B------:R-:W-:-:S07]  /*21b0*/  VIADD R0, R0, 0x1000 ;  /* 0x0000100000007836 */ /* 0x000fce0000000000 */
.L_x_337:
[----:B------:R-:W1:Y:S01]  /*21c0*/  @!P0 LDC.64 R8, c[0x0][0x3e0] ;  /* 0x0000f800ff088b82 */ /* 0x000e620000000a00 */
[----:B--2---:R-:W-:Y:S01]  /*21d0*/  CS2R R4, SRZ ;  /* 0x0000000000047805 */ /* 0x004fe2000001ff00 */
[----:B------:R-:W2:Y:S04]  /*21e0*/  LDS R19, [R0+-0x1000] ;  /* 0xfff0000000137984 */ /* 0x000ea80000000800 */
[----:B------:R-:W3:Y:S04]  /*21f0*/  LDS R21, [R0+-0x800] ;  /* 0xfff8000000157984 */ /* 0x000ee80000000800 */
[----:B-1----:R-:W4:Y:S01]  /*2200*/  @!P0 LDG.E.64 R4, desc[UR8][R8.64] ;  /* 0x0000000808048981 */ /* 0x002f22000c1e1b00 */
[----:B------:R-:W-:-:S13]  /*2210*/  PLOP3.LUT P0, PT, PT, PT, UP0, 0x80, 0x8 ;  /* 0x000000000008781c */ /* 0x000fda0003f0f008 */
[----:B------:R-:W1:Y:S01]  /*2220*/  @!P0 LDC.64 R10, c[0x0][0x3e0] ;  /* 0x0000f800ff0a8b82 */ /* 0x000e620000000a00 */
[----:B----4-:R-:W-:-:S04]  /*2230*/  LEA R7, P1, R4, R15, 0x2 ;  /* 0x0000000f04077211 */ /* 0x010fc800078210ff */
[----:B------:R-:W-:Y:S02]  /*2240*/  LEA.HI.X R5, R4, R17, R5, 0x2, P1 ;  /* 0x0000001104057211 */ /* 0x000fe400008f1405 */
[----:B------:R-:W-:-:S05]  /*2250*/  IADD3 R6, P1, PT, R2, R7, RZ ;  /* 0x0000000702067210 */ /* 0x000fca0007f3e0ff */
[----:B------:R-:W-:Y:S01]  /*2260*/  IMAD.X R7, R3, 0x1, R5, P1 ;  /* 0x0000000103077824 */ /* 0x000fe200008e0605 */
[----:B------:R-:W-:-:S04]  /*2270*/  CS2R R4, SRZ ;  /* 0x0000000000047805 */ /* 0x000fc8000001ff00 */
[----:B--2---:R2:W-:Y:S04]  /*2280*/  STG.E desc[UR8][R6.64], R19 ;  /* 0x0000001306007986 */ /* 0x0045e8000c101908 */
[----:B-1----:R-:W4:Y:S01]  /*2290*/  @!P0 LDG.E.64 R4, desc[UR8][R10.64] ;  /* 0x000000080a048981 */ /* 0x002f22000c1e1b00 */
[----:B------:R-:W1:Y:S03]  /*22a0*/  @!P0 LDC.64 R12, c[0x0][0x3e0] ;  /* 0x0000f800ff0c8b82 */ /* 0x000e660000000a00 */
[----:B------:R-:W5:Y:S01]  /*22b0*/  LDS R19, [R0] ;  /* 0x0000000000137984 */ /* 0x000f620000000800 */
[----:B----4-:R-:W-:-:S04]  /*22c0*/  LEA R9, P1, R4, R15, 0x2 ;  /* 0x0000000f04097211 */ /* 0x010fc800078210ff */
[----:B------:R-:W-:Y:S02]  /*22d0*/  LEA.HI.X R5, R4, R17, R5, 0x2, P1 ;  /* 0x0000001104057211 */ /* 0x000fe400008f1405 */
[----:B------:R-:W-:-:S05]  /*22e0*/  IADD3 R8, P1, PT, R2, R9, RZ ;  /* 0x0000000902087210 */ /* 0x000fca0007f3e0ff */
[----:B------:R-:W-:Y:S01]  /*22f0*/  IMAD.X R9, R3, 0x1, R5, P1 ;  /* 0x0000000103097824 */ /* 0x000fe200008e0605 */
[----:B------:R-:W-:-:S04]  /*2300*/  CS2R R4, SRZ ;  /* 0x0000000000047805 */ /* 0x000fc8000001ff00 */
[----:B---3--:R-:W-:Y:S04]  /*2310*/  STG.E desc[UR8][R8.64+0x800], R21 ;  /* 0x0008001508007986 */ /* 0x008fe8000c101908 */
[----:B-1----:R-:W2:Y:S01]  /*2320*/  @!P0 LDG.E.64 R4, desc[UR8][R12.64] ;  /* 0x000000080c048981 */ /* 0x002ea2000c1e1b00 */
[----:B------:R-:W1:Y:S03]  /*2330*/  @!P0 LDC.64 R10, c[0x0][0x3e0] ;  /* 0x0000f800ff0a8b82 */ /* 0x000e660000000a00 */
[----:B------:R3:W4:Y:S01]  /*2340*/  LDS R21, [R0+0x800] ;  /* 0x0008000000157984 */ /* 0x0007220000000800 */
[----:B--2---:R-:W-:-:S04]  /*2350*/  LEA R7, P1, R4, R15, 0x2 ;  /* 0x0000000f04077211 */ /* 0x004fc800078210ff */
[----:B------:R-:W-:Y:S02]  /*2360*/  LEA.HI.X R5, R4, R17, R5, 0x2, P1 ;  /* 0x0000001104057211 */ /* 0x000fe400008f1405 */
[----:B------:R-:W-:-:S05]  /*2370*/  IADD3 R6, P1, PT, R2, R7, RZ ;  /* 0x0000000702067210 */ /* 0x000fca0007f3e0ff */
[----:B------:R-:W-:Y:S01]  /*2380*/  IMAD.X R7, R3, 0x1, R5, P1 ;  /* 0x0000000103077824 */ /* 0x000fe200008e0605 */
[----:B------:R-:W-:-:S04]  /*2390*/  CS2R R4, SRZ ;  /* 0x0000000000047805 */ /* 0x000fc8000001ff00 */
[----:B-----5:R2:W-:Y:S04]  /*23a0*/  STG.E desc[UR8][R6.64+0x1000], R19 ;  /* 0x0010001306007986 */ /* 0x0205e8000c101908 */
[----:B-1----:R-:W5:Y:S01]  /*23b0*/  @!P0 LDG.E.64 R4, desc[UR8][R10.64] ;  /* 0x000000080a048981 */ /* 0x002f62000c1e1b00 */
[----:B------:R-:W-:Y:S02]  /*23c0*/  VIADD R61, R61, 0x800 ;  /* 0x000008003d3d7836 */ /* 0x000fe40000000000 */
[----:B---3--:R-:W-:Y:S01]  /*23d0*/  VIADD R0, R0, 0x2000 ;  /* 0x0000200000007836 */ /* 0x008fe20000000000 */
[----:B-----5:R-:W-:Y:S02]  /*23e0*/  LEA R9, P1, R4, R15, 0x2 ;  /* 0x0000000f04097211 */ /* 0x020fe400078210ff */
[----:B------:R-:W-:-:S02]  /*23f0*/  IADD3 R15, P2, PT, R15, 0x2000, RZ ;  /* 0x000020000f0f7810 */ /* 0x000fc40007f5e0ff */
[----:B------:R-:W-:Y:S02]  /*2400*/  LEA.HI.X R5, R4, R17, R5, 0x2, P1 ;  /* 0x0000001104057211 */ /* 0x000fe400008f1405 */
[----:B------:R-:W-:Y:S01]  /*2410*/  IADD3 R4, P1, PT, R2, R9, RZ ;  /* 0x0000000902047210 */ /* 0x000fe20007f3e0ff */
[----:B------:R-:W-:-:S04]  /*2420*/  IMAD.X R17, RZ, RZ, R17, P2 ;  /* 0x000000ffff117224 */ /* 0x000fc800010e0611 */
[----:B------:R-:W-:Y:S01]  /*2430*/  IMAD.X R5, R3, 0x1, R5, P1 ;  /* 0x0000000103057824 */ /* 0x000fe200008e0605 */
[----:B------:R-:W-:-:S04]  /*2440*/  ISETP.GE.AND P1, PT, R61, R59, PT ;  /* 0x0000003b3d00720c */ /* 0x000fc80003f26270 */
[----:B----4-:R2:W-:Y:S09]  /*2450*/  STG.E desc[UR8][R4.64+0x1800], R21 ;  /* 0x0018001504007986 */ /* 0x0105f2000c101908 */
[----:B------:R-:W-:Y:S05]  /*2460*/  @!P1 BRA `(.L_x_337) ;  /* 0xfffffffc00549947 */ /* 0x000fea000383ffff */
[----:B------:R-:W-:Y:S05]  /*2470*/  EXIT ;  /* 0x000000000000794d */ /* 0x000fea0003800000 */
.L_x_290:
[----:B------:R-:W0:Y:S01]  /*2480*/  S2R R40, SR_TID.X ;  /* 0x0000000000287919 */ /* 0x000e220000002100 */
[----:B------:R-:W1:Y:S01]  /*2490*/  LDC.64 R2, c[0x0][0x3d8] ;  /* 0x0000f600ff027b82 */ /* 0x000e620000000a00 */
[----:B------:R-:W2:Y:S01]  /*24a0*/  LDCU.U8 UR4, c[0x0][0x3c8] ;  /* 0x00007900ff0477ac */ /* 0x000ea20008000000 */
[----:B------:R-:W3:Y:S01]  /*24b0*/  LDCU.64 UR10, c[0x0][0x380] ;  /* 0x00007000ff0a77ac */ /* 0x000ee20008000a00 */
[----:B------:R-:W4:Y:S01]  /*24c0*/  LDCU.64 UR12, c[0x0][0x388] ;  /* 0x00007100ff0c77ac */ /* 0x000f220008000a00 */
[----:B--2---:R-:W-:Y:S01]  /*24d0*/  ISETP.NE.AND P0, PT, RZ, UR4, PT ;  /* 0x00000004ff007c0c */ /* 0x004fe2000bf05270 */
[----:B------:R-:W-:-:S03]  /*24e0*/  USHF.R.S32.HI UR4, URZ, 0x1f, UR7 ;  /* 0x0000001fff047899 */ /* 0x000fc60008011407 */
[----:B-1----:R-:W-:Y:S02]  /*24f0*/  SEL R2, R2, RZ, !P0 ;  /* 0x000000ff02027207 */ /* 0x002fe40004000000 */
[----:B------:R-:W-:Y:S01]  /*2500*/  SEL R0, R3, RZ, !P0 ;  /* 0x000000ff03007207 */ /* 0x000fe20004000000 */
[----:B0-----:R-:W-:-:S05]  /*2510*/  IMAD R5, R40, 0xe, RZ ;  /* 0x0000000e28057824 */ /* 0x001fca00078e02ff */
[----:B------:R-:W-:-:S04]  /*2520*/  IADD3 R5, P1, P2, R5, UR7, R2 ;  /* 0x0000000705057c10 */ /* 0x000fc8000fa3e002 */
[----:B------:R-:W-:Y:S01]  /*2530*/  IADD3.X R0, PT, PT, RZ, UR4, R0, P1, P2 ;  /* 0x00000004ff007c10 */ /* 0x000fe20008fe4400 */
[C---:B------:R-:W-:Y:S01]  /*2540*/  IMAD.SHL.U32 R2, R5.reuse, 0x4, RZ ;  /* 0x0000000405027824 */ /* 0x040fe200078e00ff */
[----:B------:R-:W0:Y:S02]  /*2550*/  LDCU UR4, c[0x0][0x3b0] ;  /* 0x00007600ff0477ac */ /* 0x000e240008000800 */
[----:B------:R-:W-:Y:S02]  /*2560*/  SHF.L.U64.HI R0, R5, 0x2, R0 ;  /* 0x0000000205007819 */ /* 0x000fe40000010200 */
[C---:B---3--:R-:W-:Y:S02]  /*2570*/  IADD3 R4, P0, PT, R2.reuse, UR10, RZ ;  /* 0x0000000a02047c10 */ /* 0x048fe4000ff1e0ff */
[----:B----4-:R-:W-:Y:S02]  /*2580*/  IADD3 R2, P1, PT, R2, UR12, RZ ;  /* 0x0000000c02027c10 */ /* 0x010fe4000ff3e0ff */
[----:B------:R-:W-:-:S02]  /*2590*/  IADD3.X R5, PT, PT, R0, UR11, RZ, P0, !PT ;  /* 0x0000000b00057c10 */ /* 0x000fc400087fe4ff */
        /* <DEDUP_REMOVED lines=29> */
[----:B------:R4:W4:Y:S01]  /*2770*/  LDG.E R7, desc[UR8][R2.64+0x34] ;  /* 0x0000340802077981 */ /* 0x000922000c1e1900 */
[----:B-1----:R-:W-:Y:S01]  /*2780*/  IMAD.MOV.U32 R4, RZ, RZ, 0x2 ;  /* 0x00000002ff047424 */ /* 0x002fe200078e00ff */
[----:B------:R-:W1:Y:S01]  /*2790*/  S2UR UR5, SR_CgaCtaId ;  /* 0x00000000000579c3 */ /* 0x000e620000008800 */
[----:B------:R-:W-:Y:S01]  /*27a0*/  SHF.R.U32.HI R47, RZ, 0x5, R40 ;  /* 0x00000005ff2f7819 */ /* 0x000fe20000011628 */
[----:B------:R-:W1:Y:S06]  /*27b0*/  S2R R58, SR_LANEID ;  /* 0x00000000003a7919 */ /* 0x000e6c0000000000 */
[----:B------:R-:W-:Y:S01]  /*27c0*/  BAR.SYNC.DEFER_BLOCKING 0x0 ;  /* 0x0000000000007b1d */ /* 0x000fe20000010000 */
[----:B0-----:R-:W-:-:S02]  /*27d0*/  ISETP.GT.U32.AND P0, PT, R32, UR4, PT ;  /* 0x0000000420007c0c */ /* 0x001fc4000bf04070 */
[----:B--2---:R-:W-:Y:S02]  /*27e0*/  ISETP.GT.U32.AND P1, PT, R31, UR4, PT ;  /* 0x000000041f007c0c */ /* 0x004fe4000bf24070 */
[----:B------:R-:W-:Y:S02]  /*27f0*/  SEL R0, RZ, 0x1, P0 ;  /* 0x00000001ff007807 */ /* 0x000fe40000000000 */
[----:B---3--:R-:W-:-:S07]  /*2800*/  ISETP.GT.U32.AND P2, PT, R30, UR4, PT ;  /* 0x000000041e007c0c */ /* 0x008fce000bf44070 */
[----:B------:R-:W-:Y:S01]  /*2810*/  @P0 IMAD.MOV R4, RZ, RZ, 0x1 ;  /* 0x00000001ff040424 */ /* 0x000fe200078e02ff */
[----:B----4-:R-:W-:Y:S01]  /*2820*/  ISETP.GT.U32.AND P0, PT, R29, UR4, PT ;  /* 0x000000041d007c0c */ /* 0x010fe2000bf04070 */
[----:B------:R-:W-:Y:S01]  /*2830*/  @P1 IMAD.MOV R4, RZ, RZ, R0 ;  /* 0x000000ffff041224 */ /* 0x000fe200078e0200 */
[----:B------:R-:W-:-:S03]  /*2840*/  ISETP.GT.U32.AND P1, PT, R28, UR4, PT ;  /* 0x000000041c007c0c */ /* 0x000fc6000bf24070 */
[----:B------:R-:W-:Y:S02]  /*2850*/  VIADD R0, R4, 0x1 ;  /* 0x0000000104007836 */ /* 0x000fe40000000000 */
[----:B------:R-:W-:Y:S01]  /*2860*/  @P2 IMAD.MOV R0, RZ, RZ, R4 ;  /* 0x000000ffff002224 */ /* 0x000fe200078e0204 */
[----:B-1----:R-:W-:-:S03]  /*2870*/  ISETP.NE.AND P2, PT, R58, RZ, PT ;  /* 0x000000ff3a00720c */ /* 0x002fc60003f45270 */
[----:B------:R-:W-:Y:S02]  /*2880*/  VIADD R2, R0, 0x1 ;  /* 0x0000000100027836 */ /* 0x000fe40000000000 */
        /* <DEDUP_REMOVED lines=25> */
[----:B------:R-:W-:Y:S01]  /*2a20*/  ISETP.GT.U32.AND P0, PT, R7, UR4, PT ;  /* 0x0000000407007c0c */ /* 0x000fe2000bf04070 */
[----:B------:R-:W-:Y:S02]  /*2a30*/  UMOV UR4, 0x400 ;  /* 0x0000040000047882 */ /* 0x000fe40000000000 */
[----:B------:R-:W-:Y:S01]  /*2a40*/  VIADD R0, R2, 0x1 ;  /* 0x0000000102007836 */ /* 0x000fe20000000000 */
[----:B------:R-:W-:Y:S01]  /*2a50*/  ULEA UR4, UR5, UR4, 0x18 ;  /* 0x0000000405047291 */ /* 0x000fe2000f8ec0ff */
        /* <DEDUP_REMOVED lines=37> */
[----:B------:R-:W0:Y:S01]  /*2cb0*/  LDS.128 R20, [UR4+0x30] ;  /* 0x00003004ff147984 */ /* 0x000e220008000c00 */
[----:B------:R-:W-:Y:S02]  /*2cc0*/  ISETP.NE.AND P0, PT, R47, 0x6, PT ;  /* 0x000000062f00780c */ /* 0x000fe40003f05270 */
[----:B--2---:R-:W-:Y:S01]  /*2cd0*/  IMAD.IADD R16, R15, 0x1, R16 ;  /* 0x000000010f107824 */ /* 0x004fe200078e0210 */
[----:B------:R-:W-:Y:S02]  /*2ce0*/  SEL R12, R41, RZ, P2 ;  /* 0x000000ff290c7207 */ /* 0x000fe40001000000 */
[----:B------:R-:W-:Y:S01]  /*2cf0*/  SEL R49, R13, R49, !P0 ;  /* 0x000000310d317207 */ /* 0x000fe20004000000 */
[----:B------:R-:W-:Y:S01]  /*2d00*/  IMAD.IADD R17, R17, 0x1, R16 ;  /* 0x0000000111117824 */ /* 0x000fe200078e0210 */
[----:B------:R-:W-:-:S03]  /*2d10*/  ISETP.NE.AND P0, PT, R47, 0x7, PT ;  /* 0x000000072f00780c */ /* 0x000fc60003f05270 */
[----:B------:R-:W-:Y:S01]  /*2d20*/  IMAD.IADD R18, R18, 0x1, R17 ;  /* 0x0000000112127824 */ /* 0x000fe200078e0211 */
[----:B------:R-:W-:Y:S02]  /*2d30*/  SEL R49, R14, R49, !P0 ;  /* 0x000000310e317207 */ /* 0x000fe40004000000 */
[----:B------:R-:W-:Y:S01]  /*2d40*/  ISETP.NE.AND P0, PT, R47, 0x8, PT ;  /* 0x000000082f00780c */ /* 0x000fe20003f05270 */
[----:B------:R-:W-:-:S03]  /*2d50*/  IMAD.IADD R19, R19, 0x1, R18 ;  /* 0x0000000113137824 */ /* 0x000fc600078e0212 */
[----:B------:R-:W-:Y:S02]  /*2d60*/  SEL R49, R15, R49, !P0 ;  /* 0x000000310f317207 */ /* 0x000fe40004000000 */
[----:B------:R-:W-:-:S04]  /*2d70*/  ISETP.NE.AND P0, PT, R47, 0x9, PT ;  /* 0x000000092f00780c */ /* 0x000fc80003f05270 */
[----:B------:R-:W-:Y:S02]  /*2d80*/  SEL R49, R16, R49, !P0 ;  /* 0x0000003110317207 */ /* 0x000fe40004000000 */
[----:B------:R-:W-:-:S04]  /*2d90*/  ISETP.NE.AND P0, PT, R47, 0xa, PT ;  /* 0x0000000a2f00780c */ /* 0x000fc80003f05270 */
[----:B------:R-:W-:Y:S02]  /*2da0*/  SEL R49, R17, R49, !P0 ;  /* 0x0000003111317207 */ /* 0x000fe40004000000 */
[----:B------:R-:W-:-:S04]  /*2db0*/  ISETP.NE.AND P0, PT, R47, 0xb, PT ;  /* 0x0000000b2f00780c */ /* 0x000fc80003f05270 */
[----:B------:R-:W-:Y:S02]  /*2dc0*/  SEL R49, R18, R49, !P0 ;  /* 0x0000003112317207 */ /* 0x000fe40004000000 */
[----:B------:R-:W-:Y:S01]  /*2dd0*/  ISETP.NE.AND P0, PT, R47, 0xc, PT ;  /* 0x0000000c2f00780c */ /* 0x000fe20003f05270 */
[----:B0-----:R-:W-:-:S03]  /*2de0*/  IMAD.IADD R20, R19, 0x1, R20 ;  /* 0x0000000113147824 */ /* 0x001fc600078e0214 */
[----:B------:R-:W-:Y:S01]  /*2df0*/  SEL R49, R19, R49, !P0 ;  /* 0x0000003113317207 */ /* 0x000fe20004000000 */
[----:B------:R-:W-:Y:S01]  /*2e00*/  IMAD.IADD R21, R21, 0x1, R20 ;  /* 0x0000000115157824 */ /* 0x000fe200078e0214 */
[C---:B------:R-:W-:Y:S02]  /*2e10*/  ISETP.NE.AND P0, PT, R47.reuse, 0xe, PT ;  /* 0x0000000e2f00780c */ /* 0x040fe40003f05270 */
[----:B------:R-:W-:Y:S01]  /*2e20*/  SEL R49, R20, R49, !P1 ;  /* 0x0000003114317207 */ /* 0x000fe20004800000 */
[----:B------:R-:W-:Y:S01]  /*2e30*/  IMAD.IADD R22, R22, 0x1, R21 ;  /* 0x0000000116167824 */ /* 0x000fe200078e0215 */
[----:B------:R-:W-:Y:S02]  /*2e40*/  ISETP.NE.AND P1, PT, R47, 0xf, PT ;  /* 0x0000000f2f00780c */ /* 0x000fe40003f25270 */
[----:B------:R-:W-:Y:S01]  /*2e50*/  SEL R49, R21, R49, !P0 ;  /* 0x0000003115317207 */ /* 0x000fe20004000000 */
[----:B------:R-:W-:Y:S01]  /*2e60*/  IMAD.IADD R23, R23, 0x1, R22 ;  /* 0x0000000117177824 */ /* 0x000fe200078e0216 */
[----:B------:R-:W-:-:S02]  /*2e70*/  ISETP.GE.U32.AND P0, PT, R40, 0x20, PT ;  /* 0x000000202800780c */ /* 0x000fc40003f06070 */
[----:B------:R-:W-:Y:S02]  /*2e80*/  SEL R49, R22, R49, !P1 ;  /* 0x0000003116317207 */ /* 0x000fe40004800000 */
[----:B------:R-:W-:-:S03]  /*2e90*/  ISETP.GT.U32.AND P1, PT, R40, 0x1f, PT ;  /* 0x0000001f2800780c */ /* 0x000fc60003f24070 */
        /* <DEDUP_REMOVED lines=18> */
.L_x_510:
[----:B------:R-:W-:Y:S05]  /*2fc0*/  @!P6 BRA `(.L_x_340) ;  /* 0x000000000074e947 */ /* 0x000fea0003800000 */
[----:B------:R-:W-:-:S07]  /*2fd0*/  IMAD.MOV.U32 R19, RZ, RZ, 0x1a6 ;  /* 0x000001a6ff137424 */ /* 0x000fce00078e00ff */
.L_x_342:
[----:B------:R-:W-:Y:S02]  /*2fe0*/  VIADD R21, R19, 0x1 ;  /* 0x0000000113157836 */ /* 0x000fe40000000000 */
[----:B------:R-:W-:Y:S02]  /*2ff0*/  IMAD R38, R38, 0x41a7, RZ ;  /* 0x000041a726267824 */ /* 0x000fe400078e02ff */
[----:B------:R-:W0:Y:S01]  /*3000*/  I2F.U32.RP R18, R21 ;  /* 0x0000001500127306 */ /* 0x000e220000209000 */
[----:B------:R-:W-:Y:S01]  /*3010*/  IMAD.MOV R47, RZ, RZ, -R21 ;  /* 0x000000ffff2f7224 */ /* 0x000fe200078e0a15 */
[----:B------:R-:W-:Y:S02]  /*3020*/  ISETP.NE.U32.AND P1, PT, R21, RZ, PT ;  /* 0x000000ff1500720c */ /* 0x000fe40003f25070 */
[----:B------:R-:W-:-:S04]  /*3030*/  LOP3.LUT R38, R38, 0x7fffffff, RZ, 0xc0, !PT ;  /* 0x7fffffff26267812 */ /* 0x000fc800078ec0ff */
        /* <DEDUP_REMOVED lines=13> */
[----:B------:R-:W-:-:S04]  /*3110*/  @!P1 LOP3.LUT R18, RZ, R21, RZ, 0x33, !PT ;  /* 0x00000015ff129212 */ /* 0x000fc800078e33ff */
[----:B------:R-:W-:Y:S05]  /*3120*/  NANOSLEEP R18 ;  /* 0x000000120000735d */ /* 0x000fea0003800000 */
[----:B------:R-:W2:Y:S01]  /*3130*/  LD.E.64.STRONG.GPU R16, desc[UR8][R12.64+0x100] ;  /* 0x000100080c107980 */ /* 0x000ea2000c10fb00 */
[----:B------:R-:W-:Y:S01]  /*3140*/  UMOV UR5, 0xffffffff ;  /* 0xffffffff00057882 */ /* 0x000fe20000000000 */
[----:B------:R-:W-:Y:S02]  /*3150*/  SHF.R.U32.HI R19, RZ, 0x1, R19 ;  /* 0x00000001ff137819 */ /* 0x000fe40000011613 */
[----:B--2---:R-:W-:Y:S01]  /*3160*/  ISETP.NE.AND P6, PT, R16, 0x63, PT ;  /* 0x000000631000780c */ /* 0x004fe20003fc5270 */
[----:B------:R-:W-:-:S12]  /*3170*/  BRA.DIV UR5, `(.L_x_341) ;  /* 0x0000007e05307947 */ /* 0x000fd8000b800000 */
[----:B------:R-:W-:-:S13]  /*3180*/  VOTE.ANY P6, !P6 ;  /* 0x0000000000ff7806 */ /* 0x000fda00070c0100 */
.L_x_513:
[----:B------:R-:W-:Y:S05]  /*3190*/  @P6 BRA `(.L_x_342) ;  /* 0xfffffffc00906947 */ /* 0x000fea000383ffff */
.L_x_340:
[----:B------:R-:W-:Y:S01]  /*31a0*/  UMOV UR5, 0xffffffff ;  /* 0xffffffff00057882 */ /* 0x000fe20000000000 */
[----:B------:R-:W-:Y:S02]  /*31b0*/  ISETP.NE.AND P6, PT, R16, 0x65, PT ;  /* 0x000000651000780c */ /* 0x000fe40003fc5270 */
[----:B------:R-:W-:Y:S11]  /*31c0*/  BRA.DIV UR5, `(.L_x_343) ;  /* 0x0000007e053c7947 */ /* 0x000ff6000b800000 */
[----:B------:R-:W0:Y:S01]  /*31d0*/  S2R R59, SR_GEMASK ;  /* 0x00000000003b7919 */ /* 0x000e220000003c00 */
[----:B------:R-:W-:Y:S01]  /*31e0*/  VOTE.ANY R18, PT, !P6 ;  /* 0x0000000000127806 */ /* 0x000fe200070e0100 */
[----:B------:R-:W-:Y:S01]  /*31f0*/  VIADD R48, R58, 0x2 ;  /* 0x000000023a307836 */ /* 0x000fe20000000000 */
        /* <DEDUP_REMOVED lines=21> */
[----:B-1----:R-:W-:Y:S02]  /*3350*/  SEL R21, R21, RZ, !P0 ;  /* 0x000000ff15157207 */ /* 0x002fe40004000000 */
[----:B------:R-:W-:-:S03]  /*3360*/  ISETP.GT.AND P0, PT, R22, R19, PT ;  /* 0x000000131600720c */ /* 0x000fc60003f04270 */
[----:B------:R-:W-:-:S05]  /*3370*/  IMAD.IADD R52, R50, 0x1, R21 ;  /* 0x0000000132347824 */ /* 0x000fca00078e0215 */
[----:B------:R-:W0:Y:S02]  /*3380*/  SHFL.DOWN PT, R21, R52, 0x8, R19 ;  /* 0x0900000034157989 */ /* 0x000e2400000e0013 */
[----:B0-----:R-:W-:Y:S02]  /*3390*/  SEL R21, R21, RZ, !P0 ;  /* 0x000000ff15157207 */ /* 0x001fe40004000000 */
[----:B------:R-:W-:-:S03]  /*33a0*/  ISETP.GT.AND P0, PT, R49, R19, PT ;  /* 0x000000133100720c */ /* 0x000fc60003f04270 */
[----:B------:R-:W-:Y:S02]  /*33b0*/  IMAD.IADD R60, R52, 0x1, R21 ;  /* 0x00000001343c7824 */ /* 0x000fe400078e0215 */
[----:B------:R-:W-:-:S03]  /*33c0*/  IMAD.X R52, RZ, RZ, R13, P1 ;  /* 0x000000ffff347224 */ /* 0x000fc600008e060d */
[----:B------:R-:W0:Y:S02]  /*33d0*/  SHFL.DOWN PT, R21, R60, 0x10, R19 ;  /* 0x0a0000003c157989 */ /* 0x000e2400000e0013 */
[----:B0-----:R-:W-:-:S05]  /*33e0*/  SEL R21, R21, RZ, !P0 ;  /* 0x000000ff15157207 */ /* 0x001fca0004000000 */
[----:B------:R-:W-:-:S07]  /*33f0*/  IMAD.IADD R50, R60, 0x1, R21 ;  /* 0x000000013c327824 */ /* 0x000fce00078e0215 */
.L_x_522:
[----:B------:R-:W-:Y:S05]  /*3400*/  @!P6 BRA `(.L_x_344) ;  /* 0x000000040024e947 */ /* 0x000fea0003800000 */
[----:B------:R-:W-:-:S07]  /*3410*/  IMAD.MOV.U32 R53, RZ, RZ, 0x1a6 ;  /* 0x000001a6ff357424 */ /* 0x000fce00078e00ff */
.L_x_350:
        /* <DEDUP_REMOVED lines=10> */
.L_x_525:
[----:B------:R-:W-:Y:S05]  /*34c0*/  @!P6 BRA `(.L_x_346) ;  /* 0x000000000074e947 */ /* 0x000fea0003800000 */
[----:B------:R-:W-:-:S07]  /*34d0*/  IMAD.MOV.U32 R19, RZ, RZ, R53 ;  /* 0x000000ffff137224 */ /* 0x000fce00078e0035 */
.L_x_348:
        /* <DEDUP_REMOVED lines=27> */
.L_x_528:
[----:B------:R-:W-:Y:S05]  /*3690*/  @P6 BRA `(.L_x_348) ;  /* 0xfffffffc00906947 */ /* 0x000fea000383ffff */
.L_x_346:
        /* <DEDUP_REMOVED lines=9> */
[----:B------:R-:W-:Y:S02]  /*3730*/  VOTE.ALL P6, P6 ;  /* 0x0000000000ff7806 */ /* 0x000fe400030c0000 */
        /* <DEDUP_REMOVED lines=21> */
.L_x_537:
[----:B------:R-:W-:Y:S05]  /*3890*/  @P6 BRA `(.L_x_350) ;  /* 0xfffffff800e06947 */ /* 0x000fea000383ffff */
.L_x_344:
        /* <DEDUP_REMOVED lines=9> */
[----:B0-----:R-:W-:Y:S01]  /*3930*/  @!P1 LEA R13, R13, R12, 0x18 ;  /* 0x0000000c0d0d9211 */ /* 0x001fe200078ec0ff */
[----:B------:R-:W-:Y:S02]  /*3940*/  IMAD.MOV.U32 R12, RZ, RZ, R57 ;  /* 0x000000ffff0c7224 */ /* 0x000fe400078e0039 */
[----:B------:R-:W-:Y:S01]  /*3950*/  @!P0 IMAD.MOV.U32 R12, RZ, RZ, R50 ;  /* 0x000000ffff0c8224 */ /* 0x000fe200078e0032 */
[----:B-1----:R-:W-:Y:S01]  /*3960*/  @!P0 LEA R17, R17, R16, 0x18 ;  /* 0x0000001011118211 */ /* 0x002fe200078ec0ff */
[----:B------:R2:W-:Y:S04]  /*3970*/  @!P1 STS [R13+0x68], R23 ;  /* 0x000068170d009388 */ /* 0x0005e80000000800 */
[----:B------:R2:W-:Y:S04]  /*3980*/  @!P1 STS [R13+0x64], R50 ;  /* 0x000064320d009388 */ /* 0x0005e80000000800 */
[----:B------:R2:W-:Y:S02]  /*3990*/  @!P0 STS [R17+0x50], R50 ;  /* 0x0000503211008388 */ /* 0x0005e40000000800 */
.L_x_338:
[----:B------:R-:W-:Y:S05]  /*39a0*/  WARPSYNC.ALL ;  /* 0x0000000000007948 */ /* 0x000fea0003800000 */
[----:B------:R-:W0:Y:S08]  /*39b0*/  S2UR UR5, SR_CgaCtaId ;  /* 0x00000000000579c3 */ /* 0x000e300000008800 */
[----:B------:R-:W-:Y:S01]  /*39c0*/  BAR.SYNC.DEFER_BLOCKING 0x0 ;  /* 0x0000000000007b1d */ /* 0x000fe20000010000 */
[----:B------:R-:W-:-:S05]  /*39d0*/  ISETP.NE.AND P1, PT, R40, RZ, PT ;  /* 0x000000ff2800720c */ /* 0x000fca0003f25270 */
[----:B------:R-:W-:Y:S02]  /*39e0*/  UMOV UR4, 0x400 ;  /* 0x0000040000047882 */ /* 0x000fe40000000000 */
[----:B0-----:R-:W-:Y:S01]  /*39f0*/  ULEA UR4, UR5, UR4, 0x18 ;  /* 0x0000000405047291 */ /* 0x001fe2000f8ec0ff */
[----:B------:R-:W0:Y:S08]  /*3a00*/  LDCU UR5, c[0x0][0x3b0] ;  /* 0x00007600ff0577ac */ /* 0x000e300008000800 */
[----:B--2---:R-:W1:Y:S04]  /*3a10*/  LDS R13, [UR4+0x50] ;  /* 0x00005004ff0d7984 */ /* 0x004e680008000800 */
[----:B------:R-:W2:Y:S04]  /*3a20*/  LDS R21, [UR4+0x6c] ;  /* 0x00006c04ff157984 */ /* 0x000ea80008000800 */
[----:B------:R-:W3:Y:S01]  /*3a30*/  LDS R23, [UR4+0x64] ;  /* 0x00006404ff177984 */ /* 0x000ee20008000800 */
[----:B0-----:R-:W-:-:S02]  /*3a40*/  ISETP.GT.U32.AND P2, PT, R31, UR5, PT ;  /* 0x000000051f007c0c */ /* 0x001fc4000bf44070 */
[----:B------:R-:W-:Y:S02]  /*3a50*/  ISETP.GT.U32.AND P0, PT, R32, UR5, PT ;  /* 0x0000000520007c0c */ /* 0x000fe4000bf04070 */
[----:B------:R-:W-:Y:S02]  /*3a60*/  ISETP.GT.U32.AND P3, PT, R26, UR5, PT ;  /* 0x000000051a007c0c */ /* 0x000fe4000bf64070 */
[----:B------:R-:W-:-:S05]  /*3a70*/  SEL R20, RZ, 0x1, P0 ;  /* 0x00000001ff147807 */ /* 0x000fca0000000000 */
[----:B------:R-:W-:Y:S02]  /*3a80*/  VIADD R19, R20, 0x1 ;  /* 0x0000000114137836 */ /* 0x000fe40000000000 */
[----:B------:R-:W-:Y:S01]  /*3a90*/  @P2 IMAD.MOV R19, RZ, RZ, R20 ;  /* 0x000000ffff132224 */ /* 0x000fe200078e0214 */
[----:B------:R-:W-:Y:S02]  /*3aa0*/  ISETP.GT.U32.AND P2, PT, R29, UR5, PT ;  /* 0x000000051d007c0c */ /* 0x000fe4000bf44070 */
[----:B-1----:R-:W-:Y:S02]  /*3ab0*/  SEL R13, R13, RZ, P1 ;  /* 0x000000ff0d0d7207 */ /* 0x002fe40000800000 */
[----:B------:R-:W-:-:S03]  /*3ac0*/  ISETP.GT.U32.AND P1, PT, R30, UR5, PT ;  /* 0x000000051e007c0c */ /* 0x000fc6000bf24070 */
[----:B------:R-:W-:-:S04]  /*3ad0*/  IMAD.IADD R41, R13, 0x1, R12 ;  /* 0x000000010d297824 */ /* 0x000fc800078e020c */
[----:B------:R-:W-:Y:S02]  /*3ae0*/  IMAD.IADD R19, R41, 0x1, R19 ;  /* 0x0000000129137824 */ /* 0x000fe400078e0213 */
[----:B------:R-:W-:Y:S02]  /*3af0*/  IMAD.IADD R6, R6, 0x1, R41 ;  /* 0x0000000106067824 */ /* 0x000fe400078e0229 */
[----:B------:R-:W-:Y:S02]  /*3b00*/  VIADD R15, R19, 0x1 ;  /* 0x00000001130f7836 */ /* 0x000fe40000000000 */
[----:B------:R-:W-:Y:S01]  /*3b10*/  @P1 IMAD.MOV R15, RZ, RZ, R19 ;  /* 0x000000ffff0f1224 */ /* 0x000fe200078e0213 */
[----:B------:R-:W-:Y:S01]  /*3b20*/  ISETP.GT.U32.AND P1, PT, R28, UR5, PT ;  /* 0x000000051c007c0c */ /* 0x000fe2000bf24070 */
[----:B------:R-:W-:Y:S02]  /*3b30*/  IMAD.IADD R5, R5, 0x1, R41 ;  /* 0x0000000105057824 */ /* 0x000fe400078e0229 */
[----:B------:R-:W-:-:S02]  /*3b40*/  VIADD R14, R15, 0x1 ;  /* 0x000000010f0e7836 */ /* 0x000fc40000000000 */
[----:B------:R-:W-:Y:S01]  /*3b50*/  @P2 IMAD.MOV R14, RZ, RZ, R15 ;  /* 0x000000ffff0e2224 */ /* 0x000fe200078e020f */
[----:B------:R-:W-:Y:S01]  /*3b60*/  ISETP.GT.U32.AND P2, PT, R27, UR5, PT ;  /* 0x000000051b007c0c */ /* 0x000fe2000bf44070 */
[--C-:B------:R-:W-:Y:S02]  /*3b70*/  IMAD.IADD R4, R4, 0x1, R41.reuse ;  /* 0x0000000104047824 */ /* 0x100fe400078e0229 */
[----:B------:R-:W-:Y:S02]  /*3b80*/  VIADD R13, R14, 0x1 ;  /* 0x000000010e0d7836 */ /* 0x000fe40000000000 */
[--C-:B------:R-:W-:Y:S02]  /*3b90*/  IMAD.IADD R17, R3, 0x1, R41.reuse ;  /* 0x0000000103117824 */ /* 0x100fe400078e0229 */
[----:B------:R-:W-:Y:S01]  /*3ba0*/  @P1 IMAD.MOV R13, RZ, RZ, R14 ;  /* 0x000000ffff0d1224 */ /* 0x000fe200078e020e */
[----:B--2---:R-:W-:Y:S01]  /*3bb0*/  ISETP.GT.AND P1, PT, R21, 0x200, PT ;  /* 0x000002001500780c */ /* 0x004fe20003f24270 */
[----:B------:R-:W-:-:S02]  /*3bc0*/  IMAD.IADD R18, R2, 0x1, R41 ;  /* 0x0000000102127824 */ /* 0x000fc400078e0229 */
[----:B------:R-:W-:Y:S02]  /*3bd0*/  VIADD R12, R13, 0x1 ;  /* 0x000000010d0c7836 */ /* 0x000fe40000000000 */
[----:B------:R-:W-:Y:S02]  /*3be0*/  @P2 IMAD.MOV R12, RZ, RZ, R13 ;  /* 0x000000ffff0c2224 */ /* 0x000fe400078e020d */
[--C-:B------:R-:W-:Y:S02]  /*3bf0*/  IMAD.IADD R0, R0, 0x1, R41.reuse ;  /* 0x0000000100007824 */ /* 0x100fe400078e0229 */
[----:B------:R-:W-:Y:S02]  /*3c00*/  VIADD R16, R12, 0x1 ;  /* 0x000000010c107836 */ /* 0x000fe40000000000 */
[----:B------:R-:W-:Y:S02]  /*3c10*/  IMAD.IADD R47, R20, 0x1, R41 ;  /* 0x00000001142f7824 */ /* 0x000fe400078e0229 */
[----:B------:R-:W-:Y:S01]  /*3c20*/  @P3 IMAD.MOV R16, RZ, RZ, R12 ;  /* 0x000000ffff103224 */ /* 0x000fe200078e020c */
[----:B---3--:R-:W-:Y:S06]  /*3c30*/  @P1 BRA `(.L_x_351) ;  /* 0x0000000c00441947 */ /* 0x008fec0003800000 */
[----:B------:R-:W0:Y:S01]  /*3c40*/  LDCU.U8 UR4, c[0x0][0x3c8] ;  /* 0x00007900ff0477ac */ /* 0x000e220008000000 */
[----:B------:R-:W-:Y:S04]  /*3c50*/  BSSY.RECONVERGENT B0, `(.L_x_352) ;  /* 0x000000d000007945 */ /* 0x000fe80003800200 */
[----:B------:R-:W-:Y:S05]  /*3c60*/  @P0 BRA `(.L_x_353) ;  /* 0x00000000002c0947 */ /* 0x000fea0003800000 */
[----:B0-----:R-:W-:Y:S01]  /*3c70*/  UISETP.NE.AND UP0, UPT, UR4, URZ, UPT ;  /* 0x000000ff0400728c */ /* 0x001fe2000bf05270 */
[----:B------:R-:W-:Y:S01]  /*3c80*/  CS2R R2, SRZ ;  /* 0x0000000000027805 */ /* 0x000fe2000001ff00 */
[----:B------:R-:W0:Y:S07]  /*3c90*/  LDCU.64 UR6, c[0x0][0x390] ;  /* 0x00007200ff0677ac */ /* 0x000e2e0008000a00 */
[----:B------:R-:W-:Y:S05]  /*3ca0*/  BRA.U UP0, `(.L_x_354) ;  /* 0x0000000100087547 */ /* 0x000fea000b800000 */
[----:B------:R-:W1:Y:S02]  /*3cb0*/  LDC.64 R2, c[0x0][0x3e0] ;  /* 0x0000f800ff027b82 */ /* 0x000e640000000a00 */
[----:B-1----:R-:W5:Y:S02]  /*3cc0*/  LDG.E.64 R2, desc[UR8][R2.64] ;  /* 0x0000000802027981 */ /* 0x002f64000c1e1b00 */
.L_x_354:
[----:B-----5:R-:W-:-:S04]  /*3cd0*/  IADD3 R20, P0, PT, R41, R2, RZ ;  /* 0x0000000229147210 */ /* 0x020fc80007f1e0ff */
[----:B------:R-:W-:Y:S02]  /*3ce0*/  LEA.HI.X.SX32 R3, R41, R3, 0x1, P0 ;  /* 0x0000000329037211 */ /* 0x000fe400000f0eff */
[----:B0-----:R-:W-:-:S04]  /*3cf0*/  LEA R2, P0, R20, UR6, 0x2 ;  /* 0x0000000614027c11 */ /* 0x001fc8000f8010ff */
[----:B------:R-:W-:-:S05]  /*3d00*/  LEA.HI.X R3, R20, UR7, R3, 0x2, P0 ;  /* 0x0000000714037c11 */ /* 0x000fca00080f1403 */
[----:B------:R1:W-:Y:S04]  /*3d10*/  STG.E desc[UR8][R2.64], R56 ;  /* 0x0000003802007986 */ /* 0x0003e8000c101908 */
.L_x_353:
[----:B0-----:R-:W-:Y:S05]  /*3d20*/  BSYNC.RECONVERGENT B0 ;  /* 0x0000000000007941 */ /* 0x001fea0003800200 */
.L_x_352:
[----:B------:R-:W-:Y:S01]  /*3d30*/  ISETP.GT.U32.AND P0, PT, R31, UR5, PT ;  /* 0x000000051f007c0c */ /* 0x000fe2000bf04070 */
[----:B------:R-:W-:-:S12]  /*3d40*/  BSSY.RECONVERGENT B0, `(.L_x_355) ;  /* 0x000000d000007945 */ /* 0x000fd80003800200 */
[----:B------:R-:W-:Y:S05]  /*3d50*/  @P0 BRA `(.L_x_356) ;  /* 0x00000000002c0947 */ /* 0x000fea0003800000 */
[----:B------:R-:W-:Y:S01]  /*3d60*/  UISETP.NE.AND UP0, UPT, UR4, URZ, UPT ;  /* 0x000000ff0400728c */ /* 0x000fe2000bf05270 */
[----:B-1----:R-:W-:Y:S01]  /*3d70*/  CS2R R2, SRZ ;  /* 0x0000000000027805 */ /* 0x002fe2000001ff00 */
[----:B------:R-:W0:Y:S07]  /*3d80*/  LDCU.64 UR6, c[0x0][0x390] ;  /* 0x00007200ff0677ac */ /* 0x000e2e0008000a00 */
[----:B------:R-:W-:Y:S05]  /*3d90*/  BRA.U UP0, `(.L_x_357) ;  /* 0x0000000100087547 */ /* 0x000fea000b800000 */
[----:B------:R-:W1:Y:S02]  /*3da0*/  LDC.64 R2, c[0x0][0x3e0] ;  /* 0x0000f800ff027b82 */ /* 0x000e640000000a00 */
[----:B-1----:R-:W5:Y:S02]  /*3db0*/  LDG.E.64 R2, desc[UR8][R2.64] ;  /* 0x0000000802027981 */ /* 0x002f64000c1e1b00 */
.L_x_357:
[----:B-----5:R-:W-:-:S04]  /*3dc0*/  IADD3 R20, P0, PT, R47, R2, RZ ;  /* 0x000000022f147210 */ /* 0x020fc80007f1e0ff */
[----:B------:R-:W-:Y:S02]  /*3dd0*/  LEA.HI.X.SX32 R3, R47, R3, 0x1, P0 ;  /* 0x000000032f037211 */ /* 0x000fe400000f0eff */
[----:B0-----:R-:W-:-:S04]  /*3de0*/  LEA R2, P0, R20, UR6, 0x2 ;  /* 0x0000000614027c11 */ /* 0x001fc8000f8010ff */
[----:B------:R-:W-:-:S05]  /*3df0*/  LEA.HI.X R3, R20, UR7, R3, 0x2, P0 ;  /* 0x0000000714037c11 */ /* 0x000fca00080f1403 */
[----:B------:R0:W-:Y:S04]  /*3e00*/  STG.E desc[UR8][R2.64], R55 ;  /* 0x0000003702007986 */ /* 0x0001e8000c101908 */
.L_x_356:
[----:B------:R-:W-:Y:S05]  /*3e10*/  BSYNC.RECONVERGENT B0 ;  /* 0x0000000000007941 */ /* 0x000fea0003800200 */
.L_x_355:
        /* <DEDUP_REMOVED lines=9> */
.L_x_360:
[----:B-----5:R-:W-:-:S04]  /*3eb0*/  IADD3 R20, P0, PT, R19, R2, RZ ;  /* 0x0000000213147210 */ /* 0x020fc80007f1e0ff */
[----:B------:R-:W-:Y:S02]  /*3ec0*/  LEA.HI.X.SX32 R3, R19, R3, 0x1, P0 ;  /* 0x0000000313037211 */ /* 0x000fe400000f0eff */
[----:B0-----:R-:W-:-:S04]  /*3ed0*/  LEA R2, P0, R20, UR6, 0x2 ;  /* 0x0000000614027c11 */ /* 0x001fc8000f8010ff */
[----:B------:R-:W-:-:S05]  /*3ee0*/  LEA.HI.X R3, R20, UR7, R3, 0x2, P0 ;  /* 0x0000000714037c11 */ /* 0x000fca00080f1403 */
[----:B------:R2:W-:Y:S04]  /*3ef0*/  STG.E desc[UR8][R2.64], R54 ;  /* 0x0000003602007986 */ /* 0x0005e8000c101908 */
.L_x_359:
[----:B------:R-:W-:Y:S05]  /*3f00*/  BSYNC.RECONVERGENT B0 ;  /* 0x0000000000007941 */ /* 0x000fea0003800200 */
.L_x_358:
        /* <DEDUP_REMOVED lines=9> */
.L_x_363:
[----:B-----5:R-:W-:-:S04]  /*3fa0*/  IADD3 R19, P0, PT, R15, R2, RZ ;  /* 0x000000020f137210 */ /* 0x020fc80007f1e0ff */
[----:B------:R-:W-:Y:S02]  /*3fb0*/  LEA.HI.X.SX32 R20, R15, R3, 0x1, P0 ;  /* 0x000000030f147211 */ /* 0x000fe400000f0eff */
[----:B0-----:R-:W-:-:S04]  /*3fc0*/  LEA R2, P0, R19, UR6, 0x2 ;  /* 0x0000000613027c11 */ /* 0x001fc8000f8010ff */
[----:B------:R-:W-:-:S05]  /*3fd0*/  LEA.HI.X R3, R19, UR7, R20, 0x2, P0 ;  /* 0x0000000713037c11 */ /* 0x000fca00080f1414 */
[----:B------:R3:W-:Y:S04]  /*3fe0*/  STG.E desc[UR8][R2.64], R46 ;  /* 0x0000002e02007986 */ /* 0x0007e8000c101908 */
.L_x_362:
[----:B------:R-:W-:Y:S05]  /*3ff0*/  BSYNC.RECONVERGENT B0 ;  /* 0x0000000000007941 */ /* 0x000fea0003800200 */
.L_x_361:
        /* <DEDUP_REMOVED lines=9> */
.L_x_366:
[----:B-----5:R-:W-:-:S04]  /*4090*/  IADD3 R15, P0, PT, R14, R2, RZ ;  /* 0x000000020e0f7210 */ /* 0x020fc80007f1e0ff */
[----:B------:R-:W-:Y:S02]  /*40a0*/  LEA.HI.X.SX32 R14, R14, R3, 0x1, P0 ;  /* 0x000000030e0e7211 */ /* 0x000fe400000f0eff */
[----:B0-----:R-:W-:-:S04]  /*40b0*/  LEA R2, P0, R15, UR6, 0x2 ;  /* 0x000000060f027c11 */ /* 0x001fc8000f8010ff */
[----:B------:R-:W-:-:S05]  /*40c0*/  LEA.HI.X R3, R15, UR7, R14, 0x2, P0 ;  /* 0x000000070f037c11 */ /* 0x000fca00080f140e */
[----:B------:R4:W-:Y:S04]  /*40d0*/  STG.E desc[UR8][R2.64], R45 ;  /* 0x0000002d02007986 */ /* 0x0009e8000c101908 */
.L_x_365:
[----:B------:R-:W-:Y:S05]  /*40e0*/  BSYNC.RECONVERGENT B0 ;  /* 0x0000000000007941 */ /* 0x000fea0003800200 */
.L_x_364:
        /* <DEDUP_REMOVED lines=9> */
.L_x_369:
[----:B-----5:R-:W-:-:S04]  /*4180*/  IADD3 R14, P0, PT, R13, R2, RZ ;  /* 0x000000020d0e7210 */ /* 0x020fc80007f1e0ff */
[----:B------:R-:W-:Y:S02]  /*4190*/  LEA.HI.X.SX32 R3, R13, R3, 0x1, P0 ;  /* 0x000000030d037211 */ /* 0x000fe400000f0eff */
[----:B0-----:R-:W-:-:S04]  /*41a0*/  LEA R2, P0, R14, UR6, 0x2 ;  /* 0x000000060e027c11 */ /* 0x001fc8000f8010ff */
[----:B------:R-:W-:-:S05]  /*41b0*/  LEA.HI.X R3, R14, UR7, R3, 0x2, P0 ;  /* 0x000000070e037c11 */ /* 0x000fca00080f1403 */
[----:B------:R0:W-:Y:S04]  /*41c0*/  STG.E desc[UR8][R2.64], R44 ;  /* 0x0000002c02007986 */ /* 0x0001e8000c101908 */
.L_x_368:
[----:B------:R-:W-:Y:S05]  /*41d0*/  BSYNC.RECONVERGENT B0 ;  /* 0x0000000000007941 */ /* 0x000fea0003800200 */
.L_x_367:
        /* <DEDUP_REMOVED lines=9> */
.L_x_372:
[----:B-----5:R-:W-:-:S04]  /*4270*/  IADD3 R13, P0, PT, R12, R2, RZ ;  /* 0x000000020c0d7210 */ /* 0x020fc80007f1e0ff */
[----:B------:R-:W-:Y:S02]  /*4280*/  LEA.HI.X.SX32 R12, R12, R3, 0x1, P0 ;  /* 0x000000030c0c7211 */ /* 0x000fe400000f0eff */
[----:B0-----:R-:W-:-:S04]  /*4290*/  LEA R2, P0, R13, UR6, 0x2 ;  /* 0x000000060d027c11 */ /* 0x001fc8000f8010ff */
[----:B------:R-:W-:-:S05]  /*42a0*/  LEA.HI.X R3, R13, UR7, R12, 0x2, P0 ;  /* 0x000000070d037c11 */ /* 0x000fca00080f140c */
[----:B------:R0:W-:Y:S04]  /*42b0*/  STG.E desc[UR8][R2.64], R43 ;  /* 0x0000002b02007986 */ /* 0x0001e8000c101908 */
.L_x_371:
[----:B------:R-:W-:Y:S05]  /*42c0*/  BSYNC.RECONVERGENT B0 ;  /* 0x0000000000007941 */ /* 0x000fea0003800200 */
.L_x_370:
        /* <DEDUP_REMOVED lines=9> */
.L_x_375:
[----:B-----5:R-:W-:-:S04]  /*4360*/  IADD3 R12, P0, PT, R16, R2, RZ ;  /* 0x00000002100c7210 */ /* 0x020fc80007f1e0ff */
[----:B------:R-:W-:Y:S02]  /*4370*/  LEA.HI.X.SX32 R3, R16, R3, 0x1, P0 ;  /* 0x0000000310037211 */ /* 0x000fe400000f0eff */
[----:B0-----:R-:W-:-:S04]  /*4380*/  LEA R2, P0, R12, UR6, 0x2 ;  /* 0x000000060c027c11 */ /* 0x001fc8000f8010ff */
[----:B------:R-:W-:-:S05]  /*4390*/  LEA.HI.X R3, R12, UR7, R3, 0x2, P0 ;  /* 0x000000070c037c11 */ /* 0x000fca00080f1403 */
[----:B------:R0:W-:Y:S04]  /*43a0*/  STG.E desc[UR8][R2.64], R42 ;  /* 0x0000002a02007986 */ /* 0x0001e8000c101908 */
.L_x_374:
[----:B------:R-:W-:Y:S05]  /*43b0*/  BSYNC.RECONVERGENT B0 ;  /* 0x0000000000007941 */ /* 0x000fea0003800200 */
.L_x_373:
        /* <DEDUP_REMOVED lines=9> */
.L_x_378:
[----:B-----5:R-:W-:-:S04]  /*4450*/  IADD3 R12, P0, PT, R6, R2, RZ ;  /* 0x00000002060c7210 */ /* 0x020fc80007f1e0ff */
[----:B------:R-:W-:Y:S02]  /*4460*/  LEA.HI.X.SX32 R3, R6, R3, 0x1, P0 ;  /* 0x0000000306037211 */ /* 0x000fe400000f0eff */
[----:B0-----:R-:W-:-:S04]  /*4470*/  LEA R2, P0, R12, UR6, 0x2 ;  /* 0x000000060c027c11 */ /* 0x001fc8000f8010ff */
[----:B------:R-:W-:-:S05]  /*4480*/  LEA.HI.X R3, R12, UR7, R3, 0x2, P0 ;  /* 0x000000070c037c11 */ /* 0x000fca00080f1403 */
[----:B------:R0:W-:Y:S04]  /*4490*/  STG.E desc[UR8][R2.64], R39 ;  /* 0x0000002702007986 */ /* 0x0001e8000c101908 */
.L_x_377:
[----:B------:R-:W-:Y:S05]  /*44a0*/  BSYNC.RECONVERGENT B0 ;  /* 0x0000000000007941 */ /* 0x000fea0003800200 */
.L_x_376:
        /* <DEDUP_REMOVED lines=9> */
.L_x_381:
[----:B-----5:R-:W-:-:S04]  /*4540*/  IADD3 R6, P0, PT, R5, R2, RZ ;  /* 0x0000000205067210 */ /* 0x020fc80007f1e0ff */
[----:B------:R-:W-:Y:S02]  /*4550*/  LEA.HI.X.SX32 R3, R5, R3, 0x1, P0 ;  /* 0x0000000305037211 */ /* 0x000fe400000f0eff */
[----:B0-----:R-:W-:-:S04]  /*4560*/  LEA R2, P0, R6, UR6, 0x2 ;  /* 0x0000000606027c11 */ /* 0x001fc8000f8010ff */
[----:B------:R-:W-:-:S05]  /*4570*/  LEA.HI.X R3, R6, UR7, R3, 0x2, P0 ;  /* 0x0000000706037c11 */ /* 0x000fca00080f1403 */
[----:B------:R0:W-:Y:S04]  /*4580*/  STG.E desc[UR8][R2.64], R37 ;  /* 0x0000002502007986 */ /* 0x0001e8000c101908 */
.L_x_380:
[----:B------:R-:W-:Y:S05]  /*4590*/  BSYNC.RECONVERGENT B0 ;  /* 0x0000000000007941 */ /* 0x000fea0003800200 */
.L_x_379:
        /* <DEDUP_REMOVED lines=9> */
.L_x_384:
[----:B-----5:R-:W-:-:S04]  /*4630*/  IADD3 R5, P0, PT, R4, R2, RZ ;  /* 0x0000000204057210 */ /* 0x020fc80007f1e0ff */
[----:B------:R-:W-:Y:S02]  /*4640*/  LEA.HI.X.SX32 R4, R4, R3, 0x1, P0 ;  /* 0x0000000304047211 */ /* 0x000fe400000f0eff */
[----:B0-----:R-:W-:-:S04]  /*4650*/  LEA R2, P0, R5, UR6, 0x2 ;  /* 0x0000000605027c11 */ /* 0x001fc8000f8010ff */
[----:B------:R-:W-:-:S05]  /*4660*/  LEA.HI.X R3, R5, UR7, R4, 0x2, P0 ;  /* 0x0000000705037c11 */ /* 0x000fca00080f1404 */
[----:B------:R0:W-:Y:S04]  /*4670*/  STG.E desc[UR8][R2.64], R36 ;  /* 0x0000002402007986 */ /* 0x0001e8000c101908 */
.L_x_383:
[----:B------:R-:W-:Y:S05]  /*4680*/  BSYNC.RECONVERGENT B0 ;  /* 0x0000000000007941 */ /* 0x000fea0003800200 */
.L_x_382:
        /* <DEDUP_REMOVED lines=9> */
.L_x_387:
[----:B-----5:R-:W-:-:S04]  /*4720*/  IADD3 R4, P0, PT, R17, R2, RZ ;  /* 0x0000000211047210 */ /* 0x020fc80007f1e0ff */
[----:B------:R-:W-:Y:S02]  /*4730*/  LEA.HI.X.SX32 R3, R17, R3, 0x1, P0 ;  /* 0x0000000311037211 */ /* 0x000fe400000f0eff */
[----:B0-----:R-:W-:-:S04]  /*4740*/  LEA R2, P0, R4, UR6, 0x2 ;  /* 0x0000000604027c11 */ /* 0x001fc8000f8010ff */
[----:B------:R-:W-:-:S05]  /*4750*/  LEA.HI.X R3, R4, UR7, R3, 0x2, P0 ;  /* 0x0000000704037c11 */ /* 0x000fca00080f1403 */
[----:B------:R0:W-:Y:S04]  /*4760*/  STG.E desc[UR8][R2.64], R35 ;  /* 0x0000002302007986 */ /* 0x0001e8000c101908 */
.L_x_386:
[----:B------:R-:W-:Y:S05]  /*4770*/  BSYNC.RECONVERGENT B0 ;  /* 0x0000000000007941 */ /* 0x000fea0003800200 */
.L_x_385:
        /* <DEDUP_REMOVED lines=9> */
.L_x_390:
[----:B-----5:R-:W-:-:S04]  /*4810*/  IADD3 R4, P0, PT, R18, R2, RZ ;  /* 0x0000000212047210 */ /* 0x020fc80007f1e0ff */
[----:B------:R-:W-:Y:S02]  /*4820*/  LEA.HI.X.SX32 R3, R18, R3, 0x1, P0 ;  /* 0x0000000312037211 */ /* 0x000fe400000f0eff */
[----:B0-----:R-:W-:-:S04]  /*4830*/  LEA R2, P0, R4, UR6, 0x2 ;  /* 0x0000000604027c11 */ /* 0x001fc8000f8010ff */
[----:B------:R-:W-:-:S05]  /*4840*/  LEA.HI.X R3, R4, UR7, R3, 0x2, P0 ;  /* 0x0000000704037c11 */ /* 0x000fca00080f1403 */
[----:B------:R0:W-:Y:S04]  /*4850*/  STG.E desc[UR8][R2.64], R34 ;  /* 0x0000002202007986 */ /* 0x0001e8000c101908 */
.L_x_389:
[----:B------:R-:W-:Y:S05]  /*4860*/  BSYNC.RECONVERGENT B0 ;  /* 0x0000000000007941 */ /* 0x000fea0003800200 */
.L_x_388:
[----:B------:R-:W-:-:S13]  /*4870*/  ISETP.GT.U32.AND P0, PT, R7, UR5, PT ;  /* 0x0000000507007c0c */ /* 0x000fda000bf04070 */
[----:B------:R-:W-:Y:S05]  /*4880*/  @P0 EXIT ;  /* 0x000000000000094d */ /* 0x000fea0003800000 */
[----:B------:R-:W-:Y:S01]  /*4890*/  UISETP.NE.AND UP0, UPT, UR4, URZ, UPT ;  /* 0x000000ff0400728c */ /* 0x000fe2000bf05270 */
[----:B01234-:R-:W-:-:S08]  /*48a0*/  CS2R R2, SRZ ;  /* 0x0000000000027805 */ /* 0x01ffd0000001ff00 */
[----:B------:R-:W-:Y:S05]  /*48b0*/  BRA.U UP0, `(.L_x_391) ;  /* 0x0000000100087547 */ /* 0x000fea000b800000 */
[----:B------:R-:W0:Y:S02]  /*48c0*/  LDC.64 R2, c[0x0][0x3e0] ;  /* 0x0000f800ff027b82 */ /* 0x000e240000000a00 */
[----:B0-----:R-:W5:Y:S02]  /*48d0*/  LDG.E.64 R2, desc[UR8][R2.64] ;  /* 0x0000000802027981 */ /* 0x001f64000c1e1b00 */
.L_x_391:
[----:B------:R-:W0:Y:S01]  /*48e0*/  LDCU.64 UR4, c[0x0][0x390] ;  /* 0x00007200ff0477ac */ /* 0x000e220008000a00 */
[----:B-----5:R-:W-:-:S04]  /*48f0*/  IADD3 R4, P0, PT, R0, R2, RZ ;  /* 0x0000000200047210 */ /* 0x020fc80007f1e0ff */
[----:B------:R-:W-:Y:S02]  /*4900*/  LEA.HI.X.SX32 R3, R0, R3, 0x1, P0 ;  /* 0x0000000300037211 */ /* 0x000fe400000f0eff */
[----:B0-----:R-:W-:-:S04]  /*4910*/  LEA R2, P0, R4, UR4, 0x2 ;  /* 0x0000000404027c11 */ /* 0x001fc8000f8010ff */
[----:B------:R-:W-:-:S05]  /*4920*/  LEA.HI.X R3, R4, UR5, R3, 0x2, P0 ;  /* 0x0000000504037c11 */ /* 0x000fca00080f1403 */
[----:B------:R-:W-:Y:S01]  /*4930*/  STG.E desc[UR8][R2.64], R33 ;  /* 0x0000002102007986 */ /* 0x000fe2000c101908 */
[----:B------:R-:W-:Y:S05]  /*4940*/  EXIT ;  /* 0x000000000000794d */ /* 0x000fea0003800000 */
.L_x_351:
[----:B------:R-:W-:Y:S01]  /*4950*/  BAR.SYNC.DEFER_BLOCKING 0x0 ;  /* 0x0000000000007b1d */ /* 0x000fe20000010000 */
[----:B------:R-:W-:Y:S02]  /*4960*/  ISETP.GT.U32.AND P3, PT, R32, UR5, PT ;  /* 0x0000000520007c0c */ /* 0x000fe4000bf64070 */
[----:B------:R-:W-:Y:S02]  /*4970*/  ISETP.GT.U32.AND P4, PT, R31, UR5, PT ;  /* 0x000000051f007c0c */ /* 0x000fe4000bf84070 */
[----:B------:R-:W-:Y:S02]  /*4980*/  ISETP.GT.U32.AND P5, PT, R30, UR5, PT ;  /* 0x000000051e007c0c */ /* 0x000fe4000bfa4070 */
[----:B------:R-:W-:Y:S02]  /*4990*/  ISETP.GT.U32.AND P6, PT, R29, UR5, PT ;  /* 0x000000051d007c0c */ /* 0x000fe4000bfc4070 */
[----:B------:R-:W-:Y:S02]  /*49a0*/  ISETP.GT.U32.AND P0, PT, R28, UR5, PT ;  /* 0x000000051c007c0c */ /* 0x000fe4000bf04070 */
[----:B------:R-:W-:-:S02]  /*49b0*/  ISETP.GT.U32.AND P1, PT, R27, UR5, PT ;  /* 0x000000051b007c0c */ /* 0x000fc4000bf24070 */
        /* <DEDUP_REMOVED lines=9> */
[--C-:B------:R-:W-:Y:S01]  /*4a50*/  @!P1 IMAD.IADD R13, R13, 0x1, -R23.reuse ;  /* 0x000000010d0d9824 */ /* 0x100fe200078e0a17 */
[----:B------:R-:W-:Y:S01]  /*4a60*/  @!P6 LEA R15, R15, UR4, 0x2 ;  /* 0x000000040f0fec11 */ /* 0x000fe2000f8e10ff */
[----:B------:R-:W-:Y:S01]  /*4a70*/  @!P2 IMAD.IADD R12, R12, 0x1, -R23 ;  /* 0x000000010c0ca824 */ /* 0x000fe200078e0a17 */
[----:B------:R-:W-:Y:S01]  /*4a80*/  @!P0 LEA R14, R14, UR4, 0x2 ;  /* 0x000000040e0e8c11 */ /* 0x000fe2000f8e10ff */
[----:B-----5:R0:W-:Y:S01]  /*4a90*/  @!P3 STS [R3], R56 ;  /* 0x000000380300b388 */ /* 0x0201e20000000800 */
[----:B------:R-:W-:-:S02]  /*4aa0*/  @!P1 LEA R13, R13, UR4, 0x2 ;  /* 0x000000040d0d9c11 */ /* 0x000fc4000f8e10ff */
[----:B------:R-:W-:Y:S01]  /*4ab0*/  ISETP.GT.U32.AND P3, PT, R25, UR5, PT ;  /* 0x0000000519007c0c */ /* 0x000fe2000bf64070 */
[----:B------:R1:W-:Y:S01]  /*4ac0*/  @!P4 STS [R20], R55 ;  /* 0x000000371400c388 */ /* 0x0003e20000000800 */
[----:B------:R-:W-:Y:S02]  /*4ad0*/  @!P2 LEA R12, R12, UR4, 0x2 ;  /* 0x000000040c0cac11 */ /* 0x000fe4000f8e10ff */
[----:B------:R-:W-:Y:S01]  /*4ae0*/  ISETP.GT.U32.AND P4, PT, R24, UR5, PT ;  /* 0x0000000518007c0c */ /* 0x000fe2000bf84070 */
[----:B------:R1:W-:Y:S01]  /*4af0*/  @!P5 STS [R19], R54 ;  /* 0x000000361300d388 */ /* 0x0003e20000000800 */
[----:B------:R-:W-:-:S03]  /*4b00*/  ISETP.GT.U32.AND P5, PT, R11, UR5, PT ;  /* 0x000000050b007c0c */ /* 0x000fc6000bfa4070 */
[----:B------:R1:W-:Y:S01]  /*4b10*/  @!P6 STS [R15], R46 ;  /* 0x0000002e0f00e388 */ /* 0x0003e20000000800 */
[----:B------:R-:W-:-:S03]  /*4b20*/  ISETP.GT.U32.AND P6, PT, R10, UR5, PT ;  /* 0x000000050a007c0c */ /* 0x000fc6000bfc4070 */
[----:B------:R1:W-:Y:S01]  /*4b30*/  @!P0 STS [R14], R45 ;  /* 0x0000002d0e008388 */ /* 0x0003e20000000800 */
[----:B------:R-:W-:Y:S01]  /*4b40*/  ISETP.GT.U32.AND P0, PT, R9, UR5, PT ;  /* 0x0000000509007c0c */ /* 0x000fe2000bf04070 */
[--C-:B------:R-:W-:Y:S02]  /*4b50*/  @!P3 IMAD.IADD R16, R16, 0x1, -R23.reuse ;  /* 0x000000011010b824 */ /* 0x100fe400078e0a17 */
[----:B------:R1:W-:Y:S01]  /*4b60*/  @!P1 STS [R13], R44 ;  /* 0x0000002c0d009388 */ /* 0x0003e20000000800 */
[----:B------:R-:W-:Y:S01]  /*4b70*/  ISETP.GT.U32.AND P1, PT, R8, UR5, PT ;  /* 0x0000000508007c0c */ /* 0x000fe2000bf24070 */
[--C-:B------:R-:W-:Y:S01]  /*4b80*/  @!P4 IMAD.IADD R6, R6, 0x1, -R23.reuse ;  /* 0x000000010606c824 */ /* 0x100fe200078e0a17 */
[----:B0-----:R-:W-:Y:S01]  /*4b90*/  @!P3 LEA R3, R16, UR4, 0x2 ;  /* 0x000000041003bc11 */ /* 0x001fe2000f8e10ff */
[----:B------:R1:W-:Y:S01]  /*4ba0*/  @!P2 STS [R12], R43 ;  /* 0x0000002b0c00a388 */ /* 0x0003e20000000800 */
[----:B------:R-:W-:Y:S01]  /*4bb0*/  ISETP.GT.U32.AND P2, PT, R7, UR5, PT ;  /* 0x0000000507007c0c */ /* 0x000fe2000bf44070 */
[--C-:B------:R-:W-:Y:S01]  /*4bc0*/  @!P5 IMAD.IADD R5, R5, 0x1, -R23.reuse ;  /* 0x000000010505d824 */ /* 0x100fe200078e0a17 */
[----:B------:R-:W-:Y:S01]  /*4bd0*/  @!P4 LEA R6, R6, UR4, 0x2 ;  /* 0x000000040606cc11 */ /* 0x000fe2000f8e10ff */
[--C-:B------:R-:W-:Y:S01]  /*4be0*/  @!P6 IMAD.IADD R4, R4, 0x1, -R23.reuse ;  /* 0x000000010404e824 */ /* 0x100fe200078e0a17 */
[----:B------:R1:W-:Y:S01]  /*4bf0*/  @!P3 STS [R3], R42 ;  /* 0x0000002a0300b388 */ /* 0x0003e20000000800 */
[----:B------:R-:W-:Y:S01]  /*4c00*/  @!P0 IMAD.IADD R17, R17, 0x1, -R23 ;  /* 0x0000000111118824 */ /* 0x000fe200078e0a17 */
[----:B------:R-:W-:-:S02]  /*4c10*/  @!P5 LEA R2, R5, UR4, 0x2 ;  /* 0x000000040502dc11 */ /* 0x000fc4000f8e10ff */
[----:B------:R-:W-:Y:S01]  /*4c20*/  @!P6 LEA R5, R4, UR4, 0x2 ;  /* 0x000000040405ec11 */ /* 0x000fe2000f8e10ff */
[--C-:B------:R-:W-:Y:S01]  /*4c30*/  @!P1 IMAD.IADD R18, R18, 0x1, -R23.reuse ;  /* 0x0000000112129824 */ /* 0x100fe200078e0a17 */
[----:B------:R1:W-:Y:S01]  /*4c40*/  @!P4 STS [R6], R39 ;  /* 0x000000270600c388 */ /* 0x0003e20000000800 */
[----:B------:R-:W-:Y:S02]  /*4c50*/  ISETP.GE.AND P3, PT, R40, R21, PT ;  /* 0x000000152800720c */ /* 0x000fe40003f66270 */
[----:B------:R-:W-:Y:S01]  /*4c60*/  @!P2 IMAD.IADD R8, R0, 0x1, -R23 ;  /* 0x000000010008a824 */ /* 0x000fe200078e0a17 */
[----:B------:R-:W-:Y:S01]  /*4c70*/  @!P0 LEA R0, R17, UR4, 0x2 ;  /* 0x0000000411008c11 */ /* 0x000fe2000f8e10ff */
[----:B------:R1:W-:Y:S01]  /*4c80*/  @!P5 STS [R2], R37 ;  /* 0x000000250200d388 */ /* 0x0003e20000000800 */
[----:B------:R-:W-:Y:S02]  /*4c90*/  @!P1 LEA R7, R18, UR4, 0x2 ;  /* 0x0000000412079c11 */ /* 0x000fe4000f8e10ff */
[----:B------:R-:W-:Y:S01]  /*4ca0*/  @!P2 LEA R8, R8, UR4, 0x2 ;  /* 0x000000040808ac11 */ /* 0x000fe2000f8e10ff */
        /* <DEDUP_REMOVED lines=10> */
[----:B------:R-:W1:Y:S04]  /*4d50*/  LDCU.64 UR10, c[0x0][0x390] ;  /* 0x00007200ff0a77ac */ /* 0x000e680008000a00 */
[----:B------:R-:W-:-:S02]  /*4d60*/  LOP3.LUT R2, R0, 0x600, RZ, 0xc0, !PT ;  /* 0x0000060000027812 */ /* 0x000fc400078ec0ff */
[----:B------:R-:W-:Y:S02]  /*4d70*/  ISETP.GE.U32.AND P1, PT, R0, 0x600, PT ;  /* 0x000006000000780c */ /* 0x000fe40003f26070 */
[----:B------:R-:W-:-:S13]  /*4d80*/  ISETP.NE.AND P0, PT, R2, 0x600, PT ;  /* 0x000006000200780c */ /* 0x000fda0003f05270 */
[----:B01----:R-:W-:Y:S05]  /*4d90*/  @!P0 BRA `(.L_x_393) ;  /* 0x00000000005c8947 */ /* 0x003fea0003800000 */
[----:B------:R-:W-:Y:S01]  /*4da0*/  LEA.HI R0, R0, 0x1, RZ, 0x17 ;  /* 0x0000000100007811 */ /* 0x000fe200078fb8ff */
[C---:B------:R-:W-:Y:S01]  /*4db0*/  IMAD.IADD R7, R40.reuse, 0x1, R23 ;  /* 0x0000000128077824 */ /* 0x040fe200078e0217 */
[----:B------:R-:W-:Y:S02]  /*4dc0*/  LEA R6, R40, UR4, 0x2 ;  /* 0x0000000428067c11 */ /* 0x000fe4000f8e10ff */
[----:B------:R-:W-:Y:S01]  /*4dd0*/  ISETP.NE.AND P2, PT, RZ, UR6, PT ;  /* 0x00000006ff007c0c */ /* 0x000fe2000bf45270 */
[C---:B------:R-:W-:Y:S01]  /*4de0*/  IMAD.SHL.U32 R2, R0.reuse, 0x200, RZ ;  /* 0x0000020000027824 */ /* 0x040fe200078e00ff */
[----:B------:R-:W-:-:S04]  /*4df0*/  LOP3.LUT R0, R0, 0x3, RZ, 0xc0, !PT ;  /* 0x0000000300007812 */ /* 0x000fc800078ec0ff */
[----:B------:R-:W-:Y:S01]  /*4e00*/  LOP3.LUT R3, R2, 0x600, RZ, 0xc0, !PT ;  /* 0x0000060002037812 */ /* 0x000fe200078ec0ff */
[----:B------:R-:W-:-:S04]  /*4e10*/  IMAD.MOV R0, RZ, RZ, -R0 ;  /* 0x000000ffff007224 */ /* 0x000fc800078e0a00 */
[----:B------:R-:W-:-:S07]  /*4e20*/  IMAD.IADD R40, R40, 0x1, R3 ;  /* 0x0000000128287824 */ /* 0x000fce00078e0203 */
.L_x_394:
        /* <DEDUP_REMOVED lines=14> */
.L_x_393:
[----:B------:R-:W-:Y:S05]  /*4f10*/  BSYNC.RECONVERGENT B0 ;  /* 0x0000000000007941 */ /* 0x000fea0003800200 */
.L_x_392:
        /* <DEDUP_REMOVED lines=10> */
.L_x_395:
        /* <DEDUP_REMOVED lines=45> */
.L_x_289:
        /* <DEDUP_REMOVED lines=9> */
[----:B------:R-:W4:Y:S01]  /*5320*/  LDCU.64 UR14, c[0x0][0x388] ;  /* 0x00007100ff0e77ac */ /* 0x000f220008000a00 */
[----:B------:R-:W4:Y:S01]  /*5330*/  LDCU UR5, c[0x0][0x3b0] ;  /* 0x00007600ff0577ac */ /* 0x000f220008000800 */
[----:B--2---:R-:W-:-:S04]  /*5340*/  ISETP.NE.AND P0, PT, RZ, UR11, PT ;  /* 0x0000000bff007c0c */ /* 0x004fc8000bf05270 */
[----:B-1----:R-:W-:Y:S02]  /*5350*/  SEL R4, R4, RZ, !P0 ;  /* 0x000000ff04047207 */ /* 0x002fe40004000000 */
[----:B------:R-:W-:Y:S01]  /*5360*/  SEL R5, R5, RZ, !P0 ;  /* 0x000000ff05057207 */ /* 0x000fe20004000000 */
[----:B0-----:R-:W-:-:S04]  /*5370*/  IMAD R35, R3, 0xe, RZ ;  /* 0x0000000e03237824 */ /* 0x001fc800078e02ff */
[C---:B------:R-:W-:Y:S01]  /*5380*/  VIADD R44, R35.reuse, 0x1 ;  /* 0x00000001232c7836 */ /* 0x040fe20000000000 */
[C---:B------:R-:W-:Y:S01]  /*5390*/  IADD3 R7, P0, P1, R35.reuse, UR7, R4 ;  /* 0x0000000723077c10 */ /* 0x040fe2000f91e004 */
[C---:B------:R-:W-:Y:S02]  /*53a0*/  VIADD R45, R35.reuse, 0x2 ;  /* 0x00000002232d7836 */ /* 0x040fe40000000000 */
[C---:B------:R-:W-:Y:S01]  /*53b0*/  VIADD R46, R35.reuse, 0x3 ;  /* 0x00000003232e7836 */ /* 0x040fe20000000000 */
[----:B------:R-:W-:Y:S01]  /*53c0*/  IADD3.X R36, PT, PT, RZ, R5, RZ, P0, P1 ;  /* 0x00000005ff247210 */ /* 0x000fe200007e24ff */
[----:B------:R-:W-:Y:S01]  /*53d0*/  VIADD R47, R35, 0x4 ;  /* 0x00000004232f7836 */ /* 0x000fe20000000000 */
[----:B---3--:R-:W-:Y:S01]  /*53e0*/  LEA R4, P0, R7, UR12, 0x2 ;  /* 0x0000000c07047c11 */ /* 0x008fe2000f8010ff */
[----:B------:R-:W-:Y:S01]  /*53f0*/  VIADD R49, R35, 0x5 ;  /* 0x0000000523317836 */ /* 0x000fe20000000000 */
[----:B----4-:R-:W-:Y:S01]  /*5400*/  LEA R6, P1, R7, UR14, 0x2 ;  /* 0x0000000e07067c11 */ /* 0x010fe2000f8210ff */
[----:B------:R-:W-:Y:S01]  /*5410*/  VIADD R51, R35, 0x6 ;  /* 0x0000000623337836 */ /* 0x000fe20000000000 */
[--C-:B------:R-:W-:Y:S01]  /*5420*/  LEA.HI.X R5, R7, UR13, R36.reuse, 0x2, P0 ;  /* 0x0000000d07057c11 */ /* 0x100fe200080f1424 */
[----:B------:R-:W-:Y:S01]  /*5430*/  VIADD R53, R35, 0x7 ;  /* 0x0000000723357836 */ /* 0x000fe20000000000 */
[----:B------:R-:W-:Y:S01]  /*5440*/  LEA.HI.X R7, R7, UR15, R36, 0x2, P1 ;  /* 0x0000000f07077c11 */ /* 0x000fe200088f1424 */
[C---:B------:R-:W-:Y:S01]  /*5450*/  VIADD R55, R35.reuse, 0x8 ;  /* 0x0000000823377836 */ /* 0x040fe20000000000 */
[----:B------:R-:W-:Y:S01]  /*5460*/  ISETP.GE.AND P0, PT, R44, UR4, PT ;  /* 0x000000042c007c0c */ /* 0x000fe2000bf06270 */
[----:B------:R-:W-:Y:S01]  /*5470*/  VIADD R56, R35, 0x9 ;  /* 0x0000000923387836 */ /* 0x000fe20000000000 */
[----:B------:R-:W-:Y:S01]  /*5480*/  ISETP.GE.AND P6, PT, R45, UR4, PT ;  /* 0x000000042d007c0c */ /* 0x000fe2000bfc6270 */
[C---:B------:R-:W-:Y:S01]  /*5490*/  VIADD R36, R35.reuse, 0xa ;  /* 0x0000000a23247836 */ /* 0x040fe20000000000 */
[----:B------:R-:W-:Y:S01]  /*54a0*/  ISETP.GE.AND P5, PT, R46, UR4, PT ;  /* 0x000000042e007c0c */ /* 0x000fe2000bfa6270 */
[----:B------:R-:W-:Y:S01]  /*54b0*/  VIADD R41, R35, 0xb ;  /* 0x0000000b23297836 */ /* 0x000fe20000000000 */
[----:B------:R-:W-:Y:S01]  /*54c0*/  ISETP.GE.AND P4, PT, R47, UR4, PT ;  /* 0x000000042f007c0c */ /* 0x000fe2000bf86270 */
[----:B------:R-:W-:Y:S01]  /*54d0*/  VIADD R37, R35, 0xc ;  /* 0x0000000c23257836 */ /* 0x000fe20000000000 */
[----:B------:R-:W-:Y:S01]  /*54e0*/  ISETP.GE.AND P3, PT, R49, UR4, PT ;  /* 0x0000000431007c0c */ /* 0x000fe2000bf66270 */
[----:B------:R-:W-:Y:S01]  /*54f0*/  VIADD R39, R35, 0xd ;  /* 0x0000000d23277836 */ /* 0x000fe20000000000 */
[----:B------:R-:W-:-:S02]  /*5500*/  ISETP.GE.AND P2, PT, R51, UR4, PT ;  /* 0x0000000433007c0c */ /* 0x000fc4000bf46270 */
[----:B------:R-:W-:Y:S01]  /*5510*/  ISETP.GE.AND P1, PT, R35, UR4, PT ;  /* 0x0000000423007c0c */ /* 0x000fe2000bf26270 */
[----:B------:R-:W5:Y:S01]  /*5520*/  @!P0 LDG.E R21, desc[UR8][R4.64+0x4] ;  /* 0x0000040804158981 */ /* 0x000f62000c1e1900 */
[----:B------:R-:W-:-:S03]  /*5530*/  ISETP.GE.AND P0, PT, R53, UR4, PT ;  /* 0x0000000435007c0c */ /* 0x000fc6000bf06270 */
        /* <DEDUP_REMOVED lines=19> */
[----:B------:R-:W-:Y:S01]  /*5670*/  BAR.SYNC.DEFER_BLOCKING 0x0 ;  /* 0x0000000000007b1d */ /* 0x000fe20000010000 */
[----:B------:R-:W-:-:S02]  /*5680*/  P2R R40, PR, RZ, 0x4 ;  /* 0x00000004ff287803 */ /* 0x000fc40000000000 */
[----:B------:R-:W-:Y:S02]  /*5690*/  ISETP.GE.AND P2, PT, R44, UR4, PT ;  /* 0x000000042c007c0c */ /* 0x000fe4000bf46270 */
[----:B------:R-:W-:Y:S02]  /*56a0*/  P2R R42, PR, RZ, 0x2 ;  /* 0x00000002ff2a7803 */ /* 0x000fe40000000000 */
[----:B------:R-:W-:Y:S02]  /*56b0*/  ISETP.GE.AND P1, PT, R35, UR4, PT ;  /* 0x0000000423007c0c */ /* 0x000fe4000bf26270 */
[----:B------:R-:W-:Y:S02]  /*56c0*/  P2R R43, PR, RZ, 0x1 ;  /* 0x00000001ff2b7803 */ /* 0x000fe40000000000 */
[----:B------:R-:W-:Y:S02]  /*56d0*/  ISETP.GE.AND P0, PT, R45, UR4, PT ;  /* 0x000000042d007c0c */ /* 0x000fe4000bf06270 */
[----:B------:R-:W-:-:S02]  /*56e0*/  P2R R38, PR, RZ, 0x8 ;  /* 0x00000008ff267803 */ /* 0x000fc40000000000 */
[----:B------:R-:W-:Y:S01]  /*56f0*/  ISETP.GE.AND P3, PT, R46, UR4, PT ;  /* 0x000000042e007c0c */ /* 0x000fe2000bf66270 */
[----:B------:R-:W2:Y:S04]  /*5700*/  @!P2 LDG.E R17, desc[UR8][R6.64+0x4] ;  /* 0x000004080611a981 */ /* 0x000ea8000c1e1900 */
[----:B------:R-:W3:Y:S01]  /*5710*/  @!P1 LDG.E R16, desc[UR8][R6.64] ;  /* 0x0000000806109981 */ /* 0x000ee2000c1e1900 */
[----:B------:R-:W-:-:S03]  /*5720*/  ISETP.GE.AND P2, PT, R47, UR4, PT ;  /* 0x000000042f007c0c */ /* 0x000fc6000bf46270 */
[----:B------:R-:W4:Y:S01]  /*5730*/  @!P0 LDG.E R18, desc[UR8][R6.64+0x8] ;  /* 0x0000080806128981 */ /* 0x000f22000c1e1900 */
[----:B------:R-:W-:-:S03]  /*5740*/  ISETP.GE.AND P1, PT, R49, UR4, PT ;  /* 0x0000000431007c0c */ /* 0x000fc6000bf26270 */
[----:B------:R-:W4:Y:S01]  /*5750*/  @!P3 LDG.E R19, desc[UR8][R6.64+0xc] ;  /* 0x00000c080613b981 */ /* 0x000f22000c1e1900 */
[----:B------:R-:W-:-:S03]  /*5760*/  ISETP.GE.AND P0, PT, R51, UR4, PT ;  /* 0x0000000433007c0c */ /* 0x000fc6000bf06270 */
[----:B------:R-:W4:Y:S04]  /*5770*/  @!P4 LDG.E R2, desc[UR8][R6.64+0x2c] ;  /* 0x00002c080602c981 */ /* 0x000f28000c1e1900 */
[----:B------:R-:W4:Y:S04]  /*5780*/  @!P2 LDG.E R20, desc[UR8][R6.64+0x10] ;  /* 0x000010080614a981 */ /* 0x000f28000c1e1900 */
[----:B------:R-:W4:Y:S04]  /*5790*/  @!P1 LDG.E R15, desc[UR8][R6.64+0x14] ;  /* 0x00001408060f9981 */ /* 0x000f28000c1e1900 */
[----:B------:R-:W4:Y:S01]  /*57a0*/  @!P0 LDG.E R14, desc[UR8][R6.64+0x18] ;  /* 0x00001808060e8981 */ /* 0x000f22000c1e1900 */
[----:B------:R-:W-:-:S02]  /*57b0*/  ISETP.NE.AND P0, PT, R43, RZ, PT ;  /* 0x000000ff2b00720c */ /* 0x000fc40003f05270 */
[----:B------:R-:W-:Y:S01]  /*57c0*/  ISETP.NE.AND P1, PT, R42, RZ, PT ;  /* 0x000000ff2a00720c */ /* 0x000fe20003f25270 */
[----:B------:R-:W4:Y:S01]  /*57d0*/  @!P5 LDG.E R9, desc[UR8][R6.64+0x30] ;  /* 0x000030080609d981 */ /* 0x000f22000c1e1900 */
[----:B------:R-:W-:-:S03]  /*57e0*/  ISETP.NE.AND P2, PT, R40, RZ, PT ;  /* 0x000000ff2800720c */ /* 0x000fc60003f45270 */
[----:B------:R-:W4:Y:S06]  /*57f0*/  @!P6 LDG.E R8, desc[UR8][R6.64+0x34] ;  /* 0x000034080608e981 */ /* 0x000f2c000c1e1900 */
[----:B------:R-:W4:Y:S04]  /*5800*/  @!P0 LDG.E R13, desc[UR8][R6.64+0x1c] ;  /* 0x00001c08060d8981 */ /* 0x000f28000c1e1900 */
[----:B------:R-:W4:Y:S01]  /*5810*/  @!P1 LDG.E R12, desc[UR8][R6.64+0x20] ;  /* 0x00002008060c9981 */ /* 0x000f22000c1e1900 */
[----:B------:R-:W-:-:S03]  /*5820*/  ISETP.NE.AND P3, PT, R38, RZ, PT ;  /* 0x000000ff2600720c */ /* 0x000fc60003f65270 */
[----:B------:R-:W4:Y:S10]  /*5830*/  @!P2 LDG.E R11, desc[UR8][R6.64+0x24] ;  /* 0x00002408060ba981 */ /* 0x000f34000c1e1900 */
[----:B------:R-:W4:Y:S01]  /*5840*/  @!P3 LDG.E R10, desc[UR8][R6.64+0x28] ;  /* 0x00002808060ab981 */ /* 0x000f22000c1e1900 */
[----:B------:R-:W-:Y:S01]  /*5850*/  LOP3.LUT R34, R34, 0xfffffffd, RZ, 0xc0, !PT ;  /* 0xfffffffd22227812 */ /* 0x000fe200078ec0ff */
[----:B------:R-:W1:Y:S08]  /*5860*/  S2UR UR6, SR_CgaCtaId ;  /* 0x00000000000679c3 */ /* 0x000e700000008800 */
[----:B------:R-:W-:Y:S01]  /*5870*/  BAR.SYNC.DEFER_BLOCKING 0x0 ;  /* 0x0000000000007b1d */ /* 0x000fe20000010000 */
[----:B--2---:R-:W-:-:S04]  /*5880*/  ISETP.GT.U32.AND P1, PT, R17, UR5, PT ;  /* 0x0000000511007c0c */ /* 0x004fc8000bf24070 */
[----:B------:R-:W-:Y:S02]  /*5890*/  ISETP.GE.OR P3, PT, R44, UR4, !P1 ;  /* 0x000000042c007c0c */ /* 0x000fe4000cf66670 */
[----:B---3--:R-:W-:Y:S02]  /*58a0*/  ISETP.GT.U32.AND P0, PT, R16, UR5, PT ;  /* 0x0000000510007c0c */ /* 0x008fe4000bf04070 */
[----:B----4-:R-:W-:Y:S02]  /*58b0*/  ISETP.GT.U32.AND P1, PT, R18, UR5, PT ;  /* 0x0000000512007c0c */ /* 0x010fe4000bf24070 */
[----:B------:R-:W-:Y:S02]  /*58c0*/  ISETP.GE.OR P0, PT, R35, UR4, !P0 ;  /* 0x0000000423007c0c */ /* 0x000fe4000c706670 */
[----:B------:R-:W-:Y:S02]  /*58d0*/  ISETP.GE.OR P2, PT, R45, UR4, !P1 ;  /* 0x000000042d007c0c */ /* 0x000fe4000cf46670 */
[----:B------:R-:W-:-:S02]  /*58e0*/  SEL R58, RZ, 0x1, !P0 ;  /* 0x00000001ff3a7807 */ /* 0x000fc40004000000 */
[----:B------:R-:W-:Y:S02]  /*58f0*/  ISETP.GT.U32.AND P1, PT, R19, UR5, PT ;  /* 0x0000000513007c0c */ /* 0x000fe4000bf24070 */
[----:B------:R-:W-:Y:S01]  /*5900*/  @P3 LOP3.LUT R34, R34, 0x2, RZ, 0xfc, !PT ;  /* 0x0000000222223812 */ /* 0x000fe200078efcff */
[----:B------:R-:W-:Y:S02]  /*5910*/  VIADD R48, R58, 0x1 ;  /* 0x000000013a307836 */ /* 0x000fe40000000000 */
[----:B------:R-:W-:Y:S01]  /*5920*/  @!P3 IMAD.MOV R48, RZ, RZ, R58 ;  /* 0x000000ffff30b224 */ /* 0x000fe200078e023a */
[----:B------:R-:W-:Y:S02]  /*5930*/  ISETP.GE.OR P3, PT, R46, UR4, !P1 ;  /* 0x000000042e007c0c */ /* 0x000fe4000cf66670 */
[----:B------:R-:W-:Y:S02]  /*5940*/  LOP3.LUT R34, R34, 0xfffffffb, RZ, 0xc0, !PT ;  /* 0xfffffffb22227812 */ /* 0x000fe400078ec0ff */
[----:B------:R-:W-:Y:S01]  /*5950*/  ISETP.GT.U32.AND P1, PT, R20, UR5, PT ;  /* 0x0000000514007c0c */ /* 0x000fe2000bf24070 */
[----:B------:R-:W-:Y:S01]  /*5960*/  VIADD R46, R48, 0x1 ;  /* 0x00000001302e7836 */ /* 0x000fe20000000000 */
[----:B------:R-:W-:Y:S01]  /*5970*/  @P2 LOP3.LUT R34, R34, 0x4, RZ, 0xfc, !PT ;  /* 0x0000000422222812 */ /* 0x000fe200078efcff */
[----:B------:R-:W-:Y:S01]  /*5980*/  @!P2 IMAD.MOV R46, RZ, RZ, R48 ;  /* 0x000000ffff2ea224 */ /* 0x000fe200078e0230 */
[----:B------:R-:W-:-:S02]  /*5990*/  ISETP.GE.OR P2, PT, R47, UR4, !P1 ;  /* 0x000000042f007c0c */ /* 0x000fc4000cf46670 */
[----:B------:R-:W-:Y:S02]  /*59a0*/  LOP3.LUT R34, R34, 0xfffffff7, RZ, 0xc0, !PT ;  /* 0xfffffff722227812 */ /* 0x000fe400078ec0ff */
[----:B------:R-:W-:Y:S01]  /*59b0*/  ISETP.GT.U32.AND P1, PT, R15, UR5, PT ;  /* 0x000000050f007c0c */ /* 0x000fe2000bf24070 */
[----:B------:R-:W-:Y:S01]  /*59c0*/  VIADD R50, R46, 0x1 ;  /* 0x000000012e327836 */ /* 0x000fe20000000000 */
[----:B------:R-:W-:Y:S01]  /*59d0*/  @P3 LOP3.LUT R34, R34, 0x8, RZ, 0xfc, !PT ;  /* 0x0000000822223812 */ /* 0x000fe200078efcff */
        /* <DEDUP_REMOVED lines=23> */
[----:B------:R-:W-:Y:S01]  /*5b50*/  @!P3 IMAD.MOV R42, RZ, RZ, R44 ;  /* 0x000000ffff2ab224 */ /* 0x000fe200078e022c */
[----:B------:R-:W-:Y:S02]  /*5b60*/  ISETP.GT.U32.AND P1, PT, R11, UR5, PT ;  /* 0x000000050b007c0c */ /* 0x000fe4000bf24070 */
[----:B------:R-:W-:Y:S01]  /*5b70*/  LOP3.LUT R34, R34, 0xfffffffe, RZ, 0xc0, !PT ;  /* 0xfffffffe22227812 */ /* 0x000fe200078ec0ff */
[----:B------:R-:W-:Y:S01]  /*5b80*/  VIADD R40, R42, 0x1 ;  /* 0x000000012a287836 */ /* 0x000fe20000000000 */
[----:B------:R-:W-:Y:S01]  /*5b90*/  ISETP.GE.OR P1, PT, R56, UR4, !P1 ;  /* 0x0000000438007c0c */ /* 0x000fe2000cf26670 */
[----:B------:R-:W-:Y:S01]  /*5ba0*/  @!P2 IMAD.MOV R40, RZ, RZ, R42 ;  /* 0x000000ffff28a224 */ /* 0x000fe200078e022a */
[----:B------:R-:W-:Y:S02]  /*5bb0*/  @P2 LOP3.LUT R34, R34, 0x1, RZ, 0xfc, !PT ;  /* 0x0000000122222812 */ /* 0x000fe400078efcff */
[----:B------:R-:W-:-:S02]  /*5bc0*/  ISETP.GT.U32.AND P2, PT, R10, UR5, PT ;  /* 0x000000050a007c0c */ /* 0x000fc4000bf44070 */
[----:B------:R-:W-:Y:S02]  /*5bd0*/  ISETP.GT.U32.AND P3, PT, R2, UR5, PT ;  /* 0x0000000502007c0c */ /* 0x000fe4000bf64070 */
[----:B------:R-:W-:Y:S02]  /*5be0*/  ISETP.GE.OR P2, PT, R36, UR4, !P2 ;  /* 0x0000000424007c0c */ /* 0x000fe4000d746670 */
[----:B------:R-:W-:Y:S01]  /*5bf0*/  ISETP.GE.OR P3, PT, R41, UR4, !P3 ;  /* 0x0000000429007c0c */ /* 0x000fe2000df66670 */
[----:B------:R-:W-:Y:S01]  /*5c00*/  VIADD R38, R40, 0x1 ;  /* 0x0000000128267836 */ /* 0x000fe20000000000 */
[----:B------:R-:W-:Y:S01]  /*5c10*/  ISETP.GT.U32.AND P4, PT, R9, UR5, PT ;  /* 0x0000000509007c0c */ /* 0x000fe2000bf84070 */
[----:B------:R-:W-:Y:S01]  /*5c20*/  @!P1 IMAD.MOV R38, RZ, RZ, R40 ;  /* 0x000000ffff269224 */ /* 0x000fe200078e0228 */
[----:B------:R-:W-:Y:S02]  /*5c30*/  ISETP.GT.U32.AND P5, PT, R8, UR5, PT ;  /* 0x0000000508007c0c */ /* 0x000fe4000bfa4070 */
[----:B------:R-:W-:Y:S01]  /*5c40*/  ISETP.GE.OR P4, PT, R37, UR4, !P4 ;  /* 0x0000000425007c0c */ /* 0x000fe2000e786670 */
[----:B------:R-:W-:Y:S01]  /*5c50*/  VIADD R36, R38, 0x1 ;  /* 0x0000000126247836 */ /* 0x000fe20000000000 */
[----:B------:R-:W-:-:S03]  /*5c60*/  ISETP.GE.OR P5, PT, R39, UR4, !P5 ;  /* 0x0000000427007c0c */ /* 0x000fc6000efa6670 */
[----:B------:R-:W-:-:S04]  /*5c70*/  @!P2 IMAD.MOV R36, RZ, RZ, R38 ;  /* 0x000000ffff24a224 */ /* 0x000fc800078e0226 */
[----:B------:R-:W-:Y:S02]  /*5c80*/  VIADD R2, R36, 0x1 ;  /* 0x0000000124027836 */ /* 0x000fe40000000000 */
[----:B------:R-:W-:-:S04]  /*5c90*/  @!P3 IMAD.MOV R2, RZ, RZ, R36 ;  /* 0x000000ffff02b224 */ /* 0x000fc800078e0224 */
[----:B------:R-:W-:Y:S02]  /*5ca0*/  VIADD R56, R2, 0x1 ;  /* 0x0000000102387836 */ /* 0x000fe40000000000 */
[----:B------:R-:W-:-:S04]  /*5cb0*/  @!P4 IMAD.MOV R56, RZ, RZ, R2 ;  /* 0x000000ffff38c224 */ /* 0x000fc800078e0202 */
[----:B0-----:R-:W-:Y:S02]  /*5cc0*/  VIADD R4, R56, 0x1 ;  /* 0x0000000138047836 */ /* 0x001fe40000000000 */
[----:B------:R-:W-:-:S05]  /*5cd0*/  @!P5 IMAD.MOV R4, RZ, RZ, R56 ;  /* 0x000000ffff04d224 */ /* 0x000fca00078e0238 */
[----:B------:R-:W0:Y:S02]  /*5ce0*/  SHFL.UP P6, R5, R4, 0x1, RZ ;  /* 0x0420000004057989 */ /* 0x000e2400000c00ff */
[----:B0-----:R-:W-:-:S05]  /*5cf0*/  @P6 IMAD.IADD R5, R5, 0x1, R4 ;  /* 0x0000000105056824 */ /* 0x001fca00078e0204 */
[----:B------:R-:W0:Y:S02]  /*5d00*/  SHFL.UP P6, R6, R5, 0x2, RZ ;  /* 0x0440000005067989 */ /* 0x000e2400000c00ff */
[----:B0-----:R-:W-:-:S05]  /*5d10*/  @P6 IMAD.IADD R6, R5, 0x1, R6 ;  /* 0x0000000105066824 */ /* 0x001fca00078e0206 */
[----:B------:R-:W0:Y:S02]  /*5d20*/  SHFL.UP P6, R7, R6, 0x4, RZ ;  /* 0x0480000006077989 */ /* 0x000e2400000c00ff */
[----:B0-----:R-:W-:-:S05]  /*5d30*/  @P6 IMAD.IADD R7, R6, 0x1, R7 ;  /* 0x0000000106076824 */ /* 0x001fca00078e0207 */
[----:B------:R-:W0:Y:S01]  /*5d40*/  SHFL.UP P6, R8, R7, 0x8, RZ ;  /* 0x0500000007087989 */ /* 0x000e2200000c00ff */
[----:B------:R-:W2:Y:S01]  /*5d50*/  S2R R11, SR_LANEID ;  /* 0x00000000000b7919 */ /* 0x000ea20000000000 */
[----:B0-----:R-:W-:-:S05]  /*5d60*/  @P6 IMAD.IADD R8, R7, 0x1, R8 ;  /* 0x0000000107086824 */ /* 0x001fca00078e0208 */
[----:B------:R-:W0:Y:S01]  /*5d70*/  SHFL.UP P6, R9, R8, 0x10, RZ ;  /* 0x0600000008097989 */ /* 0x000e2200000c00ff */
[----:B------:R-:W-:Y:S02]  /*5d80*/  UMOV UR5, 0x400 ;  /* 0x0000040000057882 */ /* 0x000fe40000000000 */
[----:B-1----:R-:W-:Y:S01]  /*5d90*/  ULEA UR5, UR6, UR5, 0x18 ;  /* 0x0000000506057291 */ /* 0x002fe2000f8ec0ff */
[----:B------:R-:W-:Y:S01]  /*5da0*/  SHF.R.U32.HI R20, RZ, 0x5, R3 ;  /* 0x00000005ff147819 */ /* 0x000fe20000011603 */
[----:B0-----:R-:W-:Y:S01]  /*5db0*/  @P6 IMAD.IADD R9, R8, 0x1, R9 ;  /* 0x0000000108096824 */ /* 0x001fe200078e0209 */
[----:B--2---:R-:W-:-:S13]  /*5dc0*/  ISETP.NE.AND P6, PT, R11, 0x1f, PT ;  /* 0x0000001f0b00780c */ /* 0x004fda0003fc5270 */
[----:B------:R-:W-:-:S05]  /*5dd0*/  @!P6 LEA R10, R20, UR5, 0x2 ;  /* 0x00000005140aec11 */ /* 0x000fca000f8e10ff */
[----:B------:R-:W-:Y:S01]  /*5de0*/  @!P6 STS [R10], R9 ;  /* 0x000000090a00e388 */ /* 0x000fe20000000800 */
[----:B------:R-:W-:Y:S01]  /*5df0*/  IMAD.IADD R37, R9, 0x1, -R4 ;  /* 0x0000000109257824 */ /* 0x000fe200078e0a04 */
[----:B------:R-:W-:Y:S06]  /*5e00*/  BAR.SYNC.DEFER_BLOCKING 0x0 ;  /* 0x0000000000007b1d */ /* 0x000fec0000010000 */
[----:B------:R-:W0:Y:S01]  /*5e10*/  LDS.128 R4, [UR5] ;  /* 0x00000005ff047984 */ /* 0x000e220008000c00 */
[----:B------:R-:W-:-:S04]  /*5e20*/  ISETP.NE.AND P6, PT, R11, RZ, PT ;  /* 0x000000ff0b00720c */ /* 0x000fc80003fc5270 */
        /* <DEDUP_REMOVED lines=9> */
[C---:B------:R-:W-:Y:S02]  /*5ec0*/  SEL R12, R13.reuse, R8, !P6 ;  /* 0x000000080d0c7207 */ /* 0x040fe40007000000 */
        /* <DEDUP_REMOVED lines=36> */
[----:B------:R-:W-:Y:S02]  /*6110*/  ISETP.GE.U32.AND P6, PT, R3, 0x20, PT ;  /* 0x000000200300780c */ /* 0x000fe40003fc6070 */
[----:B------:R-:W-:Y:S02]  /*6120*/  IADD3 R60, PT, PT, R60, UR4, R19 ;  /* 0x000000043c3c7c10 */ /* 0x000fe4000fffe013 */
[----:B------:R-:W-:-:S05]  /*6130*/  SEL R20, R39, RZ, P6 ;  /* 0x000000ff27147207 */ /* 0x000fca0003000000 */
[----:B------:R-:W-:Y:S02]  /*6140*/  IMAD.IADD R37, R20, 0x1, R37 ;  /* 0x0000000114257824 */ /* 0x000fe400078e0225 */
[----:B------:R-:W-:-:S05]  /*6150*/  VIADD R20, R60, 0xffffe400 ;  /* 0xffffe4003c147836 */ /* 0x000fca0000000000 */
[----:B------:R-:W-:Y:S01]  /*6160*/  ISETP.GT.AND P6, PT, R20, 0x200, PT ;  /* 0x000002001400780c */ /* 0x000fe20003fc4270 */
[----:B------:R-:W-:Y:S01]  /*6170*/  BSSY.RECONVERGENT B0, `(.L_x_398) ;  /* 0x000017e000007945 */ /* 0x000fe20003800200 */
        /* <DEDUP_REMOVED lines=22> */
.L_x_402:
[----:B------:R-:W0:Y:S01]  /*62e0*/  LDCU.64 UR12, c[0x0][0x390] ;  /* 0x00007200ff0c77ac */ /* 0x000e220008000a00 */
[----:B-----5:R-:W-:-:S04]  /*62f0*/  IADD3 R4, P0, PT, R37, R2, RZ ;  /* 0x0000000225047210 */ /* 0x020fc80007f1e0ff */
[----:B------:R-:W-:Y:S02]  /*6300*/  LEA.HI.X.SX32 R3, R37, R3, 0x1, P0 ;  /* 0x0000000325037211 */ /* 0x000fe400000f0eff */
[----:B0-----:R-:W-:-:S04]  /*6310*/  LEA R2, P0, R4, UR12, 0x2 ;  /* 0x0000000c04027c11 */ /* 0x001fc8000f8010ff */
[----:B------:R-:W-:-:S05]  /*6320*/  LEA.HI.X R3, R4, UR13, R3, 0x2, P0 ;  /* 0x0000000d04037c11 */ /* 0x000fca00080f1403 */
[----:B------:R0:W-:Y:S04]  /*6330*/  STG.E desc[UR8][R2.64], R0 ;  /* 0x0000000002007986 */ /* 0x0001e8000c101908 */
.L_x_401:
[----:B------:R-:W-:Y:S05]  /*6340*/  BSYNC.RECONVERGENT B2 ;  /* 0x0000000000027941 */ /* 0x000fea0003800200 */
.L_x_400:
        /* <DEDUP_REMOVED lines=9> */
.L_x_405:
[----:B------:R-:W0:Y:S01]  /*63e0*/  LDCU.64 UR12, c[0x0][0x390] ;  /* 0x00007200ff0c77ac */ /* 0x000e220008000a00 */
[----:B-----5:R-:W-:-:S04]  /*63f0*/  IADD3 R0, P0, PT, R35, R2, RZ ;  /* 0x0000000223007210 */ /* 0x020fc80007f1e0ff */
[----:B------:R-:W-:Y:S02]  /*6400*/  LEA.HI.X.SX32 R3, R35, R3, 0x1, P0 ;  /* 0x0000000323037211 */ /* 0x000fe400000f0eff */
[----:B0-----:R-:W-:-:S04]  /*6410*/  LEA R2, P0, R0, UR12, 0x2 ;  /* 0x0000000c00027c11 */ /* 0x001fc8000f8010ff */
[----:B------:R-:W-:-:S05]  /*6420*/  LEA.HI.X R3, R0, UR13, R3, 0x2, P0 ;  /* 0x0000000d00037c11 */ /* 0x000fca00080f1403 */
[----:B------:R1:W-:Y:S04]  /*6430*/  STG.E desc[UR8][R2.64], R21 ;  /* 0x0000001502007986 */ /* 0x0003e8000c101908 */
.L_x_404:
[----:B------:R-:W-:Y:S05]  /*6440*/  BSYNC.RECONVERGENT B2 ;  /* 0x0000000000027941 */ /* 0x000fea0003800200 */
.L_x_403:
        /* <DEDUP_REMOVED lines=9> */
.L_x_408:
[----:B------:R-:W0:Y:S01]  /*64e0*/  LDCU.64 UR12, c[0x0][0x390] ;  /* 0x00007200ff0c77ac */ /* 0x000e220008000a00 */
[----:B-----5:R-:W-:-:S04]  /*64f0*/  IADD3 R0, P0, PT, R39, R2, RZ ;  /* 0x0000000227007210 */ /* 0x020fc80007f1e0ff */
[----:B------:R-:W-:Y:S02]  /*6500*/  LEA.HI.X.SX32 R3, R39, R3, 0x1, P0 ;  /* 0x0000000327037211 */ /* 0x000fe400000f0eff */
[----:B0-----:R-:W-:-:S04]  /*6510*/  LEA R2, P0, R0, UR12, 0x2 ;  /* 0x0000000c00027c11 */ /* 0x001fc8000f8010ff */
[----:B------:R-:W-:-:S05]  /*6520*/  LEA.HI.X R3, R0, UR13, R3, 0x2, P0 ;  /* 0x0000000d00037c11 */ /* 0x000fca00080f1403 */
[----:B------:R2:W-:Y:S04]  /*6530*/  STG.E desc[UR8][R2.64], R22 ;  /* 0x0000001602007986 */ /* 0x0005e8000c101908 */
.L_x_407:
[----:B------:R-:W-:Y:S05]  /*6540*/  BSYNC.RECONVERGENT B2 ;  /* 0x0000000000027941 */ /* 0x000fea0003800200 */
.L_x_406:
        /* <DEDUP_REMOVED lines=9> */
.L_x_411:
[----:B------:R-:W0:Y:S01]  /*65e0*/  LDCU.64 UR12, c[0x0][0x390] ;  /* 0x00007200ff0c77ac */ /* 0x000e220008000a00 */
[----:B-----5:R-:W-:-:S04]  /*65f0*/  IADD3 R0, P0, PT, R41, R2, RZ ;  /* 0x0000000229007210 */ /* 0x020fc80007f1e0ff */
[----:B------:R-:W-:Y:S02]  /*6600*/  LEA.HI.X.SX32 R3, R41, R3, 0x1, P0 ;  /* 0x0000000329037211 */ /* 0x000fe400000f0eff */
[----:B0-----:R-:W-:-:S04]  /*6610*/  LEA R2, P0, R0, UR12, 0x2 ;  /* 0x0000000c00027c11 */ /* 0x001fc8000f8010ff */
[----:B------:R-:W-:-:S05]  /*6620*/  LEA.HI.X R3, R0, UR13, R3, 0x2, P0 ;  /* 0x0000000d00037c11 */ /* 0x000fca00080f1403 */
[----:B------:R3:W-:Y:S04]  /*6630*/  STG.E desc[UR8][R2.64], R23 ;  /* 0x0000001702007986 */ /* 0x0007e8000c101908 */
.L_x_410:
[----:B------:R-:W-:Y:S05]  /*6640*/  BSYNC.RECONVERGENT B2 ;  /* 0x0000000000027941 */ /* 0x000fea0003800200 */
.L_x_409:
        /* <DEDUP_REMOVED lines=9> */
.L_x_414:
[----:B------:R-:W0:Y:S01]  /*66e0*/  LDCU.64 UR12, c[0x0][0x390] ;  /* 0x00007200ff0c77ac */ /* 0x000e220008000a00 */
[----:B-----5:R-:W-:-:S04]  /*66f0*/  IADD3 R0, P0, PT, R43, R2, RZ ;  /* 0x000000022b007210 */ /* 0x020fc80007f1e0ff */
[----:B------:R-:W-:Y:S02]  /*6700*/  LEA.HI.X.SX32 R3, R43, R3, 0x1, P0 ;  /* 0x000000032b037211 */ /* 0x000fe400000f0eff */
[----:B0-----:R-:W-:-:S04]  /*6710*/  LEA R2, P0, R0, UR12, 0x2 ;  /* 0x0000000c00027c11 */ /* 0x001fc8000f8010ff */
[----:B------:R-:W-:-:S05]  /*6720*/  LEA.HI.X R3, R0, UR13, R3, 0x2, P0 ;  /* 0x0000000d00037c11 */ /* 0x000fca00080f1403 */
[----:B------:R4:W-:Y:S04]  /*6730*/  STG.E desc[UR8][R2.64], R24 ;  /* 0x0000001802007986 */ /* 0x0009e8000c101908 */
.L_x_413:
[----:B------:R-:W-:Y:S05]  /*6740*/  BSYNC.RECONVERGENT B2 ;  /* 0x0000000000027941 */ /* 0x000fea0003800200 */
.L_x_412:
        /* <DEDUP_REMOVED lines=9> */
.L_x_417:
[----:B------:R-:W0:Y:S01]  /*67e0*/  LDCU.64 UR12, c[0x0][0x390] ;  /* 0x00007200ff0c77ac */ /* 0x000e220008000a00 */
[----:B-----5:R-:W-:-:S04]  /*67f0*/  IADD3 R0, P0, PT, R47, R2, RZ ;  /* 0x000000022f007210 */ /* 0x020fc80007f1e0ff */
[----:B------:R-:W-:Y:S02]  /*6800*/  LEA.HI.X.SX32 R3, R47, R3, 0x1, P0 ;  /* 0x000000032f037211 */ /* 0x000fe400000f0eff */
[----:B0-----:R-:W-:-:S04]  /*6810*/  LEA R2, P0, R0, UR12, 0x2 ;  /* 0x0000000c00027c11 */ /* 0x001fc8000f8010ff */
[----:B------:R-:W-:-:S05]  /*6820*/  LEA.HI.X R3, R0, UR13, R3, 0x2, P0 ;  /* 0x0000000d00037c11 */ /* 0x000fca00080f1403 */
[----:B------:R0:W-:Y:S04]  /*6830*/  STG.E desc[UR8][R2.64], R25 ;  /* 0x0000001902007986 */ /* 0x0001e8000c101908 */
.L_x_416:
[----:B------:R-:W-:Y:S05]  /*6840*/  BSYNC.RECONVERGENT B2 ;  /* 0x0000000000027941 */ /* 0x000fea0003800200 */
.L_x_415:
        /* <DEDUP_REMOVED lines=9> */
.L_x_420:
[----:B------:R-:W0:Y:S01]  /*68e0*/  LDCU.64 UR12, c[0x0][0x390] ;  /* 0x00007200ff0c77ac */ /* 0x000e220008000a00 */
[----:B-----5:R-:W-:-:S04]  /*68f0*/  IADD3 R0, P0, PT, R45, R2, RZ ;  /* 0x000000022d007210 */ /* 0x020fc80007f1e0ff */
[----:B------:R-:W-:Y:S02]  /*6900*/  LEA.HI.X.SX32 R3, R45, R3, 0x1, P0 ;  /* 0x000000032d037211 */ /* 0x000fe400000f0eff */
[----:B0-----:R-:W-:-:S04]  /*6910*/  LEA R2, P0, R0, UR12, 0x2 ;  /* 0x0000000c00027c11 */ /* 0x001fc8000f8010ff */
[----:B------:R-:W-:-:S05]  /*6920*/  LEA.HI.X R3, R0, UR13, R3, 0x2, P0 ;  /* 0x0000000d00037c11 */ /* 0x000fca00080f1403 */
[----:B------:R0:W-:Y:S04]  /*6930*/  STG.E desc[UR8][R2.64], R26 ;  /* 0x0000001a02007986 */ /* 0x0001e8000c101908 */
.L_x_419:
[----:B------:R-:W-:Y:S05]  /*6940*/  BSYNC.RECONVERGENT B2 ;  /* 0x0000000000027941 */ /* 0x000fea0003800200 */
.L_x_418:
        /* <DEDUP_REMOVED lines=10> */
.L_x_423:
[----:B-----5:R-:W-:-:S04]  /*69f0*/  IADD3 R0, P0, PT, R51, R2, RZ ;  /* 0x0000000233007210 */ /* 0x020fc80007f1e0ff */
[----:B------:R-:W-:Y:S02]  /*6a00*/  LEA.HI.X.SX32 R3, R51, R3, 0x1, P0 ;  /* 0x0000000333037211 */ /* 0x000fe400000f0eff */
[----:B0-----:R-:W-:-:S04]  /*6a10*/  LEA R2, P0, R0, UR12, 0x2 ;  /* 0x0000000c00027c11 */ /* 0x001fc8000f8010ff */
[----:B------:R-:W-:-:S05]  /*6a20*/  LEA.HI.X R3, R0, UR13, R3, 0x2, P0 ;  /* 0x0000000d00037c11 */ /* 0x000fca00080f1403 */
[----:B------:R0:W-:Y:S04]  /*6a30*/  STG.E desc[UR8][R2.64], R27 ;  /* 0x0000001b02007986 */ /* 0x0001e8000c101908 */
.L_x_422:
[----:B------:R-:W-:Y:S05]  /*6a40*/  BSYNC.RECONVERGENT B2 ;  /* 0x0000000000027941 */ /* 0x000fea0003800200 */
.L_x_421:
        /* <DEDUP_REMOVED lines=10> */
.L_x_426:
[----:B-----5:R-:W-:-:S04]  /*6af0*/  IADD3 R0, P0, PT, R49, R2, RZ ;  /* 0x0000000231007210 */ /* 0x020fc80007f1e0ff */
[----:B------:R-:W-:Y:S02]  /*6b00*/  LEA.HI.X.SX32 R3, R49, R3, 0x1, P0 ;  /* 0x0000000331037211 */ /* 0x000fe400000f0eff */
[----:B0-----:R-:W-:-:S04]  /*6b10*/  LEA R2, P0, R0, UR12, 0x2 ;  /* 0x0000000c00027c11 */ /* 0x001fc8000f8010ff */
[----:B------:R-:W-:-:S05]  /*6b20*/  LEA.HI.X R3, R0, UR13, R3, 0x2, P0 ;  /* 0x0000000d00037c11 */ /* 0x000fca00080f1403 */
[----:B------:R0:W-:Y:S04]  /*6b30*/  STG.E desc[UR8][R2.64], R28 ;  /* 0x0000001c02007986 */ /* 0x0001e8000c101908 */
.L_x_425:
[----:B------:R-:W-:Y:S05]  /*6b40*/  BSYNC.RECONVERGENT B2 ;  /* 0x0000000000027941 */ /* 0x000fea0003800200 */
.L_x_424:
        /* <DEDUP_REMOVED lines=9> */
.L_x_429:
[----:B-----5:R-:W-:-:S04]  /*6be0*/  IADD3 R0, P0, PT, R55, R2, RZ ;  /* 0x0000000237007210 */ /* 0x020fc80007f1e0ff */
[----:B------:R-:W-:Y:S02]  /*6bf0*/  LEA.HI.X.SX32 R3, R55, R3, 0x1, P0 ;  /* 0x0000000337037211 */ /* 0x000fe400000f0eff */
[----:B0-----:R-:W-:-:S04]  /*6c00*/  LEA R2, P0, R0, UR12, 0x2 ;  /* 0x0000000c00027c11 */ /* 0x001fc8000f8010ff */
[----:B------:R-:W-:-:S05]  /*6c10*/  LEA.HI.X R3, R0, UR13, R3, 0x2, P0 ;  /* 0x0000000d00037c11 */ /* 0x000fca00080f1403 */
[----:B------:R0:W-:Y:S04]  /*6c20*/  STG.E desc[UR8][R2.64], R29 ;  /* 0x0000001d02007986 */ /* 0x0001e8000c101908 */
.L_x_428:
[----:B------:R-:W-:Y:S05]  /*6c30*/  BSYNC.RECONVERGENT B2 ;  /* 0x0000000000027941 */ /* 0x000fea0003800200 */
.L_x_427:
        /* <DEDUP_REMOVED lines=9> */
.L_x_432:
[----:B-----5:R-:W-:-:S04]  /*6cd0*/  IADD3 R0, P0, PT, R53, R2, RZ ;  /* 0x0000000235007210 */ /* 0x020fc80007f1e0ff */
[----:B------:R-:W-:Y:S02]  /*6ce0*/  LEA.HI.X.SX32 R3, R53, R3, 0x1, P0 ;  /* 0x0000000335037211 */ /* 0x000fe400000f0eff */
[----:B0-----:R-:W-:-:S04]  /*6cf0*/  LEA R2, P0, R0, UR12, 0x2 ;  /* 0x0000000c00027c11 */ /* 0x001fc8000f8010ff */
[----:B------:R-:W-:-:S05]  /*6d00*/  LEA.HI.X R3, R0, UR13, R3, 0x2, P0 ;  /* 0x0000000d00037c11 */ /* 0x000fca00080f1403 */
[----:B------:R0:W-:Y:S04]  /*6d10*/  STG.E desc[UR8][R2.64], R30 ;  /* 0x0000001e02007986 */ /* 0x0001e8000c101908 */
.L_x_431:
[----:B------:R-:W-:Y:S05]  /*6d20*/  BSYNC.RECONVERGENT B2 ;  /* 0x0000000000027941 */ /* 0x000fea0003800200 */
.L_x_430:
        /* <DEDUP_REMOVED lines=9> */
.L_x_435:
[----:B-----5:R-:W-:-:S04]  /*6dc0*/  IADD3 R0, P0, PT, R59, R2, RZ ;  /* 0x000000023b007210 */ /* 0x020fc80007f1e0ff */
[----:B------:R-:W-:Y:S02]  /*6dd0*/  LEA.HI.X.SX32 R3, R59, R3, 0x1, P0 ;  /* 0x000000033b037211 */ /* 0x000fe400000f0eff */
[----:B0-----:R-:W-:-:S04]  /*6de0*/  LEA R2, P0, R0, UR12, 0x2 ;  /* 0x0000000c00027c11 */ /* 0x001fc8000f8010ff */
[----:B------:R-:W-:-:S05]  /*6df0*/  LEA.HI.X R3, R0, UR13, R3, 0x2, P0 ;  /* 0x0000000d00037c11 */ /* 0x000fca00080f1403 */
[----:B------:R0:W-:Y:S04]  /*6e00*/  STG.E desc[UR8][R2.64], R31 ;  /* 0x0000001f02007986 */ /* 0x0001e8000c101908 */
.L_x_434:
[----:B------:R-:W-:Y:S05]  /*6e10*/  BSYNC.RECONVERGENT B2 ;  /* 0x0000000000027941 */ /* 0x000fea0003800200 */
.L_x_433:
        /* <DEDUP_REMOVED lines=9> */
.L_x_438:
[----:B-----5:R-:W-:-:S04]  /*6eb0*/  IADD3 R0, P0, PT, R57, R2, RZ ;  /* 0x0000000239007210 */ /* 0x020fc80007f1e0ff */
[----:B------:R-:W-:Y:S02]  /*6ec0*/  LEA.HI.X.SX32 R3, R57, R3, 0x1, P0 ;  /* 0x0000000339037211 */ /* 0x000fe400000f0eff */
[----:B0-----:R-:W-:-:S04]  /*6ed0*/  LEA R2, P0, R0, UR12, 0x2 ;  /* 0x0000000c00027c11 */ /* 0x001fc8000f8010ff */
[----:B------:R-:W-:-:S05]  /*6ee0*/  LEA.HI.X R3, R0, UR13, R3, 0x2, P0 ;  /* 0x0000000d00037c11 */ /* 0x000fca00080f1403 */
[----:B------:R0:W-:Y:S04]  /*6ef0*/  STG.E desc[UR8][R2.64], R32 ;  /* 0x0000002002007986 */ /* 0x0001e8000c101908 */
.L_x_437:
[----:B------:R-:W-:Y:S05]  /*6f00*/  BSYNC.RECONVERGENT B2 ;  /* 0x0000000000027941 */ /* 0x000fea0003800200 */
.L_x_436:
        /* <DEDUP_REMOVED lines=8> */
.L_x_440:
[----:B-----5:R-:W-:-:S04]  /*6f90*/  IADD3 R0, P0, PT, R61, R2, RZ ;  /* 0x000000023d007210 */ /* 0x020fc80007f1e0ff */
[----:B------:R-:W-:Y:S02]  /*6fa0*/  LEA.HI.X.SX32 R3, R61, R3, 0x1, P0 ;  /* 0x000000033d037211 */ /* 0x000fe400000f0eff */
[----:B0-----:R-:W-:-:S04]  /*6fb0*/  LEA R2, P0, R0, UR12, 0x2 ;  /* 0x0000000c00027c11 */ /* 0x001fc8000f8010ff */
[----:B------:R-:W-:-:S05]  /*6fc0*/  LEA.HI.X R3, R0, UR13, R3, 0x2, P0 ;  /* 0x0000000d00037c11 */ /* 0x000fca00080f1403 */
[----:B------:R0:W-:Y:S01]  /*6fd0*/  STG.E desc[UR8][R2.64], R33 ;  /* 0x0000002102007986 */ /* 0x0001e2000c101908 */
[----:B------:R-:W-:Y:S05]  /*6fe0*/  BRA `(.L_x_439) ;  /* 0x0000000800587947 */ /* 0x000fea0003800000 */
.L_x_399:
        /* <DEDUP_REMOVED lines=8> */
[C---:B------:R-:W-:Y:S02]  /*7070*/  LOP3.LUT P2, RZ, R34.reuse, 0x8, RZ, 0xc0, !PT ;  /* 0x0000000822ff7812 */ /* 0x040fe4000784c0ff */
[----:B------:R-:W-:Y:S02]  /*7080*/  P2R R42, PR, RZ, 0x8 ;  /* 0x00000008ff2a7803 */ /* 0x000fe40000000000 */
[C---:B------:R-:W-:Y:S02]  /*7090*/  LOP3.LUT P3, RZ, R34.reuse, 0x10, RZ, 0xc0, !PT ;  /* 0x0000001022ff7812 */ /* 0x040fe4000786c0ff */
[----:B------:R-:W-:Y:S02]  /*70a0*/  P2R R44, PR, RZ, 0x10 ;  /* 0x00000010ff2c7803 */ /* 0x000fe40000000000 */
[----:B------:R-:W-:Y:S02]  /*70b0*/  LOP3.LUT P4, RZ, R34, 0x20, RZ, 0xc0, !PT ;  /* 0x0000002022ff7812 */ /* 0x000fe4000788c0ff */
[----:B------:R-:W-:Y:S01]  /*70c0*/  @P1 LEA R2, R35, UR5, 0x2 ;  /* 0x0000000523021c11 */ /* 0x000fe2000f8e10ff */
[----:B-----5:R1:W-:Y:S01]  /*70d0*/  @P0 STS [R37], R0 ;  /* 0x0000000025000388 */ /* 0x0203e20000000800 */
[----:B------:R-:W-:-:S02]  /*70e0*/  P2R R46, PR, RZ, 0x20 ;  /* 0x00000020ff2e7803 */ /* 0x000fc40000000000 */
[----:B------:R-:W-:Y:S01]  /*70f0*/  LOP3.LUT P5, RZ, R34, 0x40, RZ, 0xc0, !PT ;  /* 0x0000004022ff7812 */ /* 0x000fe200078ac0ff */
[----:B------:R2:W-:Y:S01]  /*7100*/  @P1 STS [R2], R21 ;  /* 0x0000001502001388 */ /* 0x0005e20000000800 */
[----:B------:R-:W-:Y:S02]  /*7110*/  ISETP.NE.AND P1, PT, R36, RZ, PT ;  /* 0x000000ff2400720c */ /* 0x000fe40003f25270 */
[C---:B------:R-:W-:Y:S02]  /*7120*/  LOP3.LUT P0, RZ, R34.reuse, 0x80, RZ, 0xc0, !PT ;  /* 0x0000008022ff7812 */ /* 0x040fe4000780c0ff */
[----:B------:R-:W-:Y:S02]  /*7130*/  LOP3.LUT P6, RZ, R34, 0x1, RZ, 0xc0, !PT ;  /* 0x0000000122ff7812 */ /* 0x000fe400078cc0ff */
[----:B------:R-:W-:Y:S02]  /*7140*/  @P2 LEA R34, R41, UR5, 0x2 ;  /* 0x0000000529222c11 */ /* 0x000fe4000f8e10ff */
[----:B------:R-:W-:-:S02]  /*7150*/  @P3 LEA R43, R43, UR5, 0x2 ;  /* 0x000000052b2b3c11 */ /* 0x000fc4000f8e10ff */
[----:B------:R-:W-:Y:S02]  /*7160*/  @P4 LEA R36, R47, UR5, 0x2 ;  /* 0x000000052f244c11 */ /* 0x000fe4000f8e10ff */
[----:B------:R-:W-:Y:S02]  /*7170*/  @P5 LEA R45, R45, UR5, 0x2 ;  /* 0x000000052d2d5c11 */ /* 0x000fe4000f8e10ff */
[----:B------:R-:W-:Y:S02]  /*7180*/  @P1 LEA R39, R39, UR5, 0x2 ;  /* 0x0000000527271c11 */ /* 0x000fe4000f8e10ff */
[----:B-1----:R-:W-:Y:S02]  /*7190*/  @P0 LEA R0, R51, UR5, 0x2 ;  /* 0x0000000533000c11 */ /* 0x002fe4000f8e10ff */
[----:B------:R-:W-:Y:S01]  /*71a0*/  @P6 LEA R49, R49, UR5, 0x2 ;  /* 0x0000000531316c11 */ /* 0x000fe2000f8e10ff */
[----:B------:R1:W-:Y:S01]  /*71b0*/  @P1 STS [R39], R22 ;  /* 0x0000001627001388 */ /* 0x0003e20000000800 */
[----:B------:R-:W-:-:S03]  /*71c0*/  ISETP.NE.AND P1, PT, R38, RZ, PT ;  /* 0x000000ff2600720c */ /* 0x000fc60003f25270 */
[----:B------:R-:W-:Y:S01]  /*71d0*/  @P2 STS [R34], R23 ;  /* 0x0000001722002388 */ /* 0x000fe20000000800 */
[----:B------:R-:W-:-:S03]  /*71e0*/  ISETP.NE.AND P2, PT, R40, RZ, PT ;  /* 0x000000ff2800720c */ /* 0x000fc60003f45270 */
[----:B------:R3:W-:Y:S01]  /*71f0*/  @P3 STS [R43], R24 ;  /* 0x000000182b003388 */ /* 0x0007e20000000800 */
[----:B------:R-:W-:-:S03]  /*7200*/  ISETP.NE.AND P3, PT, R42, RZ, PT ;  /* 0x000000ff2a00720c */ /* 0x000fc60003f65270 */
[----:B------:R4:W-:Y:S01]  /*7210*/  @P4 STS [R36], R25 ;  /* 0x0000001924004388 */ /* 0x0009e20000000800 */
[----:B------:R-:W-:Y:S02]  /*7220*/  ISETP.NE.AND P4, PT, R44, RZ, PT ;  /* 0x000000ff2c00720c */ /* 0x000fe40003f85270 */
[----:B--2---:R-:W-:Y:S01]  /*7230*/  @P1 LEA R2, R55, UR5, 0x2 ;  /* 0x0000000537021c11 */ /* 0x004fe2000f8e10ff */
[----:B------:R4:W-:Y:S01]  /*7240*/  @P5 STS [R45], R26 ;  /* 0x0000001a2d005388 */ /* 0x0009e20000000800 */
[----:B------:R-:W-:Y:S02]  /*7250*/  ISETP.NE.AND P5, PT, R46, RZ, PT ;  /* 0x000000ff2e00720c */ /* 0x000fe40003fa5270 */
[----:B------:R-:W-:Y:S01]  /*7260*/  @P2 LEA R53, R53, UR5, 0x2 ;  /* 0x0000000535352c11 */ /* 0x000fe2000f8e10ff */
[----:B------:R4:W-:Y:S01]  /*7270*/  @P0 STS [R0], R27 ;  /* 0x0000001b00000388 */ /* 0x0009e20000000800 */
[----:B------:R-:W-:Y:S02]  /*7280*/  ISETP.GE.U32.AND P0, PT, R3, R20, PT ;  /* 0x000000140300720c */ /* 0x000fe40003f06070 */
[----:B-1----:R-:W-:Y:S01]  /*7290*/  @P3 LEA R22, R59, UR5, 0x2 ;  /* 0x000000053b163c11 */ /* 0x002fe2000f8e10ff */
[----:B------:R4:W-:Y:S02]  /*72a0*/  @P6 STS [R49], R28 ;  /* 0x0000001c31006388 */ /* 0x0009e40000000800 */
[----:B------:R-:W-:-:S02]  /*72b0*/  @P4 LEA R57, R57, UR5, 0x2 ;  /* 0x0000000539394c11 */ /* 0x000fc4000f8e10ff */
[----:B------:R4:W-:Y:S02]  /*72c0*/  @P1 STS [R2], R29 ;  /* 0x0000001d02001388 */ /* 0x0009e40000000800 */
[----:B---3--:R-:W-:Y:S02]  /*72d0*/  @P5 LEA R24, R61, UR5, 0x2 ;  /* 0x000000053d185c11 */ /* 0x008fe4000f8e10ff */
        /* <DEDUP_REMOVED lines=12> */
[----:B------:R-:W-:-:S04]  /*73a0*/  IADD3 R5, PT, PT, R17, R5, R16 ;  /* 0x0000000511057210 */ /* 0x000fc80007ffe010 */
[----:B------:R-:W-:-:S04]  /*73b0*/  IADD3 R5, PT, PT, R19, R5, R18 ;  /* 0x0000000513057210 */ /* 0x000fc80007ffe012 */
[----:B------:R-:W-:-:S04]  /*73c0*/  IADD3 R4, PT, PT, R5, UR10, R4 ;  /* 0x0000000a05047c10 */ /* 0x000fc8000fffe004 */
[----:B------:R-:W-:-:S04]  /*73d0*/  IADD3 R10, PT, PT, R4, -0x1c01, -R3 ;  /* 0xffffe3ff040a7810 */ /* 0x000fc80007ffe803 */
[----:B----4-:R-:W-:-:S04]  /*73e0*/  LOP3.LUT R0, R10, 0x600, RZ, 0xc0, !PT ;  /* 0x000006000a007812 */ /* 0x010fc800078ec0ff */
[----:B------:R-:W-:-:S13]  /*73f0*/  ISETP.NE.AND P0, PT, R0, 0x600, PT ;  /* 0x000006000000780c */ /* 0x000fda0003f05270 */
[----:B------:R-:W-:Y:S05]  /*7400*/  @!P0 BRA `(.L_x_442) ;  /* 0x0000000000688947 */ /* 0x000fea0003800000 */
[----:B------:R-:W-:Y:S01]  /*7410*/  LEA.HI R0, R10, 0x1, RZ, 0x17 ;  /* 0x000000010a007811 */ /* 0x000fe200078fb8ff */
[----:B------:R-:W-:Y:S01]  /*7420*/  BSSY.RECONVERGENT B3, `(.L_x_443) ;  /* 0x0000017000037945 */ /* 0x000fe20003800200 */
[----:B------:R-:W-:Y:S01]  /*7430*/  LEA R6, R3, UR5, 0x2 ;  /* 0x0000000503067c11 */ /* 0x000fe2000f8e10ff */
[----:B------:R-:W-:Y:S01]  /*7440*/  IMAD.MOV.U32 R9, RZ, RZ, R3 ;  /* 0x000000ffff097224 */ /* 0x000fe200078e0003 */
[----:B------:R-:W-:Y:S01]  /*7450*/  LOP3.LUT R0, R0, 0x3, RZ, 0xc0, !PT ;  /* 0x0000000300007812 */ /* 0x000fe200078ec0ff */
[----:B------:R-:W-:-:S04]  /*7460*/  IMAD.MOV.U32 R11, RZ, RZ, RZ ;  /* 0x000000ffff0b7224 */ /* 0x000fc800078e00ff */
[----:B------:R-:W-:-:S07]  /*7470*/  IMAD.MOV R0, RZ, RZ, -R0 ;  /* 0x000000ffff007224 */ /* 0x000fce00078e0a00 */
.L_x_444:
[----:B------:R-:W-:Y:S02]  /*7480*/  ISETP.NE.AND P0, PT, RZ, UR11, PT ;  /* 0x0000000bff007c0c */ /* 0x000fe4000bf05270 */
[----:B0-----:R-:W-:Y:S01]  /*7490*/  CS2R R2, SRZ ;  /* 0x0000000000027805 */ /* 0x001fe2000001ff00 */
[----:B------:R0:W1:Y:S10]  /*74a0*/  LDS R13, [R6] ;  /* 0x00000000060d7984 */ /* 0x0000740000000800 */
[----:B------:R-:W2:Y:S02]  /*74b0*/  @!P0 LDC.64 R4, c[0x0][0x3e0] ;  /* 0x0000f800ff048b82 */ /* 0x000ea40000000a00 */
[----:B--2---:R-:W2:Y:S01]  /*74c0*/  @!P0 LDG.E.64 R2, desc[UR8][R4.64] ;  /* 0x0000000804028981 */ /* 0x004ea2000c1e1b00 */
[----:B------:R-:W-:-:S02]  /*74d0*/  VIADD R0, R0, 0x1 ;  /* 0x0000000100007836 */ /* 0x000fc40000000000 */
[----:B0-----:R-:W-:Y:S01]  /*74e0*/  VIADD R6, R6, 0x800 ;  /* 0x0000080006067836 */ /* 0x001fe20000000000 */
[----:B--2---:R-:W-:-:S05]  /*74f0*/  IADD3 R7, P0, PT, R9, R2, RZ ;  /* 0x0000000209077210 */ /* 0x004fca0007f1e0ff */
[----:B------:R-:W-:Y:S01]  /*7500*/  IMAD.X R8, R11, 0x1, R3, P0 ;  /* 0x000000010b087824 */ /* 0x000fe200000e0603 */
[----:B------:R-:W-:-:S04]  /*7510*/  LEA R2, P0, R7, UR12, 0x2 ;  /* 0x0000000c07027c11 */ /* 0x000fc8000f8010ff */
[----:B------:R-:W-:Y:S02]  /*7520*/  LEA.HI.X R3, R7, UR13, R8, 0x2, P0 ;  /* 0x0000000d07037c11 */ /* 0x000fe400080f1408 */
[----:B------:R-:W-:Y:S02]  /*7530*/  ISETP.NE.AND P0, PT, R0, RZ, PT ;  /* 0x000000ff0000720c */ /* 0x000fe40003f05270 */
[----:B------:R-:W-:Y:S01]  /*7540*/  IADD3 R7, P1, PT, R9, 0x200, RZ ;  /* 0x0000020009077810 */ /* 0x000fe20007f3e0ff */
[----:B-1----:R0:W-:Y:S04]  /*7550*/  STG.E desc[UR8][R2.64], R13 ;  /* 0x0000000d02007986 */ /* 0x0021e8000c101908 */
[----:B------:R-:W-:Y:S02]  /*7560*/  IMAD.MOV.U32 R9, RZ, RZ, R7 ;  /* 0x000000ffff097224 */ /* 0x000fe400078e0007 */
[----:B------:R-:W-:-:S04]  /*7570*/  IMAD.X R11, RZ, RZ, R11, P1 ;  /* 0x000000ffff0b7224 */ /* 0x000fc800008e060b */
[----:B------:R-:W-:Y:S05]  /*7580*/  @P0 BRA `(.L_x_444) ;  /* 0xfffffffc00bc0947 */ /* 0x000fea000383ffff */
[----:B------:R-:W-:Y:S05]  /*7590*/  BSYNC.RECONVERGENT B3 ;  /* 0x0000000000037941 */ /* 0x000fea0003800200 */
.L_x_443:
[----:B0-----:R-:W-:-:S07]  /*75a0*/  IMAD.MOV.U32 R3, RZ, RZ, R7 ;  /* 0x000000ffff037224 */ /* 0x001fce00078e0007 */
.L_x_442:
[----:B------:R-:W-:Y:S05]  /*75b0*/  BSYNC.RECONVERGENT B2 ;  /* 0x0000000000027941 */ /* 0x000fea0003800200 */
.L_x_441:
[----:B------:R-:W-:-:S13]  /*75c0*/  ISETP.GE.U32.AND P0, PT, R10, 0x600, PT ;  /* 0x000006000a00780c */ /* 0x000fda0003f06070 */
[----:B------:R-:W-:Y:S05]  /*75d0*/  @!P0 BRA `(.L_x_439) ;  /* 0x0000000000dc8947 */ /* 0x000fea0003800000 */
[----:B------:R-:W0:Y:S01]  /*75e0*/  S2UR UR6, SR_CgaCtaId ;  /* 0x00000000000679c3 */ /* 0x000e220000008800 */
[----:B------:R-:W-:Y:S01]  /*75f0*/  UMOV UR4, 0x400 ;  /* 0x0000040000047882 */ /* 0x000fe20000000000 */
[----:B------:R-:W-:Y:S02]  /*7600*/  UISETP.NE.AND UP0, UPT, UR11, URZ, UPT ;  /* 0x000000ff0b00728c */ /* 0x000fe4000bf05270 */
[----:B------:R-:W-:Y:S01]  /*7610*/  ISETP.NE.AND P0, PT, RZ, UR11, PT ;  /* 0x0000000bff007c0c */ /* 0x000fe2000bf05270 */
[----:B------:R-:W-:Y:S02]  /*7620*/  IMAD.MOV.U32 R17, RZ, RZ, RZ ;  /* 0x000000ffff117224 */ /* 0x000fe400078e00ff */
[----:B------:R-:W-:Y:S01]  /*7630*/  IMAD.MOV.U32 R19, RZ, RZ, RZ ;  /* 0x000000ffff137224 */ /* 0x000fe200078e00ff */
[----:B------:R-:W1:Y:S01]  /*7640*/  LDC.64 R4, c[0x0][0x390] ;  /* 0x0000e400ff047b82 */ /* 0x000e620000000a00 */
[----:B------:R-:W-:Y:S01]  /*7650*/  PLOP3.LUT P1, PT, PT, PT, UP0, 0x80, 0x8 ;  /* 0x000000000008781c */ /* 0x000fe20003f2f008 */
[----:B0-----:R-:W-:-:S06]  /*7660*/  ULEA UR4, UR6, UR4, 0x18 ;  /* 0x0000000406047291 */ /* 0x001fcc000f8ec0ff */
[C---:B------:R-:W-:Y:S01]  /*7670*/  LEA R0, R3.reuse, UR4, 0x2 ;  /* 0x0000000403007c11 */ /* 0x040fe2000f8e10ff */
[----:B-1----:R-:W-:-:S04]  /*7680*/  IMAD.WIDE.U32 R4, R3, 0x4, R4 ;  /* 0x0000000403047825 */ /* 0x002fc800078e0004 */
[----:B------:R-:W-:-:S07]  /*7690*/  VIADD R0, R0, 0x1000 ;  /* 0x0000100000007836 */ /* 0x000fce0000000000 */
.L_x_445:
        /* <DEDUP_REMOVED lines=43> */
.L_x_439:
[----:B------:R-:W-:Y:S05]  /*7950*/  BSYNC.RECONVERGENT B0 ;  /* 0x0000000000007941 */ /* 0x000fea0003800200 */
.L_x_398:
[----:B------:R-:W-:Y:S05]  /*7960*/  BRA `(.L_x_446) ;  /* 0x0000003000a07947 */ /* 0x000fea0003800000 */
.L_x_397:
        /* <DEDUP_REMOVED lines=9> */
[----:B0-----:R-:W-:-:S04]  /*7a00*/  IMAD R13, R33, 0xe, RZ ;  /* 0x0000000e210d7824 */ /* 0x001fc800078e02ff */
[C---:B------:R-:W-:Y:S01]  /*7a10*/  VIADD R46, R13.reuse, 0x1 ;  /* 0x000000010d2e7836 */ /* 0x040fe20000000000 */
[C---:B------:R-:W-:Y:S01]  /*7a20*/  IADD3 R5, P0, P1, R13.reuse, UR7, R2 ;  /* 0x000000070d057c10 */ /* 0x040fe2000f91e002 */
[C---:B------:R-:W-:Y:S02]  /*7a30*/  VIADD R47, R13.reuse, 0x2 ;  /* 0x000000020d2f7836 */ /* 0x040fe40000000000 */
[C---:B------:R-:W-:Y:S01]  /*7a40*/  VIADD R48, R13.reuse, 0x3 ;  /* 0x000000030d307836 */ /* 0x040fe20000000000 */
[----:B------:R-:W-:Y:S01]  /*7a50*/  IADD3.X R28, PT, PT, RZ, UR5, R3, P0, P1 ;  /* 0x00000005ff1c7c10 */ /* 0x000fe200087e2403 */
        /* <DEDUP_REMOVED lines=20> */
[----:B------:R-:W0:Y:S01]  /*7ba0*/  LDCU UR5, c[0x0][0x3b0] ;  /* 0x00007600ff0577ac */ /* 0x000e220008000800 */
        /* <DEDUP_REMOVED lines=22> */
[----:B------:R-:W-:Y:S01]  /*7d10*/  BAR.SYNC.DEFER_BLOCKING 0x0 ;  /* 0x0000000000007b1d */ /* 0x000fe20000010000 */
[----:B------:R-:W-:-:S02]  /*7d20*/  P2R R44, PR, RZ, 0x2 ;  /* 0x00000002ff2c7803 */ /* 0x000fc40000000000 */
[----:B------:R-:W-:Y:S02]  /*7d30*/  ISETP.GE.AND P1, PT, R13, UR4, PT ;  /* 0x000000040d007c0c */ /* 0x000fe4000bf26270 */
[----:B------:R-:W-:Y:S02]  /*7d40*/  P2R R43, PR, RZ, 0x4 ;  /* 0x00000004ff2b7803 */ /* 0x000fe40000000000 */
[----:B------:R-:W-:Y:S02]  /*7d50*/  ISETP.GE.AND P2, PT, R46, UR4, PT ;  /* 0x000000042e007c0c */ /* 0x000fe4000bf46270 */
[----:B------:R-:W-:Y:S02]  /*7d60*/  P2R R45, PR, RZ, 0x1 ;  /* 0x00000001ff2d7803 */ /* 0x000fe40000000000 */
[----:B------:R-:W-:Y:S02]  /*7d70*/  ISETP.GE.AND P0, PT, R47, UR4, PT ;  /* 0x000000042f007c0c */ /* 0x000fe4000bf06270 */
[----:B------:R-:W-:-:S03]  /*7d80*/  P2R R42, PR, RZ, 0x8 ;  /* 0x00000008ff2a7803 */ /* 0x000fc60000000000 */
[----:B------:R-:W0:Y:S01]  /*7d90*/  @!P1 LDG.E R10, desc[UR8][R4.64] ;  /* 0x00000008040a9981 */ /* 0x000e22000c1e1900 */
[----:B------:R-:W-:-:S03]  /*7da0*/  ISETP.GE.AND P3, PT, R48, UR4, PT ;  /* 0x0000000430007c0c */ /* 0x000fc6000bf66270 */
[----:B------:R-:W2:Y:S01]  /*7db0*/  @!P2 LDG.E R11, desc[UR8][R4.64+0x4] ;  /* 0x00000408040ba981 */ /* 0x000ea2000c1e1900 */
[----:B------:R-:W-:-:S03]  /*7dc0*/  ISETP.GE.AND P2, PT, R49, UR4, PT ;  /* 0x0000000431007c0c */ /* 0x000fc6000bf46270 */
[----:B------:R-:W3:Y:S01]  /*7dd0*/  @!P0 LDG.E R12, desc[UR8][R4.64+0x8] ;  /* 0x00000808040c8981 */ /* 0x000ee2000c1e1900 */
[----:B------:R-:W-:-:S03]  /*7de0*/  ISETP.GE.AND P1, PT, R50, UR4, PT ;  /* 0x0000000432007c0c */ /* 0x000fc6000bf26270 */
[----:B------:R-:W4:Y:S04]  /*7df0*/  @!P4 LDG.E R17, desc[UR8][R4.64+0x2c] ;  /* 0x00002c080411c981 */ /* 0x000f28000c1e1900 */
        /* <DEDUP_REMOVED lines=8> */
[----:B------:R1:W4:Y:S01]  /*7e80*/  @!P6 LDG.E R16, desc[UR8][R4.64+0x34] ;  /* 0x000034080410e981 */ /* 0x000322000c1e1900 */
[----:B------:R-:W-:-:S09]  /*7e90*/  ISETP.NE.AND P2, PT, R43, RZ, PT ;  /* 0x000000ff2b00720c */ /* 0x000fd20003f45270 */
[----:B------:R-:W4:Y:S01]  /*7ea0*/  @!P0 LDG.E R6, desc[UR8][R4.64+0x1c] ;  /* 0x00001c0804068981 */ /* 0x000f22000c1e1900 */
[----:B------:R-:W-:-:S03]  /*7eb0*/  ISETP.NE.AND P3, PT, R42, RZ, PT ;  /* 0x000000ff2a00720c */ /* 0x000fc60003f65270 */
[----:B------:R-:W4:Y:S04]  /*7ec0*/  @!P1 LDG.E R20, desc[UR8][R4.64+0x20] ;  /* 0x0000200804149981 */ /* 0x000f28000c1e1900 */
[----:B------:R-:W4:Y:S06]  /*7ed0*/  @!P2 LDG.E R19, desc[UR8][R4.64+0x24] ;  /* 0x000024080413a981 */ /* 0x000f2c000c1e1900 */
[----:B------:R-:W4:Y:S01]  /*7ee0*/  @!P3 LDG.E R18, desc[UR8][R4.64+0x28] ;  /* 0x000028080412b981 */ /* 0x000f22000c1e1900 */
[----:B------:R-:W-:Y:S01]  /*7ef0*/  LOP3.LUT R34, R34, 0xfffffffe, RZ, 0xc0, !PT ;  /* 0xfffffffe22227812 */ /* 0x000fe200078ec0ff */
[----:B------:R-:W1:Y:S01]  /*7f00*/  S2R R42, SR_LANEID ;  /* 0x00000000002a7919 */ /* 0x000e620000000000 */
[----:B------:R-:W1:Y:S08]  /*7f10*/  S2UR UR6, SR_CgaCtaId ;  /* 0x00000000000679c3 */ /* 0x000e700000008800 */
[----:B------:R-:W-:Y:S01]  /*7f20*/  BAR.SYNC.DEFER_BLOCKING 0x0 ;  /* 0x0000000000007b1d */ /* 0x000fe20000010000 */
[----:B0-----:R-:W-:-:S04]  /*7f30*/  ISETP.GT.U32.AND P0, PT, R10, UR5, PT ;  /* 0x000000050a007c0c */ /* 0x001fc8000bf04070 */
[----:B------:R-:W-:Y:S02]  /*7f40*/  ISETP.GE.OR P2, PT, R13, UR4, !P0 ;  /* 0x000000040d007c0c */ /* 0x000fe4000c746670 */
[----:B--2---:R-:W-:-:S04]  /*7f50*/  ISETP.GT.U32.AND P1, PT, R11, UR5, PT ;  /* 0x000000050b007c0c */ /* 0x004fc8000bf24070 */
[----:B------:R-:W-:Y:S02]  /*7f60*/  ISETP.GE.OR P3, PT, R46, UR4, !P1 ;  /* 0x000000042e007c0c */ /* 0x000fe4000cf66670 */
[----:B---3--:R-:W-:Y:S02]  /*7f70*/  ISETP.GT.U32.AND P0, PT, R12, UR5, PT ;  /* 0x000000050c007c0c */ /* 0x008fe4000bf04070 */
[----:B------:R-:W-:-:S03]  /*7f80*/  SEL R13, RZ, 0x1, !P2 ;  /* 0x00000001ff0d7807 */ /* 0x000fc60005000000 */
[----:B------:R-:W-:Y:S02]  /*7f90*/  @P2 LOP3.LUT R34, R34, 0x1, RZ, 0xfc, !PT ;  /* 0x0000000122222812 */ /* 0x000fe400078efcff */
[----:B------:R-:W-:Y:S02]  /*7fa0*/  ISETP.GE.OR P2, PT, R47, UR4, !P0 ;  /* 0x000000042f007c0c */ /* 0x000fe4000c746670 */
[----:B------:R-:W-:Y:S02]  /*7fb0*/  LOP3.LUT R34, R34, 0xfffffffd, RZ, 0xc0, !PT ;  /* 0xfffffffd22227812 */ /* 0x000fe400078ec0ff */
[----:B----4-:R-:W-:Y:S02]  /*7fc0*/  ISETP.GT.U32.AND P0, PT, R21, UR5, PT ;  /* 0x0000000515007c0c */ /* 0x010fe4000bf04070 */
[----:B------:R-:W-:Y:S01]  /*7fd0*/  @P3 LOP3.LUT R34, R34, 0x2, RZ, 0xfc, !PT ;  /* 0x0000000222223812 */ /* 0x000fe200078efcff */
[----:B------:R-:W-:Y:S01]  /*7fe0*/  VIADD R12, R13, 0x1 ;  /* 0x000000010d0c7836 */ /* 0x000fe20000000000 */
[----:B------:R-:W-:Y:S01]  /*7ff0*/  ISETP.GE.OR P1, PT, R48, UR4, !P0 ;  /* 0x0000000430007c0c */ /* 0x000fe2000c726670 */
[----:B------:R-:W-:Y:S01]  /*8000*/  @!P3 IMAD.MOV R12, RZ, RZ, R13 ;  /* 0x000000ffff0cb224 */ /* 0x000fe200078e020d */
[----:B------:R-:W-:-:S02]  /*8010*/  LOP3.LUT R34, R34, 0xfffffffb, RZ, 0xc0, !PT ;  /* 0xfffffffb22227812 */ /* 0x000fc400078ec0ff */
        /* <DEDUP_REMOVED lines=37> */
[----:B-1----:R-:W-:Y:S01]  /*8270*/  VIADD R5, R6, 0x1 ;  /* 0x0000000106057836 */ /* 0x002fe20000000000 */
[----:B------:R-:W-:Y:S01]  /*8280*/  ISETP.GT.U32.AND P3, PT, R17, UR5, PT ;  /* 0x0000000511007c0c */ /* 0x000fe2000bf64070 */
[----:B------:R-:W-:Y:S01]  /*8290*/  @!P0 IMAD.MOV R5, RZ, RZ, R6 ;  /* 0x000000ffff058224 */ /* 0x000fe200078e0206 */
[----:B------:R-:W-:Y:S02]  /*82a0*/  ISETP.GT.U32.AND P4, PT, R0, UR5, PT ;  /* 0x0000000500007c0c */ /* 0x000fe4000bf84070 */
[----:B------:R-:W-:Y:S01]  /*82b0*/  ISETP.GE.OR P3, PT, R30, UR4, !P3 ;  /* 0x000000041e007c0c */ /* 0x000fe2000df66670 */
[----:B------:R-:W-:Y:S01]  /*82c0*/  VIADD R4, R5, 0x1 ;  /* 0x0000000105047836 */ /* 0x000fe20000000000 */
[----:B------:R-:W-:-:S03]  /*82d0*/  ISETP.GE.OR P4, PT, R28, UR4, !P4 ;  /* 0x000000041c007c0c */ /* 0x000fc6000e786670 */
[----:B------:R-:W-:Y:S01]  /*82e0*/  @!P1 IMAD.MOV R4, RZ, RZ, R5 ;  /* 0x000000ffff049224 */ /* 0x000fe200078e0205 */
[----:B------:R-:W-:-:S03]  /*82f0*/  ISETP.GT.U32.AND P5, PT, R16, UR5, PT ;  /* 0x0000000510007c0c */ /* 0x000fc6000bfa4070 */
        /* <DEDUP_REMOVED lines=17> */
[----:B------:R-:W0:Y:S01]  /*8410*/  SHFL.UP P6, R28, R19, 0x10, RZ ;  /* 0x06000000131c7989 */ /* 0x000e2200000c00ff */
[----:B------:R-:W-:Y:S02]  /*8420*/  UMOV UR5, 0x400 ;  /* 0x0000040000057882 */ /* 0x000fe40000000000 */
[----:B------:R-:W-:Y:S01]  /*8430*/  ULEA UR5, UR6, UR5, 0x18 ;  /* 0x0000000506057291 */ /* 0x000fe2000f8ec0ff */
[----:B------:R-:W-:Y:S01]  /*8440*/  SHF.R.U32.HI R20, RZ, 0x5, R33 ;  /* 0x00000005ff147819 */ /* 0x000fe20000011621 */
        /* <DEDUP_REMOVED lines=62> */
[----:B------:R-:W-:-:S11]  /*8830*/  LOP3.LUT R17, RZ, R33, RZ, 0x33, !PT ;  /* 0x00000021ff117212 */ /* 0x000fd600078e33ff */
[----:B------:R-:W-:Y:S01]  /*8840*/  @!P6 IMAD.MOV.U32 R28, RZ, RZ, 0x64 ;  /* 0x00000064ff1ce424 */ /* 0x000fe200078e00ff */
[----:B------:R-:W-:Y:S01]  /*8850*/  @!P6 STS [UR5+0x6c], R29 ;  /* 0x00006c1dff00e988 */ /* 0x000fe20008000805 */
[----:B0-----:R-:W-:-:S05]  /*8860*/  IMAD.WIDE R30, R38, 0x8, R20 ;  /* 0x00000008261e7825 */ /* 0x001fca00078e0214 */
[----:B------:R0:W-:Y:S01]  /*8870*/  @!P6 ST.E.64.STRONG.GPU desc[UR8][R30.64+0x100], R28 ;  /* 0x0001001c1e00e985 */ /* 0x0001e2000c10fb08 */
[----:B------:R-:W-:Y:S05]  /*8880*/  NANOSLEEP 0x2a3 ;  /* 0x000002a30000795d */ /* 0x000fea0003800000 */
[----:B0-----:R-:W-:-:S04]  /*8890*/  IMAD.IADD R28, R38, 0x1, R17 ;  /* 0x00000001261c7824 */ /* 0x001fc800078e0211 */
[----:B------:R-:W-:-:S05]  /*88a0*/  IMAD.WIDE R20, R28, 0x8, R20 ;  /* 0x000000081c147825 */ /* 0x000fca00078e0214 */
[----:B------:R-:W2:Y:S01]  /*88b0*/  LD.E.64.STRONG.GPU R16, desc[UR8][R20.64+0x100] ;  /* 0x0001000814107980 */ /* 0x000ea2000c10fb00 */
[----:B------:R-:W-:Y:S01]  /*88c0*/  UMOV UR6, 0xffffffff ;  /* 0xffffffff00067882 */ /* 0x000fe20000000000 */
[----:B--2---:R-:W-:Y:S02]  /*88d0*/  ISETP.NE.AND P6, PT, R16, 0x63, PT ;  /* 0x000000631000780c */ /* 0x004fe40003fc5270 */
[----:B------:R-:W-:Y:S11]  /*88e0*/  BRA.DIV UR6, `(.L_x_448) ;  /* 0x0000002e06987947 */ /* 0x000ff6000b800000 */
[----:B------:R-:W-:-:S13]  /*88f0*/  VOTE.ANY P6, !P6 ;  /* 0x0000000000ff7806 */ /* 0x000fda00070c0100 */
.L_x_540:
[----:B------:R-:W-:Y:S05]  /*8900*/  @!P6 BRA `(.L_x_449) ;  /* 0x000000000074e947 */ /* 0x000fea0003800000 */
[----:B------:R-:W-:-:S07]  /*8910*/  IMAD.MOV.U32 R19, RZ, RZ, 0x1a6 ;  /* 0x000001a6ff137424 */ /* 0x000fce00078e00ff */
.L_x_451:
[----:B------:R-:W-:Y:S02]  /*8920*/  VIADD R43, R19, 0x1 ;  /* 0x00000001132b7836 */ /* 0x000fe40000000000 */
[----:B------:R-:W-:Y:S02]  /*8930*/  IMAD R38, R38, 0x41a7, RZ ;  /* 0x000041a726267824 */ /* 0x000fe400078e02ff */
[----:B------:R-:W0:Y:S01]  /*8940*/  I2F.U32.RP R18, R43 ;  /* 0x0000002b00127306 */ /* 0x000e220000209000 */
[----:B------:R-:W-:Y:S02]  /*8950*/  IMAD.MOV R45, RZ, RZ, -R43 ;  /* 0x000000ffff2d7224 */ /* 0x000fe400078e0a2b */
[----:B------:R-:W-:-:S05]  /*8960*/  LOP3.LUT R38, R38, 0x7fffffff, RZ, 0xc0, !PT ;  /* 0x7fffffff26267812 */ /* 0x000fca00078ec0ff */
        /* <DEDUP_REMOVED lines=22> */
.L_x_543:
[----:B------:R-:W-:Y:S05]  /*8ad0*/  @P6 BRA `(.L_x_451) ;  /* 0xfffffffc00906947 */ /* 0x000fea000383ffff */
.L_x_449:
        /* <DEDUP_REMOVED lines=16> */
[----:B------:R-:W-:Y:S02]  /*8be0*/  IMAD.IADD R44, R18, 0x1, R17 ;  /* 0x00000001122c7824 */ /* 0x000fe400078e0211 */
[----:B------:R-:W0:Y:S03]  /*8bf0*/  LDC.64 R18, c[0x0][0x3a0] ;  /* 0x0000e800ff127b82 */ /* 0x000e260000000a00 */
        /* <DEDUP_REMOVED lines=20> */
.L_x_552:
[----:B------:R-:W-:Y:S05]  /*8d40*/  @!P6 BRA `(.L_x_453) ;  /* 0x000000040024e947 */ /* 0x000fea0003800000 */
[----:B------:R-:W-:-:S07]  /*8d50*/  IMAD.MOV.U32 R51, RZ, RZ, 0x1a6 ;  /* 0x000001a6ff337424 */ /* 0x000fce00078e00ff */
.L_x_459:
        /* <DEDUP_REMOVED lines=10> */
.L_x_555:
[----:B------:R-:W-:Y:S05]  /*8e00*/  @!P6 BRA `(.L_x_455) ;  /* 0x000000000074e947 */ /* 0x000fea0003800000 */
[----:B------:R-:W-:-:S07]  /*8e10*/  IMAD.MOV.U32 R19, RZ, RZ, R51 ;  /* 0x000000ffff137224 */ /* 0x000fce00078e0033 */
.L_x_457:
        /* <DEDUP_REMOVED lines=27> */
.L_x_558:
[----:B------:R-:W-:Y:S05]  /*8fd0*/  @P6 BRA `(.L_x_457) ;  /* 0xfffffffc00906947 */ /* 0x000fea000383ffff */
.L_x_455:
        /* <DEDUP_REMOVED lines=31> */
.L_x_567:
[----:B------:R-:W-:Y:S05]  /*91d0*/  @P6 BRA `(.L_x_459) ;  /* 0xfffffff800e06947 */ /* 0x000fea000383ffff */
.L_x_453:
        /* <DEDUP_REMOVED lines=16> */
.L_x_447:
        /* <DEDUP_REMOVED lines=23> */
[----:B------:R-:W-:Y:S02]  /*9450*/  IMAD.IADD R0, R0, 0x1, R21 ;  /* 0x0000000100007824 */ /* 0x000fe400078e0215 */
[----:B0-----:R-:W-:Y:S02]  /*9460*/  VIADD R16, R19, -UR4 ;  /* 0x8000000413107c36 */ /* 0x001fe40008000000 */
[----:B------:R-:W-:-:S03]  /*9470*/  VIADD R20, R18, -UR4 ;  /* 0x8000000412147c36 */ /* 0x000fc60008000000 */
[----:B------:R-:W-:-:S13]  /*9480*/  ISETP.GT.AND P6, PT, R16, 0x200, PT ;  /* 0x000002001000780c */ /* 0x000fda0003fc4270 */
[----:B------:R-:W-:Y:S05]  /*9490*/  @P6 BRA `(.L_x_460) ;  /* 0x0000000c00686947 */ /* 0x000fea0003800000 */
[----:B------:R-:W-:Y:S01]  /*94a0*/  LOP3.LUT P6, RZ, R34, 0x1, RZ, 0xc0, !PT ;  /* 0x0000000122ff7812 */ /* 0x000fe200078cc0ff */
[----:B------:R-:W0:Y:S01]  /*94b0*/  LDCU.U8 UR4, c[0x0][0x3c8] ;  /* 0x00007900ff0477ac */ /* 0x000e220008000000 */
[----:B------:R-:W-:Y:S02]  /*94c0*/  BSSY.RECONVERGENT B0, `(.L_x_461) ;  /* 0x000000e000007945 */ /* 0x000fe40003800200 */
[----:B------:R-:W-:-:S13]  /*94d0*/  ISETP.LT.AND P6, PT, R21, R20, P6 ;  /* 0x000000141500720c */ /* 0x000fda00037c1270 */
[----:B------:R-:W-:Y:S05]  /*94e0*/  @!P6 BRA `(.L_x_462) ;  /* 0x00000000002ce947 */ /* 0x000fea0003800000 */
[----:B0-----:R-:W-:Y:S01]  /*94f0*/  UISETP.NE.AND UP0, UPT, UR4, URZ, UPT ;  /* 0x000000ff0400728c */ /* 0x001fe2000bf05270 */
[----:B------:R-:W-:-:S08]  /*9500*/  CS2R R16, SRZ ;  /* 0x0000000000107805 */ /* 0x000fd0000001ff00 */
[----:B------:R-:W-:Y:S05]  /*9510*/  BRA.U UP0, `(.L_x_463) ;  /* 0x0000000100087547 */ /* 0x000fea000b800000 */
[----:B------:R-:W0:Y:S02]  /*9520*/  LDC.64 R16, c[0x0][0x3e0] ;  /* 0x0000f800ff107b82 */ /* 0x000e240000000a00 */
[----:B0-----:R-:W5:Y:S02]  /*9530*/  LDG.E.64 R16, desc[UR8][R16.64] ;  /* 0x0000000810107981 */ /* 0x001f64000c1e1b00 */
.L_x_463:
[----:B------:R-:W0:Y:S01]  /*9540*/  LDCU.64 UR12, c[0x0][0x390] ;  /* 0x00007200ff0c77ac */ /* 0x000e220008000a00 */
[----:B-----5:R-:W-:-:S04]  /*9550*/  IADD3 R18, P6, PT, R21, R16, RZ ;  /* 0x0000001015127210 */ /* 0x020fc80007fde0ff */
[----:B------:R-:W-:Y:S02]  /*9560*/  LEA.HI.X.SX32 R17, R21, R17, 0x1, P6 ;  /* 0x0000001115117211 */ /* 0x000fe400030f0eff */
[----:B0-----:R-:W-:-:S04]  /*9570*/  LEA R16, P6, R18, UR12, 0x2 ;  /* 0x0000000c12107c11 */ /* 0x001fc8000f8c10ff */
[----:B------:R-:W-:-:S05]  /*9580*/  LEA.HI.X R17, R18, UR13, R17, 0x2, P6 ;  /* 0x0000000d12117c11 */ /* 0x000fca000b0f1411 */
[----:B------:R1:W-:Y:S04]  /*9590*/  STG.E desc[UR8][R16.64], R40 ;  /* 0x0000002810007986 */ /* 0x0003e8000c101908 */
.L_x_462:
[----:B0-----:R-:W-:Y:S05]  /*95a0*/  BSYNC.RECONVERGENT B0 ;  /* 0x0000000000007941 */ /* 0x001fea0003800200 */
.L_x_461:
        /* <DEDUP_REMOVED lines=9> */
.L_x_466:
[----:B------:R-:W0:Y:S01]  /*9640*/  LDCU.64 UR12, c[0x0][0x390] ;  /* 0x00007200ff0c77ac */ /* 0x000e220008000a00 */
[----:B-----5:R-:W-:-:S04]  /*9650*/  IADD3 R18, P6, PT, R13, R16, RZ ;  /* 0x000000100d127210 */ /* 0x020fc80007fde0ff */
[----:B------:R-:W-:Y:S02]  /*9660*/  LEA.HI.X.SX32 R13, R13, R17, 0x1, P6 ;  /* 0x000000110d0d7211 */ /* 0x000fe400030f0eff */
[----:B0-----:R-:W-:-:S04]  /*9670*/  LEA R16, P6, R18, UR12, 0x2 ;  /* 0x0000000c12107c11 */ /* 0x001fc8000f8c10ff */
[----:B------:R-:W-:-:S05]  /*9680*/  LEA.HI.X R17, R18, UR13, R13, 0x2, P6 ;  /* 0x0000000d12117c11 */ /* 0x000fca000b0f140d */
[----:B------:R0:W-:Y:S04]  /*9690*/  STG.E desc[UR8][R16.64], R39 ;  /* 0x0000002710007986 */ /* 0x0001e8000c101908 */
.L_x_465:
[----:B------:R-:W-:Y:S05]  /*96a0*/  BSYNC.RECONVERGENT B0 ;  /* 0x0000000000007941 */ /* 0x000fea0003800200 */
.L_x_464:
        /* <DEDUP_REMOVED lines=9> */
.L_x_469:
[----:B------:R-:W0:Y:S01]  /*9740*/  LDCU.64 UR12, c[0x0][0x390] ;  /* 0x00007200ff0c77ac */ /* 0x000e220008000a00 */
[----:B-----5:R-:W-:-:S04]  /*9750*/  IADD3 R13, P6, PT, R12, R16, RZ ;  /* 0x000000100c0d7210 */ /* 0x020fc80007fde0ff */
[----:B------:R-:W-:Y:S02]  /*9760*/  LEA.HI.X.SX32 R16, R12, R17, 0x1, P6 ;  /* 0x000000110c107211 */ /* 0x000fe400030f0eff */
[----:B0-----:R-:W-:-:S04]  /*9770*/  LEA R12, P6, R13, UR12, 0x2 ;  /* 0x0000000c0d0c7c11 */ /* 0x001fc8000f8c10ff */
[----:B------:R-:W-:-:S05]  /*9780*/  LEA.HI.X R13, R13, UR13, R16, 0x2, P6 ;  /* 0x0000000d0d0d7c11 */ /* 0x000fca000b0f1410 */
[----:B------:R2:W-:Y:S04]  /*9790*/  STG.E desc[UR8][R12.64], R37 ;  /* 0x000000250c007986 */ /* 0x0005e8000c101908 */
.L_x_468:
[----:B------:R-:W-:Y:S05]  /*97a0*/  BSYNC.RECONVERGENT B0 ;  /* 0x0000000000007941 */ /* 0x000fea0003800200 */
.L_x_467:
[----:B------:R-:W-:Y:S01]  /*97b0*/  LOP3.LUT P6, RZ, R34, 0x8, RZ, 0xc0, !PT ;  /* 0x0000000822ff7812 */ /* 0x000fe200078cc0ff */
[----:B------:R-:W-:Y:S03]  /*97c0*/  BSSY.RECONVERGENT B0, `(.L_x_470) ;  /* 0x000000e000007945 */ /* 0x000fe60003800200 */
[----:B------:R-:W-:-:S13]  /*97d0*/  ISETP.GE.OR P6, PT, R11, R20, !P6 ;  /* 0x000000140b00720c */ /* 0x000fda00077c6670 */
[----:B------:R-:W-:Y:S05]  /*97e0*/  @P6 BRA `(.L_x_471) ;  /* 0x00000000002c6947 */ /* 0x000fea0003800000 */
[----:B------:R-:W-:Y:S01]  /*97f0*/  UISETP.NE.AND UP0, UPT, UR4, URZ, UPT ;  /* 0x000000ff0400728c */ /* 0x000fe2000bf05270 */
[----:B--2---:R-:W-:-:S08]  /*9800*/  CS2R R12, SRZ ;  /* 0x00000000000c7805 */ /* 0x004fd0000001ff00 */
[----:B------:R-:W-:Y:S05]  /*9810*/  BRA.U UP0, `(.L_x_472) ;  /* 0x0000000100087547 */ /* 0x000fea000b800000 */
[----:B------:R-:W2:Y:S02]  /*9820*/  LDC.64 R12, c[0x0][0x3e0] ;  /* 0x0000f800ff0c7b82 */ /* 0x000ea40000000a00 */
[----:B--2---:R-:W5:Y:S02]  /*9830*/  LDG.E.64 R12, desc[UR8][R12.64] ;  /* 0x000000080c0c7981 */ /* 0x004f64000c1e1b00 */
.L_x_472:
[----:B------:R-:W2:Y:S01]  /*9840*/  LDCU.64 UR12, c[0x0][0x390] ;  /* 0x00007200ff0c77ac */ /* 0x000ea20008000a00 */
[----:B01---5:R-:W-:-:S04]  /*9850*/  IADD3 R16, P6, PT, R11, R12, RZ ;  /* 0x0000000c0b107210 */ /* 0x023fc80007fde0ff */
[----:B------:R-:W-:Y:S02]  /*9860*/  LEA.HI.X.SX32 R11, R11, R13, 0x1, P6 ;  /* 0x0000000d0b0b7211 */ /* 0x000fe400030f0eff */
[----:B--2---:R-:W-:-:S04]  /*9870*/  LEA R12, P6, R16, UR12, 0x2 ;  /* 0x0000000c100c7c11 */ /* 0x004fc8000f8c10ff */
[----:B------:R-:W-:-:S05]  /*9880*/  LEA.HI.X R13, R16, UR13, R11, 0x2, P6 ;  /* 0x0000000d100d7c11 */ /* 0x000fca000b0f140b */
[----:B------:R3:W-:Y:S04]  /*9890*/  STG.E desc[UR8][R12.64], R36 ;  /* 0x000000240c007986 */ /* 0x0007e8000c101908 */
.L_x_471:
[----:B------:R-:W-:Y:S05]  /*98a0*/  BSYNC.RECONVERGENT B0 ;  /* 0x0000000000007941 */ /* 0x000fea0003800200 */
.L_x_470:
[----:B------:R-:W-:Y:S01]  /*98b0*/  LOP3.LUT P6, RZ, R34, 0x10, RZ, 0xc0, !PT ;  /* 0x0000001022ff7812 */ /* 0x000fe200078cc0ff */
[----:B------:R-:W-:Y:S03]  /*98c0*/  BSSY.RECONVERGENT B0, `(.L_x_473) ;  /* 0x000000e000007945 */ /* 0x000fe60003800200 */
[----:B------:R-:W-:-:S13]  /*98d0*/  ISETP.GE.OR P6, PT, R10, R20, !P6 ;  /* 0x000000140a00720c */ /* 0x000fda00077c6670 */
[----:B------:R-:W-:Y:S05]  /*98e0*/  @P6 BRA `(.L_x_474) ;  /* 0x00000000002c6947 */ /* 0x000fea0003800000 */
[----:B------:R-:W-:Y:S01]  /*98f0*/  UISETP.NE.AND UP0, UPT, UR4, URZ, UPT ;  /* 0x000000ff0400728c */ /* 0x000fe2000bf05270 */
[----:B--23--:R-:W-:-:S08]  /*9900*/  CS2R R12, SRZ ;  /* 0x00000000000c7805 */ /* 0x00cfd0000001ff00 */
[----:B------:R-:W-:Y:S05]  /*9910*/  BRA.U UP0, `(.L_x_475) ;  /* 0x0000000100087547 */ /* 0x000fea000b800000 */
[----:B------:R-:W2:Y:S02]  /*9920*/  LDC.64 R12, c[0x0][0x3e0] ;  /* 0x0000f800ff0c7b82 */ /* 0x000ea40000000a00 */
[----:B--2---:R-:W5:Y:S02]  /*9930*/  LDG.E.64 R12, desc[UR8][R12.64] ;  /* 0x000000080c0c7981 */ /* 0x004f64000c1e1b00 */
.L_x_475:
[----:B------:R-:W2:Y:S01]  /*9940*/  LDCU.64 UR12, c[0x0][0x390] ;  /* 0x00007200ff0c77ac */ /* 0x000ea20008000a00 */
[----:B-----5:R-:W-:-:S04]  /*9950*/  IADD3 R11, P6, PT, R10, R12, RZ ;  /* 0x0000000c0a0b7210 */ /* 0x020fc80007fde0ff */
[----:B------:R-:W-:Y:S02]  /*9960*/  LEA.HI.X.SX32 R12, R10, R13, 0x1, P6 ;  /* 0x0000000d0a0c7211 */ /* 0x000fe400030f0eff */
[----:B--2---:R-:W-:-:S04]  /*9970*/  LEA R10, P6, R11, UR12, 0x2 ;  /* 0x0000000c0b0a7c11 */ /* 0x004fc8000f8c10ff */
[----:B------:R-:W-:-:S05]  /*9980*/  LEA.HI.X R11, R11, UR13, R12, 0x2, P6 ;  /* 0x0000000d0b0b7c11 */ /* 0x000fca000b0f140c */
[----:B------:R4:W-:Y:S04]  /*9990*/  STG.E desc[UR8][R10.64], R35 ;  /* 0x000000230a007986 */ /* 0x0009e8000c101908 */
.L_x_474:
[----:B------:R-:W-:Y:S05]  /*99a0*/  BSYNC.RECONVERGENT B0 ;  /* 0x0000000000007941 */ /* 0x000fea0003800200 */
.L_x_473:
[----:B------:R-:W-:Y:S01]  /*99b0*/  LOP3.LUT P6, RZ, R34, 0x20, RZ, 0xc0, !PT ;  /* 0x0000002022ff7812 */ /* 0x000fe200078cc0ff */
[----:B------:R-:W-:Y:S03]  /*99c0*/  BSSY.RECONVERGENT B0, `(.L_x_476) ;  /* 0x000000e000007945 */ /* 0x000fe60003800200 */
[----:B------:R-:W-:-:S13]  /*99d0*/  ISETP.GE.OR P6, PT, R9, R20, !P6 ;  /* 0x000000140900720c */ /* 0x000fda00077c6670 */
[----:B------:R-:W-:Y:S05]  /*99e0*/  @P6 BRA `(.L_x_477) ;  /* 0x00000000002c6947 */ /* 0x000fea0003800000 */
[----:B------:R-:W-:Y:S01]  /*99f0*/  UISETP.NE.AND UP0, UPT, UR4, URZ, UPT ;  /* 0x000000ff0400728c */ /* 0x000fe2000bf05270 */
[----:B----4-:R-:W-:-:S08]  /*9a00*/  CS2R R10, SRZ ;  /* 0x00000000000a7805 */ /* 0x010fd0000001ff00 */
[----:B------:R-:W-:Y:S05]  /*9a10*/  BRA.U UP0, `(.L_x_478) ;  /* 0x0000000100087547 */ /* 0x000fea000b800000 */
[----:B------:R-:W4:Y:S02]  /*9a20*/  LDC.64 R10, c[0x0][0x3e0] ;  /* 0x0000f800ff0a7b82 */ /* 0x000f240000000a00 */
[----:B----4-:R-:W5:Y:S02]  /*9a30*/  LDG.E.64 R10, desc[UR8][R10.64] ;  /* 0x000000080a0a7981 */ /* 0x010f64000c1e1b00 */
.L_x_478:
[----:B------:R-:W4:Y:S01]  /*9a40*/  LDCU.64 UR12, c[0x0][0x390] ;  /* 0x00007200ff0c77ac */ /* 0x000f220008000a00 */
[----:B--23-5:R-:W-:-:S04]  /*9a50*/  IADD3 R12, P6, PT, R9, R10, RZ ;  /* 0x0000000a090c7210 */ /* 0x02cfc80007fde0ff */
[----:B------:R-:W-:Y:S02]  /*9a60*/  LEA.HI.X.SX32 R9, R9, R11, 0x1, P6 ;  /* 0x0000000b09097211 */ /* 0x000fe400030f0eff */
[----:B----4-:R-:W-:-:S04]  /*9a70*/  LEA R10, P6, R12, UR12, 0x2 ;  /* 0x0000000c0c0a7c11 */ /* 0x010fc8000f8c10ff */
[----:B------:R-:W-:-:S05]  /*9a80*/  LEA.HI.X R11, R12, UR13, R9, 0x2, P6 ;  /* 0x0000000d0c0b7c11 */ /* 0x000fca000b0f1409 */
[----:B------:R2:W-:Y:S04]  /*9a90*/  STG.E desc[UR8][R10.64], R32 ;  /* 0x000000200a007986 */ /* 0x0005e8000c101908 */
.L_x_477:
[----:B------:R-:W-:Y:S05]  /*9aa0*/  BSYNC.RECONVERGENT B0 ;  /* 0x0000000000007941 */ /* 0x000fea0003800200 */
.L_x_476:
[----:B------:R-:W-:Y:S01]  /*9ab0*/  LOP3.LUT P6, RZ, R34, 0x40, RZ, 0xc0, !PT ;  /* 0x0000004022ff7812 */ /* 0x000fe200078cc0ff */
[----:B------:R-:W-:Y:S03]  /*9ac0*/  BSSY.RECONVERGENT B0, `(.L_x_479) ;  /* 0x000000e000007945 */ /* 0x000fe60003800200 */
[----:B------:R-:W-:-:S13]  /*9ad0*/  ISETP.GE.OR P6, PT, R8, R20, !P6 ;  /* 0x000000140800720c */ /* 0x000fda00077c6670 */
[----:B------:R-:W-:Y:S05]  /*9ae0*/  @P6 BRA `(.L_x_480) ;  /* 0x00000000002c6947 */ /* 0x000fea0003800000 */
[----:B------:R-:W-:Y:S01]  /*9af0*/  UISETP.NE.AND UP0, UPT, UR4, URZ, UPT ;  /* 0x000000ff0400728c */ /* 0x000fe2000bf05270 */
[----:B--2-4-:R-:W-:-:S08]  /*9b00*/  CS2R R10, SRZ ;  /* 0x00000000000a7805 */ /* 0x014fd0000001ff00 */
[----:B------:R-:W-:Y:S05]  /*9b10*/  BRA.U UP0, `(.L_x_481) ;  /* 0x0000000100087547 */ /* 0x000fea000b800000 */
[----:B------:R-:W2:Y:S02]  /*9b20*/  LDC.64 R10, c[0x0][0x3e0] ;  /* 0x0000f800ff0a7b82 */ /* 0x000ea40000000a00 */
[----:B--2---:R-:W5:Y:S02]  /*9b30*/  LDG.E.64 R10, desc[UR8][R10.64] ;  /* 0x000000080a0a7981 */ /* 0x004f64000c1e1b00 */
.L_x_481:
[----:B------:R-:W2:Y:S01]  /*9b40*/  LDCU.64 UR12, c[0x0][0x390] ;  /* 0x00007200ff0c77ac */ /* 0x000ea20008000a00 */
[----:B-----5:R-:W-:-:S04]  /*9b50*/  IADD3 R9, P6, PT, R8, R10, RZ ;  /* 0x0000000a08097210 */ /* 0x020fc80007fde0ff */
[----:B------:R-:W-:Y:S02]  /*9b60*/  LEA.HI.X.SX32 R10, R8, R11, 0x1, P6 ;  /* 0x0000000b080a7211 */ /* 0x000fe400030f0eff */
[----:B--2---:R-:W-:-:S04]  /*9b70*/  LEA R8, P6, R9, UR12, 0x2 ;  /* 0x0000000c09087c11 */ /* 0x004fc8000f8c10ff */
[----:B------:R-:W-:-:S05]  /*9b80*/  LEA.HI.X R9, R9, UR13, R10, 0x2, P6 ;  /* 0x0000000d09097c11 */ /* 0x000fca000b0f140a */
[----:B------:R2:W-:Y:S04]  /*9b90*/  STG.E desc[UR8][R8.64], R27 ;  /* 0x0000001b08007986 */ /* 0x0005e8000c101908 */
.L_x_480:
[----:B------:R-:W-:Y:S05]  /*9ba0*/  BSYNC.RECONVERGENT B0 ;  /* 0x0000000000007941 */ /* 0x000fea0003800200 */
.L_x_479:
[----:B------:R-:W-:Y:S01]  /*9bb0*/  LOP3.LUT P6, RZ, R34, 0x80, RZ, 0xc0, !PT ;  /* 0x0000008022ff7812 */ /* 0x000fe200078cc0ff */
[----:B------:R-:W-:Y:S03]  /*9bc0*/  BSSY.RECONVERGENT B0, `(.L_x_482) ;  /* 0x000000e000007945 */ /* 0x000fe60003800200 */
[----:B------:R-:W-:-:S13]  /*9bd0*/  ISETP.GE.OR P6, PT, R7, R20, !P6 ;  /* 0x000000140700720c */ /* 0x000fda00077c6670 */
[----:B------:R-:W-:Y:S05]  /*9be0*/  @P6 BRA `(.L_x_483) ;  /* 0x00000000002c6947 */ /* 0x000fea0003800000 */
[----:B------:R-:W-:Y:S01]  /*9bf0*/  UISETP.NE.AND UP0, UPT, UR4, URZ, UPT ;  /* 0x000000ff0400728c */ /* 0x000fe2000bf05270 */
[----:B--2---:R-:W-:Y:S01]  /*9c00*/  CS2R R8, SRZ ;  /* 0x0000000000087805 */ /* 0x004fe2000001ff00 */
[----:B------:R-:W2:Y:S07]  /*9c10*/  LDCU.64 UR12, c[0x0][0x390] ;  /* 0x00007200ff0c77ac */ /* 0x000eae0008000a00 */
[----:B------:R-:W-:Y:S05]  /*9c20*/  BRA.U UP0, `(.L_x_484) ;  /* 0x0000000100087547 */ /* 0x000fea000b800000 */
[----:B------:R-:W0:Y:S02]  /*9c30*/  LDC.64 R8, c[0x0][0x3e0] ;  /* 0x0000f800ff087b82 */ /* 0x000e240000000a00 */
[----:B0-----:R-:W5:Y:S02]  /*9c40*/  LDG.E.64 R8, desc[UR8][R8.64] ;  /* 0x0000000808087981 */ /* 0x001f64000c1e1b00 */
.L_x_484:
[----:B----45:R-:W-:-:S04]  /*9c50*/  IADD3 R10, P6, PT, R7, R8, RZ ;  /* 0x00000008070a7210 */ /* 0x030fc80007fde0ff */
[----:B------:R-:W-:Y:S02]  /*9c60*/  LEA.HI.X.SX32 R7, R7, R9, 0x1, P6 ;  /* 0x0000000907077211 */ /* 0x000fe400030f0eff */
[----:B--2---:R-:W-:-:S04]  /*9c70*/  LEA R8, P6, R10, UR12, 0x2 ;  /* 0x0000000c0a087c11 */ /* 0x004fc8000f8c10ff */
[----:B------:R-:W-:-:S05]  /*9c80*/  LEA.HI.X R9, R10, UR13, R7, 0x2, P6 ;  /* 0x0000000d0a097c11 */ /* 0x000fca000b0f1407 */
[----:B------:R2:W-:Y:S04]  /*9c90*/  STG.E desc[UR8][R8.64], R26 ;  /* 0x0000001a08007986 */ /* 0x0005e8000c101908 */
.L_x_483:
[----:B------:R-:W-:Y:S05]  /*9ca0*/  BSYNC.RECONVERGENT B0 ;  /* 0x0000000000007941 */ /* 0x000fea0003800200 */
.L_x_482:
[----:B------:R-:W-:Y:S01]  /*9cb0*/  ISETP.GE.OR P0, PT, R6, R20, !P0 ;  /* 0x000000140600720c */ /* 0x000fe20004706670 */
[----:B------:R-:W-:-:S12]  /*9cc0*/  BSSY.RECONVERGENT B0, `(.L_x_485) ;  /* 0x000000d000007945 */ /* 0x000fd80003800200 */
[----:B------:R-:W-:Y:S05]  /*9cd0*/  @P0 BRA `(.L_x_486) ;  /* 0x00000000002c0947 */ /* 0x000fea0003800000 */
[----:B------:R-:W-:Y:S01]  /*9ce0*/  UISETP.NE.AND UP0, UPT, UR4, URZ, UPT ;  /* 0x000000ff0400728c */ /* 0x000fe2000bf05270 */
[----:B--2---:R-:W-:Y:S01]  /*9cf0*/  CS2R R8, SRZ ;  /* 0x0000000000087805 */ /* 0x004fe2000001ff00 */
[----:B------:R-:W2:Y:S07]  /*9d00*/  LDCU.64 UR12, c[0x0][0x390] ;  /* 0x00007200ff0c77ac */ /* 0x000eae0008000a00 */
[----:B------:R-:W-:Y:S05]  /*9d10*/  BRA.U UP0, `(.L_x_487) ;  /* 0x0000000100087547 */ /* 0x000fea000b800000 */
[----:B------:R-:W0:Y:S02]  /*9d20*/  LDC.64 R8, c[0x0][0x3e0] ;  /* 0x0000f800ff087b82 */ /* 0x000e240000000a00 */
[----:B0-----:R-:W5:Y:S02]  /*9d30*/  LDG.E.64 R8, desc[UR8][R8.64] ;  /* 0x0000000808087981 */ /* 0x001f64000c1e1b00 */
.L_x_487:
[----:B-----5:R-:W-:-:S04]  /*9d40*/  IADD3 R7, P0, PT, R6, R8, RZ ;  /* 0x0000000806077210 */ /* 0x020fc80007f1e0ff */
[----:B------:R-:W-:Y:S02]  /*9d50*/  LEA.HI.X.SX32 R8, R6, R9, 0x1, P0 ;  /* 0x0000000906087211 */ /* 0x000fe400000f0eff */
[----:B--2---:R-:W-:-:S04]  /*9d60*/  LEA R6, P0, R7, UR12, 0x2 ;  /* 0x0000000c07067c11 */ /* 0x004fc8000f8010ff */
[----:B------:R-:W-:-:S05]  /*9d70*/  LEA.HI.X R7, R7, UR13, R8, 0x2, P0 ;  /* 0x0000000d07077c11 */ /* 0x000fca00080f1408 */
[----:B------:R2:W-:Y:S04]  /*9d80*/  STG.E desc[UR8][R6.64], R25 ;  /* 0x0000001906007986 */ /* 0x0005e8000c101908 */
.L_x_486:
[----:B------:R-:W-:Y:S05]  /*9d90*/  BSYNC.RECONVERGENT B0 ;  /* 0x0000000000007941 */ /* 0x000fea0003800200 */
.L_x_485:
        /* <DEDUP_REMOVED lines=9> */
.L_x_490:
[----:B-----5:R-:W-:-:S04]  /*9e30*/  IADD3 R8, P0, PT, R5, R6, RZ ;  /* 0x0000000605087210 */ /* 0x020fc80007f1e0ff */
[----:B------:R-:W-:Y:S02]  /*9e40*/  LEA.HI.X.SX32 R5, R5, R7, 0x1, P0 ;  /* 0x0000000705057211 */ /* 0x000fe400000f0eff */
[----:B--2---:R-:W-:-:S04]  /*9e50*/  LEA R6, P0, R8, UR12, 0x2 ;  /* 0x0000000c08067c11 */ /* 0x004fc8000f8010ff */
[----:B------:R-:W-:-:S05]  /*9e60*/  LEA.HI.X R7, R8, UR13, R5, 0x2, P0 ;  /* 0x0000000d08077c11 */ /* 0x000fca00080f1405 */
[----:B------:R2:W-:Y:S04]  /*9e70*/  STG.E desc[UR8][R6.64], R24 ;  /* 0x0000001806007986 */ /* 0x0005e8000c101908 */
.L_x_489:
[----:B------:R-:W-:Y:S05]  /*9e80*/  BSYNC.RECONVERGENT B0 ;  /* 0x0000000000007941 */ /* 0x000fea0003800200 */
.L_x_488:
        /* <DEDUP_REMOVED lines=9> */
.L_x_493:
[----:B-----5:R-:W-:-:S04]  /*9f20*/  IADD3 R5, P0, PT, R4, R6, RZ ;  /* 0x0000000604057210 */ /* 0x020fc80007f1e0ff */
[----:B------:R-:W-:Y:S02]  /*9f30*/  LEA.HI.X.SX32 R6, R4, R7, 0x1, P0 ;  /* 0x0000000704067211 */ /* 0x000fe400000f0eff */
[----:B--2---:R-:W-:-:S04]  /*9f40*/  LEA R4, P0, R5, UR12, 0x2 ;  /* 0x0000000c05047c11 */ /* 0x004fc8000f8010ff */
[----:B------:R-:W-:-:S05]  /*9f50*/  LEA.HI.X R5, R5, UR13, R6, 0x2, P0 ;  /* 0x0000000d05057c11 */ /* 0x000fca00080f1406 */
[----:B------:R2:W-:Y:S04]  /*9f60*/  STG.E desc[UR8][R4.64], R23 ;  /* 0x0000001704007986 */ /* 0x0005e8000c101908 */
.L_x_492:
[----:B------:R-:W-:Y:S05]  /*9f70*/  BSYNC.RECONVERGENT B0 ;  /* 0x0000000000007941 */ /* 0x000fea0003800200 */
.L_x_491:
        /* <DEDUP_REMOVED lines=9> */
.L_x_496:
[----:B-----5:R-:W-:-:S04]  /*a010*/  IADD3 R6, P0, PT, R3, R4, RZ ;  /* 0x0000000403067210 */ /* 0x020fc80007f1e0ff */
[----:B------:R-:W-:Y:S02]  /*a020*/  LEA.HI.X.SX32 R3, R3, R5, 0x1, P0 ;  /* 0x0000000503037211 */ /* 0x000fe400000f0eff */
[----:B--2---:R-:W-:-:S04]  /*a030*/  LEA R4, P0, R6, UR12, 0x2 ;  /* 0x0000000c06047c11 */ /* 0x004fc8000f8010ff */
[----:B------:R-:W-:-:S05]  /*a040*/  LEA.HI.X R5, R6, UR13, R3, 0x2, P0 ;  /* 0x0000000d06057c11 */ /* 0x000fca00080f1403 */
[----:B------:R2:W-:Y:S04]  /*a050*/  STG.E desc[UR8][R4.64], R22 ;  /* 0x0000001604007986 */ /* 0x0005e8000c101908 */
.L_x_495:
[----:B------:R-:W-:Y:S05]  /*a060*/  BSYNC.RECONVERGENT B0 ;  /* 0x0000000000007941 */ /* 0x000fea0003800200 */
.L_x_494:
        /* <DEDUP_REMOVED lines=9> */
.L_x_499:
[----:B-----5:R-:W-:-:S04]  /*a100*/  IADD3 R3, P0, PT, R2, R4, RZ ;  /* 0x0000000402037210 */ /* 0x020fc80007f1e0ff */
[----:B------:R-:W-:Y:S02]  /*a110*/  LEA.HI.X.SX32 R4, R2, R5, 0x1, P0 ;  /* 0x0000000502047211 */ /* 0x000fe400000f0eff */
[----:B--2---:R-:W-:-:S04]  /*a120*/  LEA R2, P0, R3, UR12, 0x2 ;  /* 0x0000000c03027c11 */ /* 0x004fc8000f8010ff */
[----:B------:R-:W-:-:S05]  /*a130*/  LEA.HI.X R3, R3, UR13, R4, 0x2, P0 ;  /* 0x0000000d03037c11 */ /* 0x000fca00080f1404 */
[----:B------:R2:W-:Y:S04]  /*a140*/  STG.E desc[UR8][R2.64], R15 ;  /* 0x0000000f02007986 */ /* 0x0005e8000c101908 */
.L_x_498:
[----:B------:R-:W-:Y:S05]  /*a150*/  BSYNC.RECONVERGENT B0 ;  /* 0x0000000000007941 */ /* 0x000fea0003800200 */
.L_x_497:
        /* <DEDUP_REMOVED lines=8> */
.L_x_500:
[----:B-----5:R-:W-:-:S04]  /*a1e0*/  IADD3 R4, P0, PT, R0, R2, RZ ;  /* 0x0000000200047210 */ /* 0x020fc80007f1e0ff */
[----:B------:R-:W-:Y:S02]  /*a1f0*/  LEA.HI.X.SX32 R3, R0, R3, 0x1, P0 ;  /* 0x0000000300037211 */ /* 0x000fe400000f0eff */
[----:B--2---:R-:W-:-:S04]  /*a200*/  LEA R2, P0, R4, UR12, 0x2 ;  /* 0x0000000c04027c11 */ /* 0x004fc8000f8010ff */
[----:B------:R-:W-:-:S05]  /*a210*/  LEA.HI.X R3, R4, UR13, R3, 0x2, P0 ;  /* 0x0000000d04037c11 */ /* 0x000fca00080f1403 */
[----:B------:R2:W-:Y:S01]  /*a220*/  STG.E desc[UR8][R2.64], R14 ;  /* 0x0000000e02007986 */ /* 0x0005e2000c101908 */
[----:B------:R-:W-:Y:S05]  /*a230*/  BRA `(.L_x_446) ;  /* 0x00000008006c7947 */ /* 0x000fea0003800000 */
.L_x_460:
[----:B------:R-:W-:Y:S01]  /*a240*/  P2R R29, PR, RZ, 0x1 ;  /* 0x00000001ff1d7803 */ /* 0x000fe20000000000 */
[----:B------:R-:W-:Y:S01]  /*a250*/  BAR.SYNC.DEFER_BLOCKING 0x0 ;  /* 0x0000000000007b1d */ /* 0x000fe20000010000 */
[C---:B------:R-:W-:Y:S02]  /*a260*/  LOP3.LUT P0, RZ, R34.reuse, 0x2, RZ, 0xc0, !PT ;  /* 0x0000000222ff7812 */ /* 0x040fe4000780c0ff */
[----:B------:R-:W-:Y:S02]  /*a270*/  P2R R30, PR, RZ, 0x2 ;  /* 0x00000002ff1e7803 */ /* 0x000fe40000000000 */
[----:B------:R-:W-:Y:S01]  /*a280*/  P2R R28, PR, RZ, 0x1 ;  /* 0x00000001ff1c7803 */ /* 0x000fe20000000000 */
[----:B------:R-:W0:Y:S01]  /*a290*/  LDCU.64 UR14, c[0x0][0x390] ;  /* 0x00007200ff0e77ac */ /* 0x000e220008000a00 */
[C---:B------:R-:W-:Y:S02]  /*a2a0*/  LOP3.LUT P0, RZ, R34.reuse, 0x1, RZ, 0xc0, !PT ;  /* 0x0000000122ff7812 */ /* 0x040fe4000780c0ff */
[----:B------:R-:W-:Y:S01]  /*a2b0*/  LOP3.LUT P1, RZ, R34, 0x4, RZ, 0xc0, !PT ;  /* 0x0000000422ff7812 */ /* 0x000fe2000782c0ff */
[----:B------:R-:W1:Y:S01]  /*a2c0*/  LDCU.64 UR12, c[0x0][0x390] ;  /* 0x00007200ff0c77ac */ /* 0x000e620008000a00 */
[----:B------:R-:W-:-:S02]  /*a2d0*/  P2R R31, PR, RZ, 0x4 ;  /* 0x00000004ff1f7803 */ /* 0x000fc40000000000 */
[C---:B------:R-:W-:Y:S02]  /*a2e0*/  LOP3.LUT P2, RZ, R34.reuse, 0x8, RZ, 0xc0, !PT ;  /* 0x0000000822ff7812 */ /* 0x040fe4000784c0ff */
[----:B------:R-:W-:Y:S02]  /*a2f0*/  P2R R38, PR, RZ, 0x8 ;  /* 0x00000008ff267803 */ /* 0x000fe40000000000 */
[C---:B------:R-:W-:Y:S02]  /*a300*/  LOP3.LUT P3, RZ, R34.reuse, 0x10, RZ, 0xc0, !PT ;  /* 0x0000001022ff7812 */ /* 0x040fe4000786c0ff */
[----:B------:R-:W-:Y:S01]  /*a310*/  P2R R41, PR, RZ, 0x10 ;  /* 0x00000010ff297803 */ /* 0x000fe20000000000 */
[--C-:B------:R-:W-:Y:S01]  /*a320*/  @P0 IMAD.IADD R18, R21, 0x1, -R17.reuse ;  /* 0x0000000115120824 */ /* 0x100fe200078e0a11 */
[----:B------:R-:W-:Y:S01]  /*a330*/  LOP3.LUT P4, RZ, R34, 0x20, RZ, 0xc0, !PT ;  /* 0x0000002022ff7812 */ /* 0x000fe2000788c0ff */
[----:B------:R-:W-:Y:S01]  /*a340*/  @P1 IMAD.IADD R12, R12, 0x1, -R17 ;  /* 0x000000010c0c1824 */ /* 0x000fe200078e0a11 */
[----:B------:R-:W-:-:S02]  /*a350*/  P2R R42, PR, RZ, 0x20 ;  /* 0x00000020ff2a7803 */ /* 0x000fc40000000000 */
[----:B------:R-:W-:Y:S01]  /*a360*/  @P0 LEA R21, R18, UR5, 0x2 ;  /* 0x0000000512150c11 */ /* 0x000fe2000f8e10ff */
[--C-:B------:R-:W-:Y:S01]  /*a370*/  @P2 IMAD.IADD R11, R11, 0x1, -R17.reuse ;  /* 0x000000010b0b2824 */ /* 0x100fe200078e0a11 */
[C---:B------:R-:W-:Y:S02]  /*a380*/  LOP3.LUT P5, RZ, R34.reuse, 0x40, RZ, 0xc0, !PT ;  /* 0x0000004022ff7812 */ /* 0x040fe400078ac0ff */
[----:B------:R-:W-:Y:S01]  /*a390*/  LOP3.LUT P6, RZ, R34, 0x80, RZ, 0xc0, !PT ;  /* 0x0000008022ff7812 */ /* 0x000fe200078cc0ff */
[----:B-----5:R-:W-:Y:S01]  /*a3a0*/  @P0 STS [R21], R40 ;  /* 0x0000002815000388 */ /* 0x020fe20000000800 */
[----:B------:R-:W-:Y:S01]  /*a3b0*/  ISETP.NE.AND P0, PT, R28, RZ, PT ;  /* 0x000000ff1c00720c */ /* 0x000fe20003f05270 */
[--C-:B------:R-:W-:Y:S01]  /*a3c0*/  @P3 IMAD.IADD R10, R10, 0x1, -R17.reuse ;  /* 0x000000010a0a3824 */ /* 0x100fe200078e0a11 */
[----:B------:R-:W-:Y:S01]  /*a3d0*/  @P1 LEA R12, R12, UR5, 0x2 ;  /* 0x000000050c0c1c11 */ /* 0x000fe2000f8e10ff */
[----:B------:R-:W-:Y:S01]  /*a3e0*/  @P4 IMAD.IADD R9, R9, 0x1, -R17 ;  /* 0x0000000109094824 */ /* 0x000fe200078e0a11 */
[----:B------:R-:W-:-:S02]  /*a3f0*/  @P2 LEA R11, R11, UR5, 0x2 ;  /* 0x000000050b0b2c11 */ /* 0x000fc4000f8e10ff */
[----:B------:R-:W-:Y:S02]  /*a400*/  @P3 LEA R10, R10, UR5, 0x2 ;  /* 0x000000050a0a3c11 */ /* 0x000fe4000f8e10ff */
[----:B------:R-:W-:Y:S01]  /*a410*/  @P4 LEA R9, R9, UR5, 0x2 ;  /* 0x0000000509094c11 */ /* 0x000fe2000f8e10ff */
[--C-:B------:R-:W-:Y:S02]  /*a420*/  @P5 IMAD.IADD R8, R8, 0x1, -R17.reuse ;  /* 0x0000000108085824 */ /* 0x100fe400078e0a11 */
[--C-:B------:R-:W-:Y:S02]  /*a430*/  @P6 IMAD.IADD R7, R7, 0x1, -R17.reuse ;  /* 0x0000000107076824 */ /* 0x100fe400078e0a11 */
[----:B------:R-:W-:Y:S01]  /*a440*/  @P0 IMAD.IADD R13, R13, 0x1, -R17 ;  /* 0x000000010d0d0824 */ /* 0x000fe200078e0a11 */
[----:B------:R-:W-:Y:S02]  /*a450*/  @P5 LEA R8, R8, UR5, 0x2 ;  /* 0x0000000508085c11 */ /* 0x000fe4000f8e10ff */
[----:B------:R-:W-:-:S02]  /*a460*/  @P6 LEA R7, R7, UR5, 0x2 ;  /* 0x0000000507076c11 */ /* 0x000fc4000f8e10ff */
[----:B------:R-:W-:-:S05]  /*a470*/  @P0 LEA R18, R13, UR5, 0x2 ;  /* 0x000000050d120c11 */ /* 0x000fca000f8e10ff */
[----:B------:R-:W-:Y:S01]  /*a480*/  @P0 STS [R18], R39 ;  /* 0x0000002712000388 */ /* 0x000fe20000000800 */
[----:B------:R-:W-:-:S03]  /*a490*/  ISETP.NE.AND P0, PT, R29, RZ, PT ;  /* 0x000000ff1d00720c */ /* 0x000fc60003f05270 */
[----:B------:R-:W-:Y:S01]  /*a4a0*/  @P1 STS [R12], R37 ;  /* 0x000000250c001388 */ /* 0x000fe20000000800 */
[----:B------:R-:W-:-:S03]  /*a4b0*/  ISETP.NE.AND P1, PT, R30, RZ, PT ;  /* 0x000000ff1e00720c */ /* 0x000fc60003f25270 */
[----:B------:R-:W-:Y:S01]  /*a4c0*/  @P2 STS [R11], R36 ;  /* 0x000000240b002388 */ /* 0x000fe20000000800 */
[----:B------:R-:W-:-:S03]  /*a4d0*/  ISETP.NE.AND P2, PT, R31, RZ, PT ;  /* 0x000000ff1f00720c */ /* 0x000fc60003f45270 */
[----:B------:R-:W-:Y:S01]  /*a4e0*/  @P3 STS [R10], R35 ;  /* 0x000000230a003388 */ /* 0x000fe20000000800 */
[----:B------:R-:W-:Y:S01]  /*a4f0*/  ISETP.NE.AND P3, PT, R38, RZ, PT ;  /* 0x000000ff2600720c */ /* 0x000fe20003f65270 */
[--C-:B------:R-:W-:Y:S02]  /*a500*/  @P0 IMAD.IADD R6, R6, 0x1, -R17.reuse ;  /* 0x0000000106060824 */ /* 0x100fe400078e0a11 */
[----:B------:R2:W-:Y:S01]  /*a510*/  @P4 STS [R9], R32 ;  /* 0x0000002009004388 */ /* 0x0005e20000000800 */
[----:B------:R-:W-:Y:S01]  /*a520*/  ISETP.NE.AND P4, PT, R41, RZ, PT ;  /* 0x000000ff2900720c */ /* 0x000fe20003f85270 */
[--C-:B------:R-:W-:Y:S01]  /*a530*/  @P1 IMAD.IADD R5, R5, 0x1, -R17.reuse ;  /* 0x0000000105051824 */ /* 0x100fe200078e0a11 */
[----:B------:R-:W-:Y:S01]  /*a540*/  @P0 LEA R6, R6, UR5, 0x2 ;  /* 0x0000000506060c11 */ /* 0x000fe2000f8e10ff */
[----:B------:R3:W-:Y:S01]  /*a550*/  @P5 STS [R8], R27 ;  /* 0x0000001b08005388 */ /* 0x0007e20000000800 */
[----:B------:R-:W-:Y:S01]  /*a560*/  ISETP.NE.AND P5, PT, R42, RZ, PT ;  /* 0x000000ff2a00720c */ /* 0x000fe20003fa5270 */
[--C-:B------:R-:W-:Y:S01]  /*a570*/  @P2 IMAD.IADD R4, R4, 0x1, -R17.reuse ;  /* 0x0000000104042824 */ /* 0x100fe200078e0a11 */
[----:B------:R-:W-:Y:S01]  /*a580*/  @P1 LEA R5, R5, UR5, 0x2 ;  /* 0x0000000505051c11 */ /* 0x000fe2000f8e10ff */
[----:B------:R3:W-:Y:S02]  /*a590*/  @P6 STS [R7], R26 ;  /* 0x0000001a07006388 */ /* 0x0007e40000000800 */
[--C-:B------:R-:W-:Y:S01]  /*a5a0*/  @P3 IMAD.IADD R3, R3, 0x1, -R17.reuse ;  /* 0x0000000103033824 */ /* 0x100fe200078e0a11 */
[----:B------:R-:W-:Y:S01]  /*a5b0*/  @P2 LEA R4, R4, UR5, 0x2 ;  /* 0x0000000504042c11 */ /* 0x000fe2000f8e10ff */
[----:B------:R3:W-:Y:S01]  /*a5c0*/  @P0 STS [R6], R25 ;  /* 0x0000001906000388 */ /* 0x0007e20000000800 */
[----:B------:R-:W-:Y:S01]  /*a5d0*/  ISETP.GE.AND P0, PT, R33, R16, PT ;  /* 0x000000102100720c */ /* 0x000fe20003f06270 */
[--C-:B------:R-:W-:Y:S01]  /*a5e0*/  @P4 IMAD.IADD R2, R2, 0x1, -R17.reuse ;  /* 0x0000000102024824 */ /* 0x100fe200078e0a11 */
[----:B------:R-:W-:Y:S01]  /*a5f0*/  @P3 LEA R3, R3, UR5, 0x2 ;  /* 0x0000000503033c11 */ /* 0x000fe2000f8e10ff */
[----:B------:R3:W-:Y:S02]  /*a600*/  @P1 STS [R5], R24 ;  /* 0x0000001805001388 */ /* 0x0007e40000000800 */
[----:B------:R-:W-:Y:S01]  /*a610*/  @P5 IMAD.IADD R0, R0, 0x1, -R17 ;  /* 0x0000000100005824 */ /* 0x000fe200078e0a11 */
[----:B------:R-:W-:Y:S01]  /*a620*/  @P4 LEA R2, R2, UR5, 0x2 ;  /* 0x0000000502024c11 */ /* 0x000fe2000f8e10ff */
[----:B------:R3:W-:Y:S03]  /*a630*/  @P2 STS [R4], R23 ;  /* 0x0000001704002388 */ /* 0x0007e60000000800 */
[----:B--2---:R-:W-:Y:S01]  /*a640*/  @P5 LEA R9, R0, UR5, 0x2 ;  /* 0x0000000500095c11 */ /* 0x004fe2000f8e10ff */
[----:B------:R3:W-:Y:S04]  /*a650*/  @P3 STS [R3], R22 ;  /* 0x0000001603003388 */ /* 0x0007e80000000800 */
[----:B------:R3:W-:Y:S04]  /*a660*/  @P4 STS [R2], R15 ;  /* 0x0000000f02004388 */ /* 0x0007e80000000800 */
[----:B------:R3:W-:Y:S01]  /*a670*/  @P5 STS [R9], R14 ;  /* 0x0000000e09005388 */ /* 0x0007e20000000800 */
[----:B------:R-:W-:Y:S06]  /*a680*/  BAR.SYNC.DEFER_BLOCKING 0x0 ;  /* 0x0000000000007b1d */ /* 0x000fec0000010000 */
[----:B01----:R-:W-:Y:S05]  /*a690*/  @P0 BRA `(.L_x_446) ;  /* 0x0000000400540947 */ /* 0x003fea0003800000 */
[----:B------:R-:W0:Y:S01]  /*a6a0*/  LDCU UR4, c[0x0][0x3bc] ;  /* 0x00007780ff0477ac */ /* 0x000e220008000800 */
[----:B------:R-:W-:Y:S01]  /*a6b0*/  VIADD R0, R33, UR7 ;  /* 0x0000000721007c36 */ /* 0x000fe20008000000 */
[----:B------:R-:W1:Y:S01]  /*a6c0*/  LDC.U8 R12, c[0x0][0x3c8] ;  /* 0x0000f200ff0c7b82 */ /* 0x000e620000000000 */
[----:B------:R-:W-:Y:S03]  /*a6d0*/  BSSY.RECONVERGENT B0, `(.L_x_501) ;  /* 0x000001e000007945 */ /* 0x000fe60003800200 */
[----:B0-----:R-:W-:-:S05]  /*a6e0*/  IADD3 R0, PT, PT, -R0, UR4, R19 ;  /* 0x0000000400007c10 */ /* 0x001fca000fffe113 */
[----:B------:R-:W-:-:S05]  /*a6f0*/  VIADD R0, R0, 0xffffe3ff ;  /* 0xffffe3ff00007836 */ /* 0x000fca0000000000 */
[C---:B---3--:R-:W-:Y:S02]  /*a700*/  LOP3.LUT R2, R0.reuse, 0x600, RZ, 0xc0, !PT ;  /* 0x0000060000027812 */ /* 0x048fe400078ec0ff */
[----:B------:R-:W-:Y:S02]  /*a710*/  ISETP.GE.U32.AND P1, PT, R0, 0x600, PT ;  /* 0x000006000000780c */ /* 0x000fe40003f26070 */
[----:B------:R-:W-:-:S13]  /*a720*/  ISETP.NE.AND P0, PT, R2, 0x600, PT ;  /* 0x000006000200780c */ /* 0x000fda0003f05270 */
[----:B------:R-:W-:Y:S05]  /*a730*/  @!P0 BRA `(.L_x_502) ;  /* 0x00000000005c8947 */ /* 0x000fea0003800000 */
[----:B------:R-:W-:Y:S01]  /*a740*/  LEA.HI R0, R0, 0x1, RZ, 0x17 ;  /* 0x0000000100007811 */ /* 0x000fe200078fb8ff */
[C---:B------:R-:W-:Y:S01]  /*a750*/  IMAD.IADD R7, R33.reuse, 0x1, R17 ;  /* 0x0000000121077824 */ /* 0x040fe200078e0211 */
[----:B------:R-:W-:Y:S02]  /*a760*/  LEA R6, R33, UR5, 0x2 ;  /* 0x0000000521067c11 */ /* 0x000fe4000f8e10ff */
[----:B-1----:R-:W-:Y:S01]  /*a770*/  ISETP.NE.AND P2, PT, R12, RZ, PT ;  /* 0x000000ff0c00720c */ /* 0x002fe20003f45270 */
[C---:B------:R-:W-:Y:S01]  /*a780*/  IMAD.SHL.U32 R2, R0.reuse, 0x200, RZ ;  /* 0x0000020000027824 */ /* 0x040fe200078e00ff */
[----:B------:R-:W-:-:S04]  /*a790*/  LOP3.LUT R0, R0, 0x3, RZ, 0xc0, !PT ;  /* 0x0000000300007812 */ /* 0x000fc800078ec0ff */
[----:B------:R-:W-:Y:S01]  /*a7a0*/  LOP3.LUT R2, R2, 0x600, RZ, 0xc0, !PT ;  /* 0x0000060002027812 */ /* 0x000fe200078ec0ff */
[----:B------:R-:W-:-:S04]  /*a7b0*/  IMAD.MOV R0, RZ, RZ, -R0 ;  /* 0x000000ffff007224 */ /* 0x000fc800078e0a00 */
[----:B------:R-:W-:-:S07]  /*a7c0*/  IMAD.IADD R33, R33, 0x1, R2 ;  /* 0x0000000121217824 */ /* 0x000fce00078e0202 */
.L_x_503:
        /* <DEDUP_REMOVED lines=14> */
.L_x_502:
[----:B------:R-:W-:Y:S05]  /*a8b0*/  BSYNC.RECONVERGENT B0 ;  /* 0x0000000000007941 */ /* 0x000fea0003800200 */
.L_x_501:
[----:B------:R-:W-:Y:S05]  /*a8c0*/  @!P1 BRA `(.L_x_446) ;  /* 0x0000000000c89947 */ /* 0x000fea0003800000 */
[----:B------:R-:W2:Y:S01]  /*a8d0*/  S2UR UR6, SR_CgaCtaId ;  /* 0x00000000000679c3 */ /* 0x000ea20000008800 */
[----:B------:R-:W-:Y:S01]  /*a8e0*/  UMOV UR4, 0x400 ;  /* 0x0000040000047882 */ /* 0x000fe20000000000 */
[----:B-1----:R-:W-:Y:S01]  /*a8f0*/  ISETP.NE.AND P0, PT, R12, RZ, PT ;  /* 0x000000ff0c00720c */ /* 0x002fe20003f05270 */
[----:B------:R-:W-:Y:S01]  /*a900*/  IMAD.IADD R17, R33, 0x1, R17 ;  /* 0x0000000121117824 */ /* 0x000fe200078e0211 */
[----:B--2---:R-:W-:-:S06]  /*a910*/  ULEA UR4, UR6, UR4, 0x18 ;  /* 0x0000000406047291 */ /* 0x004fcc000f8ec0ff */
[----:B------:R-:W-:-:S05]  /*a920*/  LEA R0, R33, UR4, 0x2 ;  /* 0x0000000421007c11 */ /* 0x000fca000f8e10ff */
[----:B------:R-:W-:-:S07]  /*a930*/  VIADD R0, R0, 0x1000 ;  /* 0x0000100000007836 */ /* 0x000fce0000000000 */
.L_x_504:
        /* <DEDUP_REMOVED lines=43> */
.L_x_446:
[----:B------:R-:W-:Y:S05]  /*abf0*/  BSYNC.RECONVERGENT B1 ;  /* 0x0000000000017941 */ /* 0x000fea0003800200 */
.L_x_396:
[----:B0---45:R-:W0:Y:S02]  /*ac00*/  S2R R0, SR_TID.X ;  /* 0x0000000000007919 */ /* 0x031e240000002100 */
[----:B0-----:R-:W-:-:S13]  /*ac10*/  ISETP.NE.AND P0, PT, R0, RZ, PT ;  /* 0x000000ff0000720c */ /* 0x001fda0003f05270 */
[----:B------:R-:W-:Y:S05]  /*ac20*/  @P0 EXIT ;  /* 0x000000000000094d */ /* 0x000fea0003800000 */
[----:B------:R-:W0:Y:S02]  /*ac30*/  LDCU.U8 UR4, c[0x0][0x3c9] ;  /* 0x00007920ff0477ac */ /* 0x000e240008000000 */
[----:B0-----:R-:W-:-:S09]  /*ac40*/  UISETP.NE.AND UP0, UPT, UR4, URZ, UPT ;  /* 0x000000ff0400728c */ /* 0x001fd2000bf05270 */
[----:B------:R-:W-:Y:S05]  /*ac50*/  BRA.U !UP0, `(.L_x_505) ;  /* 0x00000001082c7547 */ /* 0x000fea000b800000 */
[----:B------:R-:W0:Y:S01]  /*ac60*/  LDCU.U8 UR4, c[0x0][0x3c8] ;  /* 0x00007900ff0477ac */ /* 0x000e220008000000 */
[----:B--23--:R-:W2:Y:S01]  /*ac70*/  LDC.64 R4, c[0x0][0x398] ;  /* 0x0000e600ff047b82 */ /* 0x00cea20000000a00 */
[----:B-1----:R-:W-:Y:S01]  /*ac80*/  CS2R R2, SRZ ;  /* 0x0000000000027805 */ /* 0x002fe2000001ff00 */
[----:B0-----:R-:W-:-:S09]  /*ac90*/  UISETP.NE.AND UP0, UPT, UR4, URZ, UPT ;  /* 0x000000ff0400728c */ /* 0x001fd2000bf05270 */
[----:B------:R-:W-:Y:S05]  /*aca0*/  BRA.U UP0, `(.L_x_506) ;  /* 0x0000000100087547 */ /* 0x000fea000b800000 */
[----:B------:R-:W0:Y:S02]  /*acb0*/  LDC.64 R2, c[0x0][0x3e0] ;  /* 0x0000f800ff027b82 */ /* 0x000e240000000a00 */
[----:B0-----:R-:W5:Y:S02]  /*acc0*/  LDG.E.64 R2, desc[UR8][R2.64] ;  /* 0x0000000802027981 */ /* 0x001f64000c1e1b00 */
.L_x_506:
[----:B-----5:R-:W-:-:S04]  /*acd0*/  IADD3 R2, P0, PT, R20, R2, RZ ;  /* 0x0000000214027210 */ /* 0x020fc80007f1e0ff */
[----:B------:R-:W-:-:S05]  /*ace0*/  LEA.HI.X.SX32 R3, R20, R3, 0x1, P0 ;  /* 0x0000000314037211 */ /* 0x000fca00000f0eff */
[----:B--2---:R-:W-:Y:S01]  /*acf0*/  STG.E.64 desc[UR8][R4.64], R2 ;  /* 0x0000000204007986 */ /* 0x004fe2000c101b08 */
[----:B------:R-:W-:Y:S05]  /*ad00*/  EXIT ;  /* 0x000000000000794d */ /* 0x000fea0003800000 */
.L_x_505:
[----:B------:R-:W0:Y:S01]  /*ad10*/  LDCU.U8 UR4, c[0x0][0x3c8] ;  /* 0x00007900ff0477ac */ /* 0x000e220008000000 */
[----:B--23--:R-:W2:Y:S01]  /*ad20*/  LDC.64 R4, c[0x0][0x3e8] ;  /* 0x0000fa00ff047b82 */ /* 0x00cea20000000a00 */
[----:B-1----:R-:W-:Y:S01]  /*ad30*/  CS2R R2, SRZ ;  /* 0x0000000000027805 */ /* 0x002fe2000001ff00 */
[----:B0-----:R-:W-:-:S09]  /*ad40*/  UISETP.NE.AND UP0, UPT, UR4, URZ, UPT ;  /* 0x000000ff0400728c */ /* 0x001fd2000bf05270 */
[----:B------:R-:W-:Y:S05]  /*ad50*/  BRA.U UP0, `(.L_x_507) ;  /* 0x0000000100087547 */ /* 0x000fea000b800000 */
[----:B------:R-:W0:Y:S02]  /*ad60*/  LDC.64 R2, c[0x0][0x3e0] ;  /* 0x0000f800ff027b82 */ /* 0x000e240000000a00 */
[----:B0-----:R-:W5:Y:S02]  /*ad70*/  LDG.E.64 R2, desc[UR8][R2.64] ;  /* 0x0000000802027981 */ /* 0x001f64000c1e1b00 */
.L_x_507:
[----:B-----5:R-:W-:-:S04]  /*ad80*/  IADD3 R2, P0, PT, R20, R2, RZ ;  /* 0x0000000214027210 */ /* 0x020fc80007f1e0ff */
[----:B------:R-:W-:-:S05]  /*ad90*/  LEA.HI.X.SX32 R3, R20, R3, 0x1, P0 ;  /* 0x0000000314037211 */ /* 0x000fca00000f0eff */
[----:B--2---:R-:W-:Y:S01]  /*ada0*/  STG.E.64 desc[UR8][R4.64], R2 ;  /* 0x0000000204007986 */ /* 0x004fe2000c101b08 */
[----:B------:R-:W-:Y:S05]  /*adb0*/  EXIT ;  /* 0x000000000000794d */ /* 0x000fea0003800000 */
.L_x_339:
[----:B------:R-:W-:Y:S01]  /*adc0*/  BSSY B0, `(.L_x_508) ;  /* 0x0000006000007945 */ /* 0x000fe20003800000 */
[----:B------:R-:W-:Y:S01]  /*add0*/  PLOP3.LUT P6, PT, P6, PT, PT, 0x8, 0x80 ;  /* 0x000000000080781c */ /* 0x000fe200037ce170 */
[----:B------:R-:W-:-:S12]  /*ade0*/  IMAD.MOV.U32 R18, RZ, RZ, -0x1 ;  /* 0xffffffffff127424 */ /* 0x000fd800078e00ff */
[----:B-----5:R-:W-:Y:S05]  /*adf0*/  WARPSYNC.COLLECTIVE R18, `(.L_x_509) ;  /* 0x0000000012087348 */ /* 0x020fea0003c00000 */
[----:B------:R-:W-:Y:S01]  /*ae00*/  VOTE.ANY P6, P6 ;  /* 0x0000000000ff7806 */ /* 0x000fe200030c0100 */
[----:B-----5:R-:W-:-:S12]  /*ae10*/  ENDCOLLECTIVE ;  /* 0x000000000000791b */ /* 0x020fd80003800000 */
.L_x_509:
[----:B------:R-:W-:Y:S05]  /*ae20*/  BSYNC B0 ;  /* 0x0000000000007941 */ /* 0x000fea0003800000 */
.L_x_508:
[----:B------:R-:W-:Y:S05]  /*ae30*/  BRA `(.L_x_510) ;  /* 0xffffff8000607947 */ /* 0x000fea000383ffff */
.L_x_341:
[----:B------:R-:W-:Y:S01]  /*ae40*/  BSSY B0, `(.L_x_511) ;  /* 0x0000006000007945 */ /* 0x000fe20003800000 */
[----:B------:R-:W-:Y:S01]  /*ae50*/  PLOP3.LUT P6, PT, P6, PT, PT, 0x8, 0x80 ;  /* 0x000000000080781c */ /* 0x000fe200037ce170 */
[----:B------:R-:W-:-:S12]  /*ae60*/  IMAD.MOV.U32 R18, RZ, RZ, -0x1 ;  /* 0xffffffffff127424 */ /* 0x000fd800078e00ff */
[----:B-----5:R-:W-:Y:S05]  /*ae70*/  WARPSYNC.COLLECTIVE R18, `(.L_x_512) ;  /* 0x0000000012087348 */ /* 0x020fea0003c00000 */
[----:B------:R-:W-:Y:S01]  /*ae80*/  VOTE.ANY P6, P6 ;  /* 0x0000000000ff7806 */ /* 0x000fe200030c0100 */
[----:B-----5:R-:W-:-:S12]  /*ae90*/  ENDCOLLECTIVE ;  /* 0x000000000000791b */ /* 0x020fd80003800000 */
.L_x_512:
[----:B------:R-:W-:Y:S05]  /*aea0*/  BSYNC B0 ;  /* 0x0000000000007941 */ /* 0x000fea0003800000 */
.L_x_511:
[----:B------:R-:W-:Y:S05]  /*aeb0*/  BRA `(.L_x_513) ;  /* 0xffffff8000b47947 */ /* 0x000fea000383ffff */
.L_x_343:
[----:B------:R-:W0:Y:S01]  /*aec0*/  S2R R59, SR_GEMASK ;  /* 0x00000000003b7919 */ /* 0x000e220000003c00 */
[----:B------:R-:W-:Y:S01]  /*aed0*/  BSSY B0, `(.L_x_514) ;  /* 0x0000006000007945 */ /* 0x000fe20003800000 */
[----:B------:R-:W-:Y:S01]  /*aee0*/  PLOP3.LUT P6, PT, P6, PT, PT, 0x8, 0x80 ;  /* 0x000000000080781c */ /* 0x000fe200037ce170 */
[----:B------:R-:W-:-:S12]  /*aef0*/  IMAD.MOV.U32 R18, RZ, RZ, -0x1 ;  /* 0xffffffffff127424 */ /* 0x000fd800078e00ff */
[----:B0----5:R-:W-:Y:S05]  /*af00*/  WARPSYNC.COLLECTIVE R18, `(.L_x_515) ;  /* 0x0000000012087348 */ /* 0x021fea0003c00000 */
[----:B------:R-:W-:Y:S01]  /*af10*/  VOTE.ANY R18, PT, P6 ;  /* 0x0000000000127806 */ /* 0x000fe200030e0100 */
[----:B0----5:R-:W-:Y:S06]  /*af20*/  ENDCOLLECTIVE ;  /* 0x000000000000791b */ /* 0x021fec0003800000 */
.L_x_515:
[----:B------:R-:W-:Y:S05]  /*af30*/  BSYNC B0 ;  /* 0x0000000000007941 */ /* 0x000fea0003800000 */
.L_x_514:
[----:B------:R-:W-:Y:S01]  /*af40*/  LOP3.LUT R18, R18, 0x80000000, R59, 0xec, !PT ;  /* 0x8000000012127812 */ /* 0x000fe200078eec3b */
[----:B------:R-:W-:Y:S02]  /*af50*/  IMAD.MOV.U32 R20, RZ, RZ, 0x1 ;  /* 0x00000001ff147424 */ /* 0x000fe400078e00ff */
[----:B------:R-:W-:Y:S02]  /*af60*/  VIADD R48, R58, 0x2 ;  /* 0x000000023a307836 */ /* 0x000fe40000000000 */
[----:B------:R-:W-:Y:S02]  /*af70*/  VIADD R13, R18, 0xffffffff ;  /* 0xffffffff120d7836 */ /* 0x000fe40000000000 */
        /* <DEDUP_REMOVED lines=9> */
.L_x_516:
        /* <DEDUP_REMOVED lines=9> */
.L_x_517:
[----:B------:R-:W-:Y:S01]  /*b0a0*/  IMAD.MOV.U32 R20, RZ, RZ, 0x4 ;  /* 0x00000004ff147424 */ /* 0x000fe200078e00ff */
[----:B------:R-:W-:Y:S02]  /*b0b0*/  SEL R21, R21, RZ, !P0 ;  /* 0x000000ff15157207 */ /* 0x000fe40004000000 */
[----:B------:R-:W-:-:S03]  /*b0c0*/  ISETP.GT.AND P0, PT, R47, R19, PT ;  /* 0x000000132f00720c */ /* 0x000fc60003f04270 */
[----:B------:R-:W-:Y:S02]  /*b0d0*/  IMAD.IADD R50, R12, 0x1, R21 ;  /* 0x000000010c327824 */ /* 0x000fe400078e0215 */
[----:B------:R-:W0:Y:S02]  /*b0e0*/  LDC.64 R12, c[0x0][0x3a0] ;  /* 0x0000e800ff0c7b82 */ /* 0x000e240000000a00 */
[----:B------:R-:W-:-:S07]  /*b0f0*/  IMAD.MOV.U32 R17, RZ, RZ, R50 ;  /* 0x000000ffff117224 */ /* 0x000fce00078e0032 */
[----:B0-----:R-:W-:Y:S05]  /*b100*/  WARPSYNC.COLLECTIVE R18, `(.L_x_518) ;  /* 0x0000000012087348 */ /* 0x001fea0003c00000 */
[----:B------:R1:W2:Y:S02]  /*b110*/  SHFL.DOWN P6, R21, R17, R20, R19 ;  /* 0x0800001411157389 */ /* 0x0002a400000c0013 */
[----:B012---:R-:W-:Y:S05]  /*b120*/  ENDCOLLECTIVE ;  /* 0x000000000000791b */ /* 0x007fea0003800000 */
.L_x_518:
[----:B------:R-:W-:Y:S01]  /*b130*/  IMAD.MOV.U32 R20, RZ, RZ, 0x8 ;  /* 0x00000008ff147424 */ /* 0x000fe200078e00ff */
[----:B------:R-:W-:Y:S02]  /*b140*/  IADD3 R51, P1, PT, R12, 0x100, RZ ;  /* 0x000001000c337810 */ /* 0x000fe40007f3e0ff */
[----:B------:R-:W-:Y:S02]  /*b150*/  SEL R21, R21, RZ, !P0 ;  /* 0x000000ff15157207 */ /* 0x000fe40004000000 */
[----:B------:R-:W-:-:S03]  /*b160*/  ISETP.GT.AND P0, PT, R22, R19, PT ;  /* 0x000000131600720c */ /* 0x000fc60003f04270 */
[----:B------:R-:W-:-:S04]  /*b170*/  IMAD.IADD R52, R50, 0x1, R21 ;  /* 0x0000000132347824 */ /* 0x000fc800078e0215 */
[----:B------:R-:W-:-:S07]  /*b180*/  IMAD.MOV.U32 R17, RZ, RZ, R52 ;  /* 0x000000ffff117224 */ /* 0x000fce00078e0034 */
[----:B------:R-:W-:Y:S05]  /*b190*/  WARPSYNC.COLLECTIVE R18, `(.L_x_519) ;  /* 0x0000000012087348 */ /* 0x000fea0003c00000 */
[----:B------:R0:W1:Y:S02]  /*b1a0*/  SHFL.DOWN P6, R21, R17, R20, R19 ;  /* 0x0800001411157389 */ /* 0x00006400000c0013 */
[----:B01----:R-:W-:Y:S05]  /*b1b0*/  ENDCOLLECTIVE ;  /* 0x000000000000791b */ /* 0x003fea0003800000 */
.L_x_519:
[----:B------:R-:W-:Y:S01]  /*b1c0*/  IMAD.MOV.U32 R20, RZ, RZ, 0x10 ;  /* 0x00000010ff147424 */ /* 0x000fe200078e00ff */
[----:B------:R-:W-:Y:S02]  /*b1d0*/  SEL R21, R21, RZ, !P0 ;  /* 0x000000ff15157207 */ /* 0x000fe40004000000 */
[----:B------:R-:W-:-:S03]  /*b1e0*/  ISETP.GT.AND P0, PT, R49, R19, PT ;  /* 0x000000133100720c */ /* 0x000fc60003f04270 */
[----:B------:R-:W-:Y:S02]  /*b1f0*/  IMAD.IADD R60, R52, 0x1, R21 ;  /* 0x00000001343c7824 */ /* 0x000fe400078e0215 */
[----:B------:R-:W-:Y:S02]  /*b200*/  IMAD.X R52, RZ, RZ, R13, P1 ;  /* 0x000000ffff347224 */ /* 0x000fe400008e060d */
[----:B------:R-:W-:-:S07]  /*b210*/  IMAD.MOV.U32 R17, RZ, RZ, R60 ;  /* 0x000000ffff117224 */ /* 0x000fce00078e003c */
[----:B------:R-:W-:Y:S05]  /*b220*/  WARPSYNC.COLLECTIVE R18, `(.L_x_520) ;  /* 0x0000000012087348 */ /* 0x000fea0003c00000 */
[----:B------:R0:W1:Y:S02]  /*b230*/  SHFL.DOWN P6, R21, R17, R20, R19 ;  /* 0x0800001411157389 */ /* 0x00006400000c0013 */
[----:B01----:R-:W-:Y:S05]  /*b240*/  ENDCOLLECTIVE ;  /* 0x000000000000791b */ /* 0x003fea0003800000 */
.L_x_520:
[----:B------:R-:W-:Y:S02]  /*b250*/  ISETP.NE.AND P6, PT, R16, 0x65, PT ;  /* 0x000000651000780c */ /* 0x000fe40003fc5270 */
[----:B------:R-:W-:-:S05]  /*b260*/  SEL R21, R21, RZ, !P0 ;  /* 0x000000ff15157207 */ /* 0x000fca0004000000 */
[----:B------:R-:W-:-:S07]  /*b270*/  IMAD.IADD R50, R60, 0x1, R21 ;  /* 0x000000013c327824 */ /* 0x000fce00078e0215 */
[----:B------:R-:W-:Y:S05]  /*b280*/  WARPSYNC.COLLECTIVE R18, `(.L_x_521) ;  /* 0x0000000012087348 */ /* 0x000fea0003c00000 */
[----:B------:R-:W-:Y:S01]  /*b290*/  VOTE.ALL P6, P6 ;  /* 0x0000000000ff7806 */ /* 0x000fe200030c0000 */
[----:B------:R-:W-:-:S12]  /*b2a0*/  ENDCOLLECTIVE ;  /* 0x000000000000791b */ /* 0x000fd80003800000 */
.L_x_521:
[----:B------:R-:W-:Y:S05]  /*b2b0*/  BRA `(.L_x_522) ;  /* 0xffffff8000507947 */ /* 0x000fea000383ffff */
.L_x_345:
[----:B------:R-:W-:Y:S01]  /*b2c0*/  BSSY B0, `(.L_x_523) ;  /* 0x0000006000007945 */ /* 0x000fe20003800000 */
[----:B------:R-:W-:Y:S01]  /*b2d0*/  PLOP3.LUT P6, PT, P6, PT, PT, 0x8, 0x80 ;  /* 0x000000000080781c */ /* 0x000fe200037ce170 */
[----:B------:R-:W-:-:S12]  /*b2e0*/  IMAD.MOV.U32 R18, RZ, RZ, -0x1 ;  /* 0xffffffffff127424 */ /* 0x000fd800078e00ff */
[----:B-----5:R-:W-:Y:S05]  /*b2f0*/  WARPSYNC.COLLECTIVE R18, `(.L_x_524) ;  /* 0x0000000012087348 */ /* 0x020fea0003c00000 */
[----:B------:R-:W-:Y:S01]  /*b300*/  VOTE.ANY P6, P6 ;  /* 0x0000000000ff7806 */ /* 0x000fe200030c0100 */
[----:B-----5:R-:W-:-:S12]  /*b310*/  ENDCOLLECTIVE ;  /* 0x000000000000791b */ /* 0x020fd80003800000 */
.L_x_524:
[----:B------:R-:W-:Y:S05]  /*b320*/  BSYNC B0 ;  /* 0x0000000000007941 */ /* 0x000fea0003800000 */
.L_x_523:
[----:B------:R-:W-:Y:S05]  /*b330*/  BRA `(.L_x_525) ;  /* 0xffffff8000607947 */ /* 0x000fea000383ffff */
.L_x_347:
[----:B------:R-:W-:Y:S01]  /*b340*/  BSSY B0, `(.L_x_526) ;  /* 0x0000006000007945 */ /* 0x000fe20003800000 */
[----:B------:R-:W-:Y:S01]  /*b350*/  PLOP3.LUT P6, PT, P6, PT, PT, 0x8, 0x80 ;  /* 0x000000000080781c */ /* 0x000fe200037ce170 */
[----:B------:R-:W-:-:S12]  /*b360*/  IMAD.MOV.U32 R18, RZ, RZ, -0x1 ;  /* 0xffffffffff127424 */ /* 0x000fd800078e00ff */
[----:B-----5:R-:W-:Y:S05]  /*b370*/  WARPSYNC.COLLECTIVE R18, `(.L_x_527) ;  /* 0x0000000012087348 */ /* 0x020fea0003c00000 */
[----:B------:R-:W-:Y:S01]  /*b380*/  VOTE.ANY P6, P6 ;  /* 0x0000000000ff7806 */ /* 0x000fe200030c0100 */
[----:B-----5:R-:W-:-:S12]  /*b390*/  ENDCOLLECTIVE ;  /* 0x000000000000791b */ /* 0x020fd80003800000 */
.L_x_527:
[----:B------:R-:W-:Y:S05]  /*b3a0*/  BSYNC B0 ;  /* 0x0000000000007941 */ /* 0x000fea0003800000 */
.L_x_526:
[----:B------:R-:W-:Y:S05]  /*b3b0*/  BRA `(.L_x_528) ;  /* 0xffffff8000b47947 */ /* 0x000fea000383ffff */
.L_x_349:
[----:B------:R-:W-:Y:S01]  /*b3c0*/  BSSY B0, `(.L_x_529) ;  /* 0x0000006000007945 */ /* 0x000fe20003800000 */
[----:B------:R-:W-:Y:S01]  /*b3d0*/  PLOP3.LUT P6, PT, P6, PT, PT, 0x8, 0x80 ;  /* 0x000000000080781c */ /* 0x000fe200037ce170 */
[----:B------:R-:W-:-:S12]  /*b3e0*/  IMAD.MOV.U32 R18, RZ, RZ, -0x1 ;  /* 0xffffffffff127424 */ /* 0x000fd800078e00ff */
[----:B-----5:R-:W-:Y:S05]  /*b3f0*/  WARPSYNC.COLLECTIVE R18, `(.L_x_530) ;  /* 0x0000000012087348 */ /* 0x020fea0003c00000 */
[----:B------:R-:W-:Y:S01]  /*b400*/  VOTE.ANY R18, PT, P6 ;  /* 0x0000000000127806 */ /* 0x000fe200030e0100 */
[----:B-----5:R-:W-:Y:S06]  /*b410*/  ENDCOLLECTIVE ;  /* 0x000000000000791b */ /* 0x020fec0003800000 */
.L_x_530:
[----:B------:R-:W-:Y:S05]  /*b420*/  BSYNC B0 ;  /* 0x0000000000007941 */ /* 0x000fea0003800000 */
.L_x_529:
[----:B------:R-:W-:Y:S01]  /*b430*/  LOP3.LUT R18, R18, 0x80000000, R59, 0xec, !PT ;  /* 0x8000000012127812 */ /* 0x000fe200078eec3b */
[----:B------:R-:W-:Y:S02]  /*b440*/  IMAD.MOV.U32 R20, RZ, RZ, 0x1 ;  /* 0x00000001ff147424 */ /* 0x000fe400078e00ff */
[----:B------:R-:W-:Y:S02]  /*b450*/  VIADD R41, R41, 0xffffffe0 ;  /* 0xffffffe029297836 */ /* 0x000fe40000000000 */
[----:B------:R-:W-:-:S05]  /*b460*/  VIADD R13, R18, 0xffffffff ;  /* 0xffffffff120d7836 */ /* 0x000fca0000000000 */
[----:B------:R-:W-:Y:S01]  /*b470*/  LOP3.LUT R13, R18, R13, RZ, 0xc, !PT ;  /* 0x0000000d120d7212 */ /* 0x000fe200078e0cff */
[----:B------:R-:W-:-:S03]  /*b480*/  IMAD.MOV.U32 R18, RZ, RZ, -0x1 ;  /* 0xffffffffff127424 */ /* 0x000fc600078e00ff */
[----:B------:R0:W1:Y:S04]  /*b490*/  POPC R19, R13 ;  /* 0x0000000d00137309 */ /* 0x0000680000000000 */
[----:B01----:R-:W-:Y:S05]  /*b4a0*/  WARPSYNC.COLLECTIVE R18, `(.L_x_531) ;  /* 0x0000000012087348 */ /* 0x003fea0003c00000 */
[----:B-1----:R1:W2:Y:S02]  /*b4b0*/  SHFL.DOWN P6, R21, R17, R20, R19 ;  /* 0x0800001411157389 */ /* 0x0022a400000c0013 */
[----:B012---:R-:W-:Y:S05]  /*b4c0*/  ENDCOLLECTIVE ;  /* 0x000000000000791b */ /* 0x007fea0003800000 */
.L_x_531:
        /* <DEDUP_REMOVED lines=9> */
.L_x_532:
        /* <DEDUP_REMOVED lines=8> */
.L_x_533:
        /* <DEDUP_REMOVED lines=8> */
.L_x_534:
        /* <DEDUP_REMOVED lines=8> */
.L_x_535:
[----:B------:R-:W-:Y:S02]  /*b6e0*/  ISETP.NE.AND P6, PT, R16, 0x65, PT ;  /* 0x000000651000780c */ /* 0x000fe40003fc5270 */
[----:B------:R-:W-:-:S04]  /*b6f0*/  SEL R21, R21, RZ, !P0 ;  /* 0x000000ff15157207 */ /* 0x000fc80004000000 */
[----:B------:R-:W-:-:S07]  /*b700*/  IADD3 R50, PT, PT, R61, R21, R50 ;  /* 0x000000153d327210 */ /* 0x000fce0007ffe032 */
[----:B------:R-:W-:Y:S05]  /*b710*/  WARPSYNC.COLLECTIVE R18, `(.L_x_536) ;  /* 0x0000000012087348 */ /* 0x000fea0003c00000 */
[----:B------:R-:W-:Y:S01]  /*b720*/  VOTE.ALL P6, P6 ;  /* 0x0000000000ff7806 */ /* 0x000fe200030c0000 */
[----:B------:R-:W-:-:S12]  /*b730*/  ENDCOLLECTIVE ;  /* 0x000000000000791b */ /* 0x000fd80003800000 */
.L_x_536:
[----:B------:R-:W-:Y:S05]  /*b740*/  BRA `(.L_x_537) ;  /* 0xffffff8000507947 */ /* 0x000fea000383ffff */
.L_x_448:
[----:B------:R-:W-:Y:S01]  /*b750*/  BSSY B0, `(.L_x_538) ;  /* 0x0000006000007945 */ /* 0x000fe20003800000 */
[----:B------:R-:W-:Y:S01]  /*b760*/  PLOP3.LUT P6, PT, P6, PT, PT, 0x8, 0x80 ;  /* 0x000000000080781c */ /* 0x000fe200037ce170 */
[----:B------:R-:W-:-:S12]  /*b770*/  IMAD.MOV.U32 R18, RZ, RZ, -0x1 ;  /* 0xffffffffff127424 */ /* 0x000fd800078e00ff */
[----:B-----5:R-:W-:Y:S05]  /*b780*/  WARPSYNC.COLLECTIVE R18, `(.L_x_539) ;  /* 0x0000000012087348 */ /* 0x020fea0003c00000 */
[----:B------:R-:W-:Y:S01]  /*b790*/  VOTE.ANY P6, P6 ;  /* 0x0000000000ff7806 */ /* 0x000fe200030c0100 */
[----:B-----5:R-:W-:-:S12]  /*b7a0*/  ENDCOLLECTIVE ;  /* 0x000000000000791b */ /* 0x020fd80003800000 */
.L_x_539:
[----:B------:R-:W-:Y:S05]  /*b7b0*/  BSYNC B0 ;  /* 0x0000000000007941 */ /* 0x000fea0003800000 */
.L_x_538:
[----:B------:R-:W-:Y:S05]  /*b7c0*/  BRA `(.L_x_540) ;  /* 0xffffffd0004c7947 */ /* 0x000fea000383ffff */
.L_x_450:
[----:B------:R-:W-:Y:S01]  /*b7d0*/  BSSY B0, `(.L_x_541) ;  /* 0x0000006000007945 */ /* 0x000fe20003800000 */
[----:B------:R-:W-:Y:S01]  /*b7e0*/  PLOP3.LUT P6, PT, P6, PT, PT, 0x8, 0x80 ;  /* 0x000000000080781c */ /* 0x000fe200037ce170 */
[----:B------:R-:W-:-:S12]  /*b7f0*/  IMAD.MOV.U32 R18, RZ, RZ, -0x1 ;  /* 0xffffffffff127424 */ /* 0x000fd800078e00ff */
[----:B-----5:R-:W-:Y:S05]  /*b800*/  WARPSYNC.COLLECTIVE R18, `(.L_x_542) ;  /* 0x0000000012087348 */ /* 0x020fea0003c00000 */
[----:B------:R-:W-:Y:S01]  /*b810*/  VOTE.ANY P6, P6 ;  /* 0x0000000000ff7806 */ /* 0x000fe200030c0100 */
[----:B-----5:R-:W-:-:S12]  /*b820*/  ENDCOLLECTIVE ;  /* 0x000000000000791b */ /* 0x020fd80003800000 */
.L_x_542:
[----:B------:R-:W-:Y:S05]  /*b830*/  BSYNC B0 ;  /* 0x0000000000007941 */ /* 0x000fea0003800000 */
.L_x_541:
[----:B------:R-:W-:Y:S05]  /*b840*/  BRA `(.L_x_543) ;  /* 0xffffffd000a07947 */ /* 0x000fea000383ffff */
.L_x_452:
[----:B------:R-:W-:Y:S01]  /*b850*/  BSSY B0, `(.L_x_544) ;  /* 0x0000006000007945 */ /* 0x000fe20003800000 */
[----:B------:R-:W-:Y:S01]  /*b860*/  PLOP3.LUT P6, PT, P6, PT, PT, 0x8, 0x80 ;  /* 0x000000000080781c */ /* 0x000fe200037ce170 */
[----:B------:R-:W-:-:S12]  /*b870*/  IMAD.MOV.U32 R18, RZ, RZ, -0x1 ;  /* 0xffffffffff127424 */ /* 0x000fd800078e00ff */
[----:B-----5:R-:W-:Y:S05]  /*b880*/  WARPSYNC.COLLECTIVE R18, `(.L_x_545) ;  /* 0x0000000012087348 */ /* 0x020fea0003c00000 */
[----:B------:R-:W-:Y:S01]  /*b890*/  VOTE.ANY R18, PT, P6 ;  /* 0x0000000000127806 */ /* 0x000fe200030e0100 */
[----:B-----5:R-:W-:Y:S06]  /*b8a0*/  ENDCOLLECTIVE ;  /* 0x000000000000791b */ /* 0x020fec0003800000 */
.L_x_545:
[----:B------:R-:W-:Y:S05]  /*b8b0*/  BSYNC B0 ;  /* 0x0000000000007941 */ /* 0x000fea0003800000 */
.L_x_544:
        /* <DEDUP_REMOVED lines=14> */
.L_x_546:
        /* <DEDUP_REMOVED lines=8> */
.L_x_547:
        /* <DEDUP_REMOVED lines=9> */
.L_x_548:
        /* <DEDUP_REMOVED lines=8> */
.L_x_549:
[----:B------:R-:W0:Y:S01]  /*bb30*/  LDC.64 R18, c[0x0][0x3a0] ;  /* 0x0000e800ff127b82 */ /* 0x000e220000000a00 */
[----:B------:R-:W-:Y:S01]  /*bb40*/  IMAD.MOV.U32 R20, RZ, RZ, 0x10 ;  /* 0x00000010ff147424 */ /* 0x000fe200078e00ff */
[----:B------:R-:W-:-:S04]  /*bb50*/  ISETP.GT.AND P6, PT, R44, R51, PT ;  /* 0x000000332c00720c */ /* 0x000fc80003fc4270 */
[----:B------:R-:W-:-:S05]  /*bb60*/  SEL R21, R21, RZ, !P6 ;  /* 0x000000ff15157207 */ /* 0x000fca0007000000 */
[----:B------:R-:W-:-:S04]  /*bb70*/  IMAD.IADD R54, R52, 0x1, R21 ;  /* 0x0000000134367824 */ /* 0x000fc800078e0215 */
[----:B------:R-:W-:Y:S01]  /*bb80*/  IMAD.MOV.U32 R17, RZ, RZ, R54 ;  /* 0x000000ffff117224 */ /* 0x000fe200078e0036 */
[----:B0-----:R-:W-:Y:S01]  /*bb90*/  IADD3 R47, P6, PT, R18, 0x100, RZ ;  /* 0x00000100122f7810 */ /* 0x001fe20007fde0ff */
[----:B------:R-:W-:-:S04]  /*bba0*/  IMAD.MOV.U32 R18, RZ, RZ, -0x1 ;  /* 0xffffffffff127424 */ /* 0x000fc800078e00ff */
[----:B------:R-:W-:Y:S02]  /*bbb0*/  IMAD.X R50, RZ, RZ, R19, P6 ;  /* 0x000000ffff327224 */ /* 0x000fe400030e0613 */
[----:B------:R-:W-:-:S07]  /*bbc0*/  IMAD.MOV.U32 R19, RZ, RZ, R51 ;  /* 0x000000ffff137224 */ /* 0x000fce00078e0033 */
[----:B------:R-:W-:Y:S05]  /*bbd0*/  WARPSYNC.COLLECTIVE R18, `(.L_x_550) ;  /* 0x0000000012087348 */ /* 0x000fea0003c00000 */
[----:B------:R0:W1:Y:S02]  /*bbe0*/  SHFL.DOWN P6, R21, R17, R20, R19 ;  /* 0x0800001411157389 */ /* 0x00006400000c0013 */
[----:B01----:R-:W-:Y:S05]  /*bbf0*/  ENDCOLLECTIVE ;  /* 0x000000000000791b */ /* 0x003fea0003800000 */
.L_x_550:
[----:B------:R-:W-:-:S04]  /*bc00*/  ISETP.GT.AND P6, PT, R49, R51, PT ;  /* 0x000000333100720c */ /* 0x000fc80003fc4270 */
[----:B------:R-:W-:Y:S02]  /*bc10*/  SEL R21, R21, RZ, !P6 ;  /* 0x000000ff15157207 */ /* 0x000fe40007000000 */
[----:B------:R-:W-:-:S03]  /*bc20*/  ISETP.NE.AND P6, PT, R16, 0x65, PT ;  /* 0x000000651000780c */ /* 0x000fc60003fc5270 */
[----:B------:R-:W-:-:S10]  /*bc30*/  IMAD.IADD R48, R54, 0x1, R21 ;  /* 0x0000000136307824 */ /* 0x000fd400078e0215 */
[----:B------:R-:W-:Y:S05]  /*bc40*/  WARPSYNC.COLLECTIVE R18, `(.L_x_551) ;  /* 0x0000000012087348 */ /* 0x000fea0003c00000 */
[----:B------:R-:W-:Y:S01]  /*bc50*/  VOTE.ALL P6, P6 ;  /* 0x0000000000ff7806 */ /* 0x000fe200030c0000 */
[----:B------:R-:W-:-:S12]  /*bc60*/  ENDCOLLECTIVE ;  /* 0x000000000000791b */ /* 0x000fd80003800000 */
.L_x_551:
[----:B------:R-:W-:Y:S05]  /*bc70*/  BRA `(.L_x_552) ;  /* 0xffffffd000307947 */ /* 0x000fea000383ffff */
.L_x_454:
[----:B------:R-:W-:Y:S01]  /*bc80*/  BSSY B0, `(.L_x_553) ;  /* 0x0000006000007945 */ /* 0x000fe20003800000 */
[----:B------:R-:W-:Y:S01]  /*bc90*/  PLOP3.LUT P6, PT, P6, PT, PT, 0x8, 0x80 ;  /* 0x000000000080781c */ /* 0x000fe200037ce170 */
[----:B------:R-:W-:-:S12]  /*bca0*/  IMAD.MOV.U32 R18, RZ, RZ, -0x1 ;  /* 0xffffffffff127424 */ /* 0x000fd800078e00ff */
[----:B-----5:R-:W-:Y:S05]  /*bcb0*/  WARPSYNC.COLLECTIVE R18, `(.L_x_554) ;  /* 0x0000000012087348 */ /* 0x020fea0003c00000 */
[----:B------:R-:W-:Y:S01]  /*bcc0*/  VOTE.ANY P6, P6 ;  /* 0x0000000000ff7806 */ /* 0x000fe200030c0100 */
[----:B-----5:R-:W-:-:S12]  /*bcd0*/  ENDCOLLECTIVE ;  /* 0x000000000000791b */ /* 0x020fd80003800000 */
.L_x_554:
[----:B------:R-:W-:Y:S05]  /*bce0*/  BSYNC B0 ;  /* 0x0000000000007941 */ /* 0x000fea0003800000 */
.L_x_553:
[----:B------:R-:W-:Y:S05]  /*bcf0*/  BRA `(.L_x_555) ;  /* 0xffffffd000407947 */ /* 0x000fea000383ffff */
.L_x_456:
[----:B------:R-:W-:Y:S01]  /*bd00*/  BSSY B0, `(.L_x_556) ;  /* 0x0000006000007945 */ /* 0x000fe20003800000 */
[----:B------:R-:W-:Y:S01]  /*bd10*/  PLOP3.LUT P6, PT, P6, PT, PT, 0x8, 0x80 ;  /* 0x000000000080781c */ /* 0x000fe200037ce170 */
[----:B------:R-:W-:-:S12]  /*bd20*/  IMAD.MOV.U32 R18, RZ, RZ, -0x1 ;  /* 0xffffffffff127424 */ /* 0x000fd800078e00ff */
[----:B-----5:R-:W-:Y:S05]  /*bd30*/  WARPSYNC.COLLECTIVE R18, `(.L_x_557) ;  /* 0x0000000012087348 */ /* 0x020fea0003c00000 */
[----:B------:R-:W-:Y:S01]  /*bd40*/  VOTE.ANY P6, P6 ;  /* 0x0000000000ff7806 */ /* 0x000fe200030c0100 */
[----:B-----5:R-:W-:-:S12]  /*bd50*/  ENDCOLLECTIVE ;  /* 0x000000000000791b */ /* 0x020fd80003800000 */
.L_x_557:
[----:B------:R-:W-:Y:S05]  /*bd60*/  BSYNC B0 ;  /* 0x0000000000007941 */ /* 0x000fea0003800000 */
.L_x_556:
[----:B------:R-:W-:Y:S05]  /*bd70*/  BRA `(.L_x_558) ;  /* 0xffffffd000947947 */ /* 0x000fea000383ffff */
.L_x_458:
[----:B------:R-:W-:Y:S01]  /*bd80*/  BSSY B0, `(.L_x_559) ;  /* 0x0000006000007945 */ /* 0x000fe20003800000 */
[----:B------:R-:W-:Y:S01]  /*bd90*/  PLOP3.LUT P6, PT, P6, PT, PT, 0x8, 0x80 ;  /* 0x000000000080781c */ /* 0x000fe200037ce170 */
[----:B------:R-:W-:-:S12]  /*bda0*/  IMAD.MOV.U32 R18, RZ, RZ, -0x1 ;  /* 0xffffffffff127424 */ /* 0x000fd800078e00ff */
[----:B-----5:R-:W-:Y:S05]  /*bdb0*/  WARPSYNC.COLLECTIVE R18, `(.L_x_560) ;  /* 0x0000000012087348 */ /* 0x020fea0003c00000 */
[----:B------:R-:W-:Y:S01]  /*bdc0*/  VOTE.ANY R18, PT, P6 ;  /* 0x0000000000127806 */ /* 0x000fe200030e0100 */
[----:B-----5:R-:W-:Y:S06]  /*bdd0*/  ENDCOLLECTIVE ;  /* 0x000000000000791b */ /* 0x020fec0003800000 */
.L_x_560:
[----:B------:R-:W-:Y:S05]  /*bde0*/  BSYNC B0 ;  /* 0x0000000000007941 */ /* 0x000fea0003800000 */
.L_x_559:
        /* <DEDUP_REMOVED lines=10> */
.L_x_561:
        /* <DEDUP_REMOVED lines=8> */
.L_x_562:
        /* <DEDUP_REMOVED lines=8> */
.L_x_563:
        /* <DEDUP_REMOVED lines=8> */
.L_x_564:
        /* <DEDUP_REMOVED lines=8> */
.L_x_565:
[----:B------:R-:W-:-:S04]  /*c090*/  ISETP.GT.AND P6, PT, R49, R19, PT ;  /* 0x000000133100720c */ /* 0x000fc80003fc4270 */
[----:B------:R-:W-:Y:S02]  /*c0a0*/  SEL R21, R21, RZ, !P6 ;  /* 0x000000ff15157207 */ /* 0x000fe40007000000 */
[----:B------:R-:W-:Y:S02]  /*c0b0*/  ISETP.NE.AND P6, PT, R16, 0x65, PT ;  /* 0x000000651000780c */ /* 0x000fe40003fc5270 */
[----:B------:R-:W-:-:S11]  /*c0c0*/  IADD3 R48, PT, PT, R53, R21, R48 ;  /* 0x0000001535307210 */ /* 0x000fd60007ffe030 */
[----:B------:R-:W-:Y:S05]  /*c0d0*/  WARPSYNC.COLLECTIVE R18, `(.L_x_566) ;  /* 0x0000000012087348 */ /* 0x000fea0003c00000 */
[----:B------:R-:W-:Y:S01]  /*c0e0*/  VOTE.ALL P6, P6 ;  /* 0x0000000000ff7806 */ /* 0x000fe200030c0000 */
[----:B------:R-:W-:-:S12]  /*c0f0*/  ENDCOLLECTIVE ;  /* 0x000000000000791b */ /* 0x000fd80003800000 */
.L_x_566:
[----:B------:R-:W-:Y:S05]  /*c100*/  BRA `(.L_x_567) ;  /* 0xffffffd000307947 */ /* 0x000fea000383ffff */
.L_x_568:
        /* <DEDUP_REMOVED lines=15> */
.L_x_1077:


//--------------------- .text._ZN3cub18CUB_300001_SM_10006detail6select23DeviceSelectSweepKernelINS2_10policy_hubIjNS0_8NullTypeEiLb0ELNS0_10SelectImplE0EE10Policy1000EPjPS5_S9_PlNS0_13ScanTileStateIiLb1EEE17belongsToPivotBinS5_iNS2_19streaming_context_tIlLb1EEELS6_0EEEvT0_T1_T2_T3_T4_T5_T6_T7_iT8_NS1_7vsmem_tE --------------------------
	.section	.text._ZN3cub18CUB_300001_SM_10006detail6select23DeviceSelectSweepKernelINS2_10policy_hubIjNS0_8NullTypeEiLb0ELNS0_10SelectImplE0EE10Policy1000EPjPS5_S9_PlNS0_13ScanTileStateIiLb1EEE17belongsToPivotBinS5_iNS2_19streaming_context_tIlLb1EEELS6_0EEEvT0_T1_T2_T3_T4_T5_T6_T7_iT8_NS1_7vsmem_tE,"ax",@progbits
	.align	128
        .global         _ZN3cub18CUB_300001_SM_10006detail6select23DeviceSelectSweepKernelINS2_10policy_hubIjNS0_8NullTypeEiLb0ELNS0_10SelectImplE0EE10Policy1000EPjPS5_S9_PlNS0_13ScanTileStateIiLb1EEE17belongsToPivotBinS5_iNS2_19streaming_context_tIlLb1EEELS6_0EEEvT0_T1_T2_T3_T4_T5_T6_T7_iT8_NS1_7vsmem_tE
        .type           _ZN3cub18CUB_300001_SM_10006detail6select23DeviceSelectSweepKernelINS2_10policy_hubIjNS0_8NullTypeEiLb0ELNS0_10SelectImplE0EE10Policy1000EPjPS5_S9_PlNS0_13ScanTileStateIiLb1EEE17belongsToPivotBinS5_iNS2_19streaming_context_tIlLb1EEELS6_0EEEvT0_T1_T2_T3_T4_T5_T6_T7_iT8_NS1_7vsmem_tE,@function
        .size           _ZN3cub18CUB_300001_SM_10006detail6select23DeviceSelectSweepKernelINS2_10policy_hubIjNS0_8NullTypeEiLb0ELNS0_10SelectImplE0EE10Policy1000EPjPS5_S9_PlNS0_13ScanTileStateIiLb1EEE17belongsToPivotBinS5_iNS2_19streaming_context_tIlLb1EEELS6_0EEEvT0_T1_T2_T3_T4_T5_T6_T7_iT8_NS1_7vsmem_tE,(.L_x_1078 - _ZN3cub18CUB_300001_SM_10006detail6select23DeviceSelectSweepKernelINS2_10policy_hubIjNS0_8NullTypeEiLb0ELNS0_10SelectImplE0EE10Policy1000EPjPS5_S9_PlNS0_13ScanTileStateIiLb1EEE17belongsToPivotBinS5_iNS2_19streaming_context_tIlLb1EEELS6_0EEEvT0_T1_T2_T3_T4_T5_T6_T7_iT8_NS1_7vsmem_tE)
        .other          _ZN3cub18CUB_300001_SM_10006detail6select23DeviceSelectSweepKernelINS2_10policy_hubIjNS0_8NullTypeEiLb0ELNS0_10SelectImplE0EE10Policy1000EPjPS5_S9_PlNS0_13ScanTileStateIiLb1EEE17belongsToPivotBinS5_iNS2_19streaming_context_tIlLb1EEELS6_0EEEvT0_T1_T2_T3_T4_T5_T6_T7_iT8_NS1_7vsmem_tE,@"STO_CUDA_ENTRY STV_DEFAULT"
_ZN3cub18CUB_300001_SM_10006detail6select23DeviceSelectSweepKernelINS2_10policy_hubIjNS0_8NullTypeEiLb0ELNS0_10SelectImplE0EE10Policy1000EPjPS5_S9_PlNS0_13ScanTileStateIiLb1EEE17belongsToPivotBinS5_iNS2_19streaming_context_tIlLb1EEELS6_0EEEvT0_T1_T2_T3_T4_T5_T6_T7_iT8_NS1_7vsmem_tE:
.text._ZN3cub18CUB_300001_SM_10006detail6select23DeviceSelectSweepKernelINS2_10policy_hubIjNS0_8NullTypeEiLb0ELNS0_10SelectImplE0EE10Policy1000EPjPS5_S9_PlNS0_13ScanTileStateIiLb1EEE17belongsToPivotBinS5_iNS2_19streaming_context_tIlLb1EEELS6_0EEEvT0_T1_T2_T3_T4_T5_T6_T7_iT8_NS1_7vsmem_tE:
[----:B------:R-:W-:Y:S08]  /*0000*/  LDC R1, c[0x0][0x37c] ;  /* 0x0000df00ff017b82 */ /* 0x000ff00000000800 */
[----:B------:R-:W-:Y:S01]  /*0010*/  S2UR UR9, SR_CTAID.X ;  /* 0x00000000000979c3 */ /* 0x000fe20000002500 */
[----:B------:R-:W0:Y:S01]  /*0020*/  LDCU UR4, c[0x0][0x374] ;  /* 0x00006e80ff0477ac */ /* 0x000e220008000800 */
[----:B------:R-:W1:Y:S06]  /*0030*/  LDCU UR5, c[0x0][0x3b8] ;  /* 0x00007700ff0577ac */ /* 0x000e6c0008000800 */
[----:B------:R-:W0:Y:S01]  /*0040*/  S2UR UR10, SR_CTAID.Y ;  /* 0x00000000000a79c3 */ /* 0x000e220000002600 */
[----:B------:R-:W2:Y:S01]  /*0050*/  LDCU.64 UR18, c[0x0][0x358] ;  /* 0x00006b00ff1277ac */ /* 0x000ea20008000a00 */
[----:B-1----:R-:W-:-:S02]  /*0060*/  UIADD3 UR5, UPT, UPT, UR5, -0x1, URZ ;  /* 0xffffffff05057890 */ /* 0x002fc4000fffe0ff */
[----:B0-----:R-:W-:-:S04]  /*0070*/  UIMAD UR4, UR9, UR4, UR10 ;  /* 0x00000004090472a4 */ /* 0x001fc8000f8e020a */
[----:B------:R-:W-:Y:S02]  /*0080*/  UISETP.GE.AND UP0, UPT, UR4, UR5, UPT ;  /* 0x000000050400728c */ /* 0x000fe4000bf06270 */
[----:B------:R-:W-:Y:S01]  /*0090*/  IMAD.U32 R36, RZ, RZ, UR4 ;  /* 0x00000004ff247e24 */ /* 0x000fe2000f8e00ff */
[----:B------:R-:W-:-:S06]  /*00a0*/  UIMAD UR8, UR4, 0x1680, URZ ;  /* 0x00001680040878a4 */ /* 0x000fcc000f8e02ff */
[----:B--2---:R-:W-:Y:S06]  /*00b0*/  BRA.U UP0, `(.L_x_569) ;  /* 0x0000005d00207547 */ /* 0x004fec000b800000 */
[----:B------:R-:W0:Y:S01]  /*00c0*/  LDCU UR5, c[0x0][0x3a8] ;  /* 0x00007500ff0577ac */ /* 0x000e220008000800 */
[----:B------:R-:W-:Y:S01]  /*00d0*/  ISETP.NE.AND P0, PT, R36, RZ, PT ;  /* 0x000000ff2400720c */ /* 0x000fe20003f05270 */
[----:B0-----:R-:W-:-:S04]  /*00e0*/  UIADD3 UR5, UPT, UPT, -UR5, URZ, URZ ;  /* 0x000000ff05057290 */ /* 0x001fc8000fffe1ff */
[----:B------:R-:W-:-:S08]  /*00f0*/  ULEA UR5, UR5, 0x20, 0x3 ;  /* 0x0000002005057891 */ /* 0x000fd0000f8e18ff */
[----:B------:R-:W-:Y:S05]  /*0100*/  @P0 BRA `(.L_x_570) ;  /* 0x0000002800440947 */ /* 0x000fea0003800000 */
[----:B------:R-:W0:Y:S01]  /*0110*/  S2R R0, SR_TID.X ;  /* 0x0000000000007919 */ /* 0x000e220000002100 */
[----:B------:R-:W1:Y:S01]  /*0120*/  LDC.64 R4, c[0x0][0x3d0] ;  /* 0x0000f400ff047b82 */ /* 0x000e620000000a00 */
[----:B------:R-:W2:Y:S01]  /*0130*/  LDCU.U8 UR17, c[0x0][0x3c0] ;  /* 0x00007800ff1177ac */ /* 0x000ea20008000000 */
[----:B------:R-:W3:Y:S01]  /*0140*/  LDCU.64 UR6, c[0x0][0x380] ;  /* 0x00007000ff0677ac */ /* 0x000ee20008000a00 */
[----:B------:R-:W4:Y:S01]  /*0150*/  S2R R49, SR_LANEID ;  /* 0x0000000000317919 */ /* 0x000f220000000000 */
[----:B------:R-:W-:Y:S01]  /*0160*/  UMOV UR4, 0x400 ;  /* 0x0000040000047882 */ /* 0x000fe20000000000 */
[----:B------:R-:W5:Y:S01]  /*0170*/  LDCU UR21, c[0x0][0x3ac] ;  /* 0x00007580ff1577ac */ /* 0x000f620008000800 */
[----:B--2---:R-:W-:Y:S02]  /*0180*/  ISETP.NE.AND P0, PT, RZ, UR17, PT ;  /* 0x00000011ff007c0c */ /* 0x004fe4000bf05270 */
[C---:B0-----:R-:W-:Y:S02]  /*0190*/  LOP3.LUT R2, R0.reuse, 0x1f, RZ, 0xc0, !PT ;  /* 0x0000001f00027812 */ /* 0x041fe400078ec0ff */
[----:B------:R-:W-:-:S05]  /*01a0*/  LOP3.LUT R3, R0, 0x3e0, RZ, 0xc0, !PT ;  /* 0x000003e000037812 */ /* 0x000fca00078ec0ff */
[----:B------:R-:W-:Y:S01]  /*01b0*/  IMAD R2, R3, 0xf, R2 ;  /* 0x0000000f03027824 */ /* 0x000fe200078e0202 */
[----:B-1----:R-:W-:Y:S02]  /*01c0*/  SEL R3, R4, RZ, !P0 ;  /* 0x000000ff04037207 */ /* 0x002fe40004000000 */
[----:B------:R-:W-:Y:S02]  /*01d0*/  SEL R4, R5, RZ, !P0 ;  /* 0x000000ff05047207 */ /* 0x000fe40004000000 */
[----:B------:R-:W-:-:S04]  /*01e0*/  IADD3 R3, P0, P1, R2, UR8, R3 ;  /* 0x0000000802037c10 */ /* 0x000fc8000f91e003 */
[----:B------:R-:W-:Y:S02]  /*01f0*/  IADD3.X R4, PT, PT, RZ, R4, RZ, P0, P1 ;  /* 0x00000004ff047210 */ /* 0x000fe400007e24ff */
[----:B---3--:R-:W-:-:S04]  /*0200*/  LEA R2, P0, R3, UR6, 0x2 ;  /* 0x0000000603027c11 */ /* 0x008fc8000f8010ff */
[----:B------:R-:W-:-:S05]  /*0210*/  LEA.HI.X R3, R3, UR7, R4, 0x2, P0 ;  /* 0x0000000703037c11 */ /* 0x000fca00080f1404 */
[----:B------:R-:W2:Y:S04]  /*0220*/  LDG.E R4, desc[UR18][R2.64] ;  /* 0x0000001202047981 */ /* 0x000ea8000c1e1900 */
[----:B------:R-:W3:Y:S04]  /*0230*/  LDG.E R5, desc[UR18][R2.64+0x80] ;  /* 0x0000801202057981 */ /* 0x000ee8000c1e1900 */
        /* <DEDUP_REMOVED lines=15> */
[----:B------:R-:W-:Y:S04]  /*0330*/  BSSY.RECONVERGENT B0, `(.L_x_571) ;  /* 0x00000e4000007945 */ /* 0x000fe80003800200 */
[----:B----4-:R-:W-:Y:S01]  /*0340*/  IMAD R12, R52, 0x1e0, R49 ;  /* 0x000001e0340c7824 */ /* 0x010fe200078e0231 */
[----:B0-----:R-:W-:-:S06]  /*0350*/  ULEA UR4, UR6, UR4, 0x18 ;  /* 0x0000000406047291 */ /* 0x001fcc000f8ec0ff */
[----:B------:R-:W-:-:S05]  /*0360*/  LEA R20, R12, UR4, 0x2 ;  /* 0x000000040c147c11 */ /* 0x000fca000f8e10ff */
[----:B------:R-:W-:Y:S01]  /*0370*/  IMAD R12, R49, 0x38, R20 ;  /* 0x00000038310c7824 */ /* 0x000fe200078e0214 */
[----:B--2---:R-:W-:Y:S04]  /*0380*/  STS [R20], R4 ;  /* 0x0000000414007388 */ /* 0x004fe80000000800 */
[----:B---3--:R-:W-:Y:S04]  /*0390*/  STS [R20+0x80], R5 ;  /* 0x0000800514007388 */ /* 0x008fe80000000800 */
[----:B-----5:R-:W-:Y:S04]  /*03a0*/  STS [R20+0x100], R6 ;  /* 0x0001000614007388 */ /* 0x020fe80000000800 */
[----:B------:R-:W-:Y:S04]  /*03b0*/  STS [R20+0x180], R7 ;  /* 0x0001800714007388 */ /* 0x000fe80000000800 */
[----:B------:R-:W-:Y:S04]  /*03c0*/  STS [R20+0x200], R8 ;  /* 0x0002000814007388 */ /* 0x000fe80000000800 */
[----:B------:R-:W-:Y:S04]  /*03d0*/  STS [R20+0x280], R9 ;  /* 0x0002800914007388 */ /* 0x000fe80000000800 */
[----:B------:R-:W-:Y:S04]  /*03e0*/  STS [R20+0x300], R10 ;  /* 0x0003000a14007388 */ /* 0x000fe80000000800 */
[----:B------:R-:W-:Y:S04]  /*03f0*/  STS [R20+0x380], R11 ;  /* 0x0003800b14007388 */ /* 0x000fe80000000800 */
[----:B------:R-:W-:Y:S04]  /*0400*/  STS [R20+0x400], R13 ;  /* 0x0004000d14007388 */ /* 0x000fe80000000800 */
[----:B------:R0:W-:Y:S04]  /*0410*/  STS [R20+0x480], R14 ;  /* 0x0004800e14007388 */ /* 0x0001e80000000800 */
[----:B------:R-:W-:Y:S04]  /*0420*/  STS [R20+0x500], R15 ;  /* 0x0005000f14007388 */ /* 0x000fe80000000800 */
[----:B------:R-:W-:Y:S01]  /*0430*/  STS [R20+0x580], R16 ;  /* 0x0005801014007388 */ /* 0x000fe20000000800 */
[----:B0-----:R-:W-:-:S03]  /*0440*/  IMAD.MOV.U32 R14, RZ, RZ, 0x2 ;  /* 0x00000002ff0e7424 */ /* 0x001fc600078e00ff */
[----:B------:R-:W-:Y:S04]  /*0450*/  STS [R20+0x600], R17 ;  /* 0x0006001114007388 */ /* 0x000fe80000000800 */
[----:B------:R-:W-:Y:S04]  /*0460*/  STS [R20+0x680], R18 ;  /* 0x0006801214007388 */ /* 0x000fe80000000800 */
[----:B------:R-:W-:Y:S01]  /*0470*/  STS [R20+0x700], R19 ;  /* 0x0007001314007388 */ /* 0x000fe20000000800 */
[----:B------:R-:W-:-:S03]  /*0480*/  NOP ;  /* 0x0000000000007918 */ /* 0x000fc60000000000 */
[----:B------:R-:W0:Y:S04]  /*0490*/  LDS R48, [R12] ;  /* 0x000000000c307984 */ /* 0x000e280000000800 */
[----:B------:R-:W1:Y:S04]  /*04a0*/  LDS R2, [R12+0x4] ;  /* 0x000004000c027984 */ /* 0x000e680000000800 */
        /* <DEDUP_REMOVED lines=8> */
[----:B0-----:R-:W-:-:S03]  /*0530*/  SHF.R.U32.HI R7, RZ, UR5, R48 ;  /* 0x00000005ff077c19 */ /* 0x001fc60008011630 */
[----:B------:R-:W0:Y:S01]  /*0540*/  LDS R25, [R12+0x28] ;  /* 0x000028000c197984 */ /* 0x000e220000000800 */
[----:B-1----:R-:W-:-:S03]  /*0550*/  SHF.R.U32.HI R9, RZ, UR5, R2 ;  /* 0x00000005ff097c19 */ /* 0x002fc60008011602 */
[----:B------:R-:W1:Y:S01]  /*0560*/  LDS R28, [R12+0x2c] ;  /* 0x00002c000c1c7984 */ /* 0x000e620000000800 */
[----:B------:R-:W-:Y:S02]  /*0570*/  LOP3.LUT R7, R7, 0xff, RZ, 0xc0, !PT ;  /* 0x000000ff07077812 */ /* 0x000fe400078ec0ff */
[----:B------:R-:W-:Y:S01]  /*0580*/  LOP3.LUT R9, R9, 0xff, RZ, 0xc0, !PT ;  /* 0x000000ff09097812 */ /* 0x000fe200078ec0ff */
[----:B------:R-:W1:Y:S01]  /*0590*/  LDS R31, [R12+0x30] ;  /* 0x000030000c1f7984 */ /* 0x000e620000000800 */
[----:B--2---:R-:W-:Y:S02]  /*05a0*/  SHF.R.U32.HI R11, RZ, UR5, R3 ;  /* 0x00000005ff0b7c19 */ /* 0x004fe40008011603 */
[----:B------:R-:W-:Y:S01]  /*05b0*/  ISETP.NE.AND P0, PT, R7, UR21, PT ;  /* 0x0000001507007c0c */ /* 0x000fe2000bf05270 */
[----:B------:R-:W2:Y:S01]  /*05c0*/  LDS R36, [R12+0x34] ;  /* 0x000034000c247984 */ /* 0x000ea20000000800 */
[----:B------:R-:W-:Y:S02]  /*05d0*/  ISETP.NE.AND P4, PT, R9, UR21, PT ;  /* 0x0000001509007c0c */ /* 0x000fe4000bf85270 */
[----:B------:R-:W-:Y:S01]  /*05e0*/  LOP3.LUT R11, R11, 0xff, RZ, 0xc0, !PT ;  /* 0x000000ff0b0b7812 */ /* 0x000fe200078ec0ff */
[----:B------:R-:W2:Y:S01]  /*05f0*/  LDS R39, [R12+0x38] ;  /* 0x000038000c277984 */ /* 0x000ea20000000800 */
[----:B---3--:R-:W-:-:S02]  /*0600*/  SHF.R.U32.HI R22, RZ, UR5, R4 ;  /* 0x00000005ff167c19 */ /* 0x008fc40008011604 */
[----:B------:R-:W-:Y:S02]  /*0610*/  ISETP.NE.AND P1, PT, R11, UR21, PT ;  /* 0x000000150b007c0c */ /* 0x000fe4000bf25270 */
[----:B------:R-:W-:Y:S02]  /*0620*/  LOP3.LUT R22, R22, 0xff, RZ, 0xc0, !PT ;  /* 0x000000ff16167812 */ /* 0x000fe400078ec0ff */
[----:B----4-:R-:W-:Y:S01]  /*0630*/  SHF.R.U32.HI R24, RZ, UR5, R5 ;  /* 0x00000005ff187c19 */ /* 0x010fe20008011605 */
[----:B------:R-:W-:Y:S01]  /*0640*/  @P0 IMAD.MOV R14, RZ, RZ, 0x1 ;  /* 0x00000001ff0e0424 */ /* 0x000fe200078e02ff */
[----:B------:R-:W-:Y:S02]  /*0650*/  SEL R20, RZ, 0x1, P0 ;  /* 0x00000001ff147807 */ /* 0x000fe40000000000 */
[----:B------:R-:W-:Y:S02]  /*0660*/  ISETP.NE.AND P3, PT, R22, UR21, PT ;  /* 0x0000001516007c0c */ /* 0x000fe4000bf65270 */
[----:B------:R-:W-:Y:S01]  /*0670*/  LOP3.LUT R24, R24, 0xff, RZ, 0xc0, !PT ;  /* 0x000000ff18187812 */ /* 0x000fe200078ec0ff */
[----:B------:R-:W-:Y:S01]  /*0680*/  @P4 IMAD.MOV R14, RZ, RZ, R20 ;  /* 0x000000ffff0e4224 */ /* 0x000fe200078e0214 */
[----:B-----5:R-:W-:Y:S01]  /*0690*/  SHF.R.U32.HI R26, RZ, UR5, R6 ;  /* 0x00000005ff1a7c19 */ /* 0x020fe20008011606 */
[----:B------:R-:W-:Y:S01]  /*06a0*/  VIADD R29, R20, 0x1 ;  /* 0x00000001141d7836 */ /* 0x000fe20000000000 */
[----:B------:R-:W-:Y:S01]  /*06b0*/  ISETP.NE.AND P2, PT, R24, UR21, PT ;  /* 0x0000001518007c0c */ /* 0x000fe2000bf45270 */
[----:B------:R-:W-:Y:S01]  /*06c0*/  VIADD R15, R14, 0x1 ;  /* 0x000000010e0f7836 */ /* 0x000fe20000000000 */
[----:B------:R-:W-:Y:S01]  /*06d0*/  LOP3.LUT R26, R26, 0xff, RZ, 0xc0, !PT ;  /* 0x000000ff1a1a7812 */ /* 0x000fe200078ec0ff */
[----:B------:R-:W-:Y:S01]  /*06e0*/  @P1 IMAD.MOV R15, RZ, RZ, R14 ;  /* 0x000000ffff0f1224 */ /* 0x000fe200078e020e */
[----:B------:R-:W-:Y:S01]  /*06f0*/  SHF.R.U32.HI R27, RZ, UR5, R8 ;  /* 0x00000005ff1b7c19 */ /* 0x000fe20008011608 */
[----:B------:R-:W-:Y:S01]  /*0700*/  @P4 IMAD.MOV R29, RZ, RZ, R20 ;  /* 0x000000ffff1d4224 */ /* 0x000fe200078e0214 */
[----:B------:R-:W-:Y:S01]  /*0710*/  ISETP.NE.AND P6, PT, R26, UR21, PT ;  /* 0x000000151a007c0c */ /* 0x000fe2000bfc5270 */
[----:B------:R-:W-:Y:S01]  /*0720*/  VIADD R14, R15, 0x1 ;  /* 0x000000010f0e7836 */ /* 0x000fe20000000000 */
[----:B------:R-:W-:Y:S01]  /*0730*/  LOP3.LUT R27, R27, 0xff, RZ, 0xc0, !PT ;  /* 0x000000ff1b1b7812 */ /* 0x000fe200078ec0ff */
[----:B------:R-:W-:Y:S01]  /*0740*/  @P3 IMAD.MOV R14, RZ, RZ, R15 ;  /* 0x000000ffff0e3224 */ /* 0x000fe200078e020f */
[----:B------:R-:W-:Y:S01]  /*0750*/  SHF.R.U32.HI R30, RZ, UR5, R10 ;  /* 0x00000005ff1e7c19 */ /* 0x000fe2000801160a */
[----:B------:R-:W-:Y:S01]  /*0760*/  VIADD R32, R29, 0x1 ;  /* 0x000000011d207836 */ /* 0x000fe20000000000 */
[----:B------:R-:W-:Y:S01]  /*0770*/  ISETP.NE.AND P5, PT, R27, UR21, PT ;  /* 0x000000151b007c0c */ /* 0x000fe2000bfa5270 */
[----:B------:R-:W-:Y:S01]  /*0780*/  VIADD R15, R14, 0x1 ;  /* 0x000000010e0f7836 */ /* 0x000fe20000000000 */
[----:B------:R-:W-:Y:S01]  /*0790*/  LOP3.LUT R30, R30, 0xff, RZ, 0xc0, !PT ;  /* 0x000000ff1e1e7812 */ /* 0x000fe200078ec0ff */
[----:B------:R-:W-:Y:S01]  /*07a0*/  @P2 IMAD.MOV R15, RZ, RZ, R14 ;  /* 0x000000ffff0f2224 */ /* 0x000fe200078e020e */
[----:B------:R-:W-:Y:S01]  /*07b0*/  SHF.R.U32.HI R33, RZ, UR5, R21 ;  /* 0x00000005ff217c19 */ /* 0x000fe20008011615 */
[----:B------:R-:W-:Y:S01]  /*07c0*/  @P1 IMAD.MOV R32, RZ, RZ, R29 ;  /* 0x000000ffff201224 */ /* 0x000fe200078e021d */
[----:B------:R-:W-:Y:S01]  /*07d0*/  P2R R13, PR, RZ, 0x1 ;  /* 0x00000001ff0d7803 */ /* 0x000fe20000000000 */
[----:B------:R-:W-:Y:S01]  /*07e0*/  VIADD R14, R15, 0x1 ;  /* 0x000000010f0e7836 */ /* 0x000fe20000000000 */
[----:B------:R-:W-:Y:S01]  /*07f0*/  ISETP.NE.AND P0, PT, R30, UR21, PT ;  /* 0x000000151e007c0c */ /* 0x000fe2000bf05270 */
[----:B------:R-:W-:Y:S01]  /*0800*/  @P6 IMAD.MOV R14, RZ, RZ, R15 ;  /* 0x000000ffff0e6224 */ /* 0x000fe200078e020f */
[----:B------:R-:W-:Y:S01]  /*0810*/  LOP3.LUT R33, R33, 0xff, RZ, 0xc0, !PT ;  /* 0x000000ff21217812 */ /* 0x000fe200078ec0ff */
[----:B------:R-:W-:Y:S01]  /*0820*/  VIADD R34, R32, 0x1 ;  /* 0x0000000120227836 */ /* 0x000fe20000000000 */
[----:B------:R-:W-:Y:S01]  /*0830*/  SHF.R.U32.HI R35, RZ, UR5, R23 ;  /* 0x00000005ff237c19 */ /* 0x000fe20008011617 */
[----:B------:R-:W-:Y:S01]  /*0840*/  VIADD R15, R14, 0x1 ;  /* 0x000000010e0f7836 */ /* 0x000fe20000000000 */
[----:B------:R-:W-:Y:S01]  /*0850*/  ISETP.NE.AND P1, PT, R33, UR21, PT ;  /* 0x0000001521007c0c */ /* 0x000fe2000bf25270 */
[----:B------:R-:W-:Y:S01]  /*0860*/  @P5 IMAD.MOV R15, RZ, RZ, R14 ;  /* 0x000000ffff0f5224 */ /* 0x000fe200078e020e */
[----:B------:R-:W-:Y:S01]  /*0870*/  LOP3.LUT R35, R35, 0xff, RZ, 0xc0, !PT ;  /* 0x000000ff23237812 */ /* 0x000fe200078ec0ff */
[----:B------:R-:W-:Y:S01]  /*0880*/  @P3 IMAD.MOV R34, RZ, RZ, R32 ;  /* 0x000000ffff223224 */ /* 0x000fe200078e0220 */
[----:B0-----:R-:W-:Y:S01]  /*0890*/  SHF.R.U32.HI R38, RZ, UR5, R25 ;  /* 0x00000005ff267c19 */ /* 0x001fe20008011619 */
[----:B------:R-:W-:Y:S01]  /*08a0*/  VIADD R17, R15, 0x1 ;  /* 0x000000010f117836 */ /* 0x000fe20000000000 */
[----:B------:R-:W-:Y:S01]  /*08b0*/  ISETP.NE.AND P4, PT, R35, UR21, PT ;  /* 0x0000001523007c0c */ /* 0x000fe2000bf85270 */
[----:B------:R-:W-:Y:S01]  /*08c0*/  @P0 IMAD.MOV R17, RZ, RZ, R15 ;  /* 0x000000ffff110224 */ /* 0x000fe200078e020f */
[----:B------:R-:W-:Y:S01]  /*08d0*/  LOP3.LUT R38, R38, 0xff, RZ, 0xc0, !PT ;  /* 0x000000ff26267812 */ /* 0x000fe200078ec0ff */
[----:B------:R-:W-:Y:S01]  /*08e0*/  VIADD R37, R34, 0x1 ;  /* 0x0000000122257836 */ /* 0x000fe20000000000 */
[----:B-1----:R-:W-:Y:S01]  /*08f0*/  SHF.R.U32.HI R40, RZ, UR5, R28 ;  /* 0x00000005ff287c19 */ /* 0x002fe2000801161c */
[----:B------:R-:W-:Y:S01]  /*0900*/  @P2 IMAD.MOV R37, RZ, RZ, R34 ;  /* 0x000000ffff252224 */ /* 0x000fe200078e0222 */
[----:B------:R-:W-:Y:S01]  /*0910*/  ISETP.NE.AND P2, PT, R38, UR21, PT ;  /* 0x0000001526007c0c */ /* 0x000fe2000bf45270 */
[----:B------:R-:W-:Y:S01]  /*0920*/  VIADD R14, R17, 0x1 ;  /* 0x00000001110e7836 */ /* 0x000fe20000000000 */
[----:B------:R-:W-:Y:S01]  /*0930*/  LOP3.LUT R40, R40, 0xff, RZ, 0xc0, !PT ;  /* 0x000000ff28287812 */ /* 0x000fe200078ec0ff */
[----:B------:R-:W-:Y:S01]  /*0940*/  @P1 IMAD.MOV R14, RZ, RZ, R17 ;  /* 0x000000ffff0e1224 */ /* 0x000fe200078e0211 */
[----:B------:R-:W-:Y:S01]  /*0950*/  SHF.R.U32.HI R41, RZ, UR5, R31 ;  /* 0x00000005ff297c19 */ /* 0x000fe2000801161f */
[----:B------:R-:W-:Y:S01]  /*0960*/  VIADD R44, R37, 0x1 ;  /* 0x00000001252c7836 */ /* 0x000fe20000000000 */
[----:B------:R-:W-:Y:S01]  /*0970*/  BAR.SYNC.DEFER_BLOCKING 0x0 ;  /* 0x0000000000007b1d */ /* 0x000fe20000010000 */
[----:B------:R-:W-:Y:S01]  /*0980*/  ISETP.NE.AND P3, PT, R40, UR21, PT ;  /* 0x0000001528007c0c */ /* 0x000fe2000bf65270 */
[----:B------:R-:W-:Y:S01]  /*0990*/  VIADD R15, R14, 0x1 ;  /* 0x000000010e0f7836 */ /* 0x000fe20000000000 */
[----:B------:R-:W-:Y:S01]  /*09a0*/  LOP3.LUT R41, R41, 0xff, RZ, 0xc0, !PT ;  /* 0x000000ff29297812 */ /* 0x000fe200078ec0ff */
[----:B------:R-:W-:Y:S01]  /*09b0*/  @P4 IMAD.MOV R15, RZ, RZ, R14 ;  /* 0x000000ffff0f4224 */ /* 0x000fe200078e020e */
[----:B--2---:R-:W-:-:S02]  /*09c0*/  SHF.R.U32.HI R42, RZ, UR5, R36 ;  /* 0x00000005ff2a7c19 */ /* 0x004fc40008011624 */
[----:B------:R-:W-:Y:S01]  /*09d0*/  ISETP.NE.AND P4, PT, R41, UR21, PT ;  /* 0x0000001529007c0c */ /* 0x000fe2000bf85270 */
[----:B------:R-:W-:Y:S01]  /*09e0*/  VIADD R14, R15, 0x1 ;  /* 0x000000010f0e7836 */ /* 0x000fe20000000000 */
[----:B------:R-:W-:Y:S01]  /*09f0*/  LOP3.LUT R42, R42, 0xff, RZ, 0xc0, !PT ;  /* 0x000000ff2a2a7812 */ /* 0x000fe200078ec0ff */
[----:B------:R-:W-:Y:S01]  /*0a00*/  @P2 IMAD.MOV R14, RZ, RZ, R15 ;  /* 0x000000ffff0e2224 */ /* 0x000fe200078e020f */
[----:B------:R-:W-:Y:S02]  /*0a10*/  SHF.R.U32.HI R43, RZ, UR5, R39 ;  /* 0x00000005ff2b7c19 */ /* 0x000fe40008011627 */
[----:B------:R-:W-:Y:S01]  /*0a20*/  ISETP.NE.AND P5, PT, R42, UR21, PT ;  /* 0x000000152a007c0c */ /* 0x000fe2000bfa5270 */
[----:B------:R-:W-:Y:S01]  /*0a30*/  VIADD R15, R14, 0x1 ;  /* 0x000000010e0f7836 */ /* 0x000fe20000000000 */
[----:B------:R-:W-:Y:S01]  /*0a40*/  LOP3.LUT R43, R43, 0xff, RZ, 0xc0, !PT ;  /* 0x000000ff2b2b7812 */ /* 0x000fe200078ec0ff */
[----:B------:R-:W-:Y:S01]  /*0a50*/  @P3 IMAD.MOV R15, RZ, RZ, R14 ;  /* 0x000000ffff0f3224 */ /* 0x000fe200078e020e */
[----:B------:R-:W-:-:S02]  /*0a60*/  P2R R17, PR, RZ, 0x2 ;  /* 0x00000002ff117803 */ /* 0x000fc40000000000 */
[----:B------:R-:W-:Y:S01]  /*0a70*/  ISETP.NE.AND P6, PT, R43, UR21, PT ;  /* 0x000000152b007c0c */ /* 0x000fe2000bfc5270 */
[----:B------:R-:W-:Y:S01]  /*0a80*/  VIADD R14, R15, 0x1 ;  /* 0x000000010f0e7836 */ /* 0x000fe20000000000 */
[----:B------:R-:W-:Y:S01]  /*0a90*/  P2R R16, PR, RZ, 0x1 ;  /* 0x00000001ff107803 */ /* 0x000fe20000000000 */
[----:B------:R-:W-:Y:S01]  /*0aa0*/  @P4 IMAD.MOV R14, RZ, RZ, R15 ;  /* 0x000000ffff0e4224 */ /* 0x000fe200078e020f */
[----:B------:R-:W-:-:S03]  /*0ab0*/  ISETP.NE.AND P0, PT, R26, UR21, PT ;  /* 0x000000151a007c0c */ /* 0x000fc6000bf05270 */
[----:B------:R-:W-:Y:S02]  /*0ac0*/  VIADD R15, R14, 0x1 ;  /* 0x000000010e0f7836 */ /* 0x000fe40000000000 */
[----:B------:R-:W-:-:S04]  /*0ad0*/  @P5 IMAD.MOV R15, RZ, RZ, R14 ;  /* 0x000000ffff0f5224 */ /* 0x000fc800078e020e */
[----:B------:R-:W-:Y:S02]  /*0ae0*/  VIADD R12, R15, 0x1 ;  /* 0x000000010f0c7836 */ /* 0x000fe40000000000 */
[----:B------:R-:W-:Y:S02]  /*0af0*/  @P6 IMAD.MOV R12, RZ, RZ, R15 ;  /* 0x000000ffff0c6224 */ /* 0x000fe400078e020f */
[----:B------:R-:W-:Y:S01]  /*0b00*/  @P0 IMAD.MOV R44, RZ, RZ, R37 ;  /* 0x000000ffff2c0224 */ /* 0x000fe200078e0225 */
[----:B------:R-:W-:Y:S02]  /*0b10*/  ISETP.NE.AND P0, PT, R27, UR21, PT ;  /* 0x000000151b007c0c */ /* 0x000fe4000bf05270 */
[----:B------:R-:W0:Y:S01]  /*0b20*/  SHFL.UP P1, R15, R12, 0x1, RZ ;  /* 0x042000000c0f7989 */ /* 0x000e2200000200ff */
[----:B------:R-:W-:-:S10]  /*0b30*/  VIADD R45, R44, 0x1 ;  /* 0x000000012c2d7836 */ /* 0x000fd40000000000 */
[----:B------:R-:W-:-:S04]  /*0b40*/  @P0 IMAD.MOV R45, RZ, RZ, R44 ;  /* 0x000000ffff2d0224 */ /* 0x000fc800078e022c */
[----:B------:R-:W-:Y:S02]  /*0b50*/  VIADD R46, R45, 0x1 ;  /* 0x000000012d2e7836 */ /* 0x000fe40000000000 */
[----:B0-----:R-:W-:-:S05]  /*0b60*/  @P1 IMAD.IADD R15, R15, 0x1, R12 ;  /* 0x000000010f0f1824 */ /* 0x001fca00078e020c */
[----:B------:R-:W0:Y:S02]  /*0b70*/  SHFL.UP P1, R14, R15, 0x2, RZ ;  /* 0x044000000f0e7989 */ /* 0x000e2400000200ff */
[----:B0-----:R-:W-:Y:S01]  /*0b80*/  @P1 IMAD.IADD R14, R15, 0x1, R14 ;  /* 0x000000010f0e1824 */ /* 0x001fe200078e020e */
[----:B------:R-:W-:-:S04]  /*0b90*/  ISETP.NE.AND P1, PT, R17, RZ, PT ;  /* 0x000000ff1100720c */ /* 0x000fc80003f25270 */
[----:B------:R-:W0:Y:S02]  /*0ba0*/  SHFL.UP P0, R17, R14, 0x4, RZ ;  /* 0x048000000e117989 */ /* 0x000e2400000000ff */
[----:B0-----:R-:W-:Y:S01]  /*0bb0*/  @P0 IMAD.IADD R17, R14, 0x1, R17 ;  /* 0x000000010e110824 */ /* 0x001fe200078e0211 */
[----:B------:R-:W-:-:S13]  /*0bc0*/  ISETP.NE.AND P0, PT, R16, RZ, PT ;  /* 0x000000ff1000720c */ /* 0x000fda0003f05270 */
[----:B------:R-:W-:Y:S01]  /*0bd0*/  @P0 IMAD.MOV R46, RZ, RZ, R45 ;  /* 0x000000ffff2e0224 */ /* 0x000fe200078e022d */
[----:B------:R-:W0:Y:S03]  /*0be0*/  SHFL.UP P0, R16, R17, 0x8, RZ ;  /* 0x0500000011107989 */ /* 0x000e2600000000ff */
[----:B------:R-:W-:Y:S02]  /*0bf0*/  VIADD R47, R46, 0x1 ;  /* 0x000000012e2f7836 */ /* 0x000fe40000000000 */
[----:B------:R-:W-:-:S04]  /*0c00*/  @P1 IMAD.MOV R47, RZ, RZ, R46 ;  /* 0x000000ffff2f1224 */ /* 0x000fc800078e022e */
[----:B------:R-:W-:Y:S02]  /*0c10*/  VIADD R51, R47, 0x1 ;  /* 0x000000012f337836 */ /* 0x000fe40000000000 */
[----:B0-----:R-:W-:Y:S01]  /*0c20*/  @P0 IMAD.IADD R16, R17, 0x1, R16 ;  /* 0x0000000111100824 */ /* 0x001fe200078e0210 */
[----:B------:R-:W-:-:S04]  /*0c30*/  ISETP.NE.AND P0, PT, R13, RZ, PT ;  /* 0x000000ff0d00720c */ /* 0x000fc80003f05270 */
[----:B------:R-:W0:Y:S02]  /*0c40*/  SHFL.UP P1, R50, R16, 0x10, RZ ;  /* 0x0600000010327989 */ /* 0x000e2400000200ff */
[----:B0-----:R-:W-:Y:S01]  /*0c50*/  @P1 IMAD.IADD R50, R16, 0x1, R50 ;  /* 0x0000000110321824 */ /* 0x001fe200078e0232 */
[----:B------:R-:W-:-:S13]  /*0c60*/  ISETP.NE.AND P1, PT, R49, 0x1f, PT ;  /* 0x0000001f3100780c */ /* 0x000fda0003f25270 */
[----:B------:R-:W-:-:S05]  /*0c70*/  @!P1 LEA R19, R52, UR4, 0x2 ;  /* 0x0000000434139c11 */ /* 0x000fca000f8e10ff */
[----:B------:R-:W-:Y:S01]  /*0c80*/  @!P1 STS [R19], R50 ;  /* 0x0000003213009388 */ /* 0x000fe20000000800 */
[----:B------:R-:W-:Y:S01]  /*0c90*/  BAR.SYNC.DEFER_BLOCKING 0x0 ;  /* 0x0000000000007b1d */ /* 0x000fe20000010000 */
[----:B------:R-:W-:-:S05]  /*0ca0*/  ISETP.NE.AND P1, PT, R52, 0x2, PT ;  /* 0x000000023400780c */ /* 0x000fca0003f25270 */
[----:B------:R-:W0:Y:S02]  /*0cb0*/  LDS.128 R12, [UR4] ;  /* 0x00000004ff0c7984 */ /* 0x000e240008000c00 */
[----:B0-----:R-:W-:Y:S02]  /*0cc0*/  R2UR UR5, R13 ;  /* 0x000000000d0572ca */ /* 0x001fe400000e0000 */
[----:B------:R-:W-:Y:S02]  /*0cd0*/  R2UR UR20, R12 ;  /* 0x000000000c1472ca */ /* 0x000fe400000e0000 */
[----:B------:R-:W-:-:S11]  /*0ce0*/  R2UR UR6, R14 ;  /* 0x000000000e0672ca */ /* 0x000fd600000e0000 */
[----:B------:R-:W-:-:S04]  /*0cf0*/  UIADD3 UR7, UPT, UPT, UR20, UR5, URZ ;  /* 0x0000000514077290 */ /* 0x000fc8000fffe0ff */
[----:B------:R-:W-:Y:S02]  /*0d00*/  UIADD3 UR8, UPT, UPT, UR6, UR7, URZ ;  /* 0x0000000706087290 */ /* 0x000fe4000fffe0ff */
[----:B------:R-:W-:Y:S01]  /*0d10*/  IMAD.U32 R12, RZ, RZ, UR7 ;  /* 0x00000007ff0c7e24 */ /* 0x000fe2000f8e00ff */
[----:B------:R-:W-:-:S03]  /*0d20*/  R2UR UR7, R15 ;  /* 0x000000000f0772ca */ /* 0x000fc600000e0000 */
[----:B------:R-:W-:Y:S01]  /*0d30*/  IMAD.U32 R13, RZ, RZ, UR8 ;  /* 0x00000008ff0d7e24 */ /* 0x000fe2000f8e00ff */
[----:B------:R-:W-:Y:S02]  /*0d40*/  SEL R12, R12, UR20, !P1 ;  /* 0x000000140c0c7c07 */ /* 0x000fe4000c800000 */
[----:B------:R-:W-:-:S04]  /*0d50*/  ISETP.NE.AND P1, PT, R52, 0x3, PT ;  /* 0x000000033400780c */ /* 0x000fc80003f25270 */
[----:B------:R-:W-:Y:S02]  /*0d60*/  SEL R12, R13, R12, !P1 ;  /* 0x0000000c0d0c7207 */ /* 0x000fe40004800000 */
[----:B------:R-:W-:Y:S01]  /*0d70*/  ISETP.NE.AND P1, PT, R52, 0x4, PT ;  /* 0x000000043400780c */ /* 0x000fe20003f25270 */
[----:B------:R-:W-:-:S06]  /*0d80*/  UIADD3 UR8, UPT, UPT, UR7, UR8, URZ ;  /* 0x0000000807087290 */ /* 0x000fcc000fffe0ff */
[----:B------:R-:W-:Y:S02]  /*0d90*/  SEL R16, R12, UR8, P1 ;  /* 0x000000080c107c07 */ /* 0x000fe40008800000 */
[----:B------:R-:W0:Y:S01]  /*0da0*/  LDS.128 R12, [UR4+0x10] ;  /* 0x00001004ff0c7984 */ /* 0x000e220008000c00 */
[----:B------:R-:W-:Y:S02]  /*0db0*/  ISETP.NE.AND P1, PT, R52, 0x5, PT ;  /* 0x000000053400780c */ /* 0x000fe40003f25270 */
[----:B0-----:R-:W-:Y:S02]  /*0dc0*/  R2UR UR9, R12 ;  /* 0x000000000c0972ca */ /* 0x001fe400000e0000 */
[----:B------:R-:W-:-:S11]  /*0dd0*/  R2UR UR11, R15 ;  /* 0x000000000f0b72ca */ /* 0x000fd600000e0000 */
[----:B------:R-:W-:Y:S01]  /*0de0*/  UIADD3 UR10, UPT, UPT, UR8, UR9, URZ ;  /* 0x00000009080a7290 */ /* 0x000fe2000fffe0ff */
[----:B------:R-:W-:-:S05]  /*0df0*/  R2UR UR8, R13 ;  /* 0x000000000d0872ca */ /* 0x000fca00000e0000 */
[----:B------:R-:W-:Y:S02]  /*0e00*/  SEL R16, R16, UR10, P1 ;  /* 0x0000000a10107c07 */ /* 0x000fe40008800000 */
[----:B------:R-:W-:-:S06]  /*0e10*/  ISETP.NE.AND P1, PT, R52, 0x6, PT ;  /* 0x000000063400780c */ /* 0x000fcc0003f25270 */
[----:B------:R-:W-:Y:S01]  /*0e20*/  UIADD3 UR12, UPT, UPT, UR8, UR10, URZ ;  /* 0x0000000a080c7290 */ /* 0x000fe2000fffe0ff */
[----:B------:R-:W-:-:S05]  /*0e30*/  R2UR UR10, R14 ;  /* 0x000000000e0a72ca */ /* 0x000fca00000e0000 */
[----:B------:R-:W-:Y:S02]  /*0e40*/  SEL R12, R16, UR12, P1 ;  /* 0x0000000c100c7c07 */ /* 0x000fe40008800000 */
[----:B------:R-:W0:Y:S01]  /*0e50*/  LDS.128 R16, [UR4+0x20] ;  /* 0x00002004ff107984 */ /* 0x000e220008000c00 */
[----:B------:R-:W-:-:S05]  /*0e60*/  ISETP.NE.AND P1, PT, R35, UR21, PT ;  /* 0x0000001523007c0c */ /* 0x000fca000bf25270 */
[----:B------:R-:W-:-:S04]  /*0e70*/  UIADD3 UR12, UPT, UPT, UR10, UR12, URZ ;  /* 0x0000000c0a0c7290 */ /* 0x000fc8000fffe0ff */
[----:B------:R-:W-:-:S04]  /*0e80*/  UIADD3 UR13, UPT, UPT, UR11, UR12, URZ ;  /* 0x0000000c0b0d7290 */ /* 0x000fc8000fffe0ff */
[----:B------:R-:W-:Y:S01]  /*0e90*/  @P1 IMAD.MOV R51, RZ, RZ, R47 ;  /* 0x000000ffff331224 */ /* 0x000fe200078e022f */
[----:B------:R-:W-:-:S04]  /*0ea0*/  ISETP.NE.AND P1, PT, R52, 0x7, PT ;  /* 0x000000073400780c */ /* 0x000fc80003f25270 */
[----:B------:R-:W-:Y:S02]  /*0eb0*/  SEL R12, R12, UR12, P1 ;  /* 0x0000000c0c0c7c07 */ /* 0x000fe40008800000 */
[----:B------:R-:W-:Y:S02]  /*0ec0*/  ISETP.NE.AND P1, PT, R52, 0x9, PT ;  /* 0x000000093400780c */ /* 0x000fe40003f25270 */
[----:B0-----:R-:W-:Y:S02]  /*0ed0*/  R2UR UR14, R16 ;  /* 0x00000000100e72ca */ /* 0x001fe400000e0000 */
[----:B------:R-:W-:Y:S01]  /*0ee0*/  R2UR UR15, R17 ;  /* 0x00000000110f72ca */ /* 0x000fe200000e0000 */
[----:B------:R-:W-:Y:S01]  /*0ef0*/  VIADD R17, R51, 0x1 ;  /* 0x0000000133117836 */ /* 0x000fe20000000000 */
[----:B------:R-:W-:Y:S01]  /*0f00*/  R2UR UR12, R18 ;  /* 0x00000000120c72ca */ /* 0x000fe200000e0000 */
[----:B------:R-:W-:Y:S01]  /*0f10*/  @P2 IMAD.MOV R17, RZ, RZ, R51 ;  /* 0x000000ffff112224 */ /* 0x000fe200078e0233 */
[----:B------:R-:W-:-:S03]  /*0f20*/  ISETP.NE.AND P2, PT, R52, 0x8, PT ;  /* 0x000000083400780c */ /* 0x000fc60003f45270 */
[----:B------:R-:W-:Y:S01]  /*0f30*/  VIADD R16, R17, 0x1 ;  /* 0x0000000111107836 */ /* 0x000fe20000000000 */
[----:B------:R-:W-:Y:S01]  /*0f40*/  SEL R12, R12, UR13, P2 ;  /* 0x0000000d0c0c7c07 */ /* 0x000fe20009000000 */
[----:B------:R-:W-:Y:S01]  /*0f50*/  @P3 IMAD.MOV R16, RZ, RZ, R17 ;  /* 0x000000ffff103224 */ /* 0x000fe200078e0211 */
[C---:B------:R-:W-:Y:S01]  /*0f60*/  ISETP.NE.AND P3, PT, R52.reuse, 0xb, PT ;  /* 0x0000000b3400780c */ /* 0x040fe20003f65270 */
[----:B------:R-:W-:Y:S01]  /*0f70*/  UIADD3 UR13, UPT, UPT, UR13, UR14, URZ ;  /* 0x0000000e0d0d7290 */ /* 0x000fe2000fffe0ff */
[----:B------:R-:W-:Y:S01]  /*0f80*/  ISETP.NE.AND P2, PT, R52, 0xa, PT ;  /* 0x0000000a3400780c */ /* 0x000fe20003f45270 */
[----:B------:R-:W-:Y:S02]  /*0f90*/  VIADD R52, R16, 0x1 ;  /* 0x0000000110347836 */ /* 0x000fe40000000000 */
[----:B------:R-:W-:Y:S01]  /*0fa0*/  @P4 IMAD.MOV R52, RZ, RZ, R16 ;  /* 0x000000ffff344224 */ /* 0x000fe200078e0210 */
[----:B------:R-:W-:Y:S02]  /*0fb0*/  UIADD3 UR16, UPT, UPT, UR15, UR13, URZ ;  /* 0x0000000d0f107290 */ /* 0x000fe4000fffe0ff */
[----:B------:R-:W-:Y:S01]  /*0fc0*/  SEL R12, R12, UR13, P1 ;  /* 0x0000000d0c0c7c07 */ /* 0x000fe20008800000 */
[----:B------:R-:W-:Y:S01]  /*0fd0*/  IMAD.U32 R13, RZ, RZ, UR12 ;  /* 0x0000000cff0d7e24 */ /* 0x000fe2000f8e00ff */
[----:B------:R-:W-:Y:S01]  /*0fe0*/  ISETP.GE.U32.AND P1, PT, R0, 0x20, PT ;  /* 0x000000200000780c */ /* 0x000fe20003f26070 */
[----:B------:R-:W-:Y:S01]  /*0ff0*/  VIADD R18, R52, 0x1 ;  /* 0x0000000134127836 */ /* 0x000fe20000000000 */
[----:B------:R-:W-:Y:S01]  /*1000*/  R2UR UR13, R19 ;  /* 0x00000000130d72ca */ /* 0x000fe200000e0000 */
[----:B------:R-:W-:Y:S01]  /*1010*/  @P5 IMAD.MOV R18, RZ, RZ, R52 ;  /* 0x000000ffff125224 */ /* 0x000fe200078e0234 */
[----:B------:R-:W-:Y:S01]  /*1020*/  SEL R12, R12, UR16, P2 ;  /* 0x000000100c0c7c07 */ /* 0x000fe20009000000 */
[----:B------:R-:W-:Y:S01]  /*1030*/  @!P3 VIADD R12, R13, UR16 ;  /* 0x000000100d0cbc36 */ /* 0x000fe20008000000 */
[----:B------:R-:W-:Y:S01]  /*1040*/  ISETP.NE.AND P3, PT, R0, RZ, PT ;  /* 0x000000ff0000720c */ /* 0x000fe20003f65270 */
[----:B------:R-:W-:Y:S01]  /*1050*/  VIADD R13, R18, 0x1 ;  /* 0x00000001120d7836 */ /* 0x000fe20000000000 */
[----:B------:R-:W-:Y:S01]  /*1060*/  ISETP.NE.AND P2, PT, R49, RZ, PT ;  /* 0x000000ff3100720c */ /* 0x000fe20003f45270 */
[----:B------:R-:W-:Y:S01]  /*1070*/  @P6 IMAD.MOV R13, RZ, RZ, R18 ;  /* 0x000000ffff0d6224 */ /* 0x000fe200078e0212 */
[----:B------:R-:W-:-:S03]  /*1080*/  SEL R12, R12, RZ, P1 ;  /* 0x000000ff0c0c7207 */ /* 0x000fc60000800000 */
[----:B------:R-:W-:-:S05]  /*1090*/  IMAD.IADD R13, R50, 0x1, -R13 ;  /* 0x00000001320d7824 */ /* 0x000fca00078e0a0d */
[----:B------:R-:W-:-:S05]  /*10a0*/  SEL R13, R13, RZ, P2 ;  /* 0x000000ff0d0d7207 */ /* 0x000fca0001000000 */
[----:B------:R-:W-:Y:S01]  /*10b0*/  IMAD.IADD R49, R12, 0x1, R13 ;  /* 0x000000010c317824 */ /* 0x000fe200078e020d */
[----:B------:R-:W-:Y:S06]  /*10c0*/  @P3 BRA `(.L_x_572) ;  /* 0x0000000000283947 */ /* 0x000fec0003800000 */
[----:B------:R-:W-:Y:S01]  /*10d0*/  UIADD3 UR16, UPT, UPT, UR6, UR5, UR20 ;  /* 0x0000000506107290 */ /* 0x000fe2000fffe014 */
[----:B------:R-:W0:Y:S01]  /*10e0*/  LDC.64 R14, c[0x0][0x3a0] ;  /* 0x0000e800ff0e7b82 */ /* 0x000e220000000a00 */
[----:B------:R-:W-:Y:S02]  /*10f0*/  IMAD.MOV.U32 R12, RZ, RZ, 0x65 ;  /* 0x00000065ff0c7424 */ /* 0x000fe400078e00ff */
[----:B------:R-:W-:-:S04]  /*1100*/  UIADD3 UR16, UPT, UPT, UR9, UR16, UR7 ;  /* 0x0000001009107290 */ /* 0x000fc8000fffe007 */
[----:B------:R-:W-:-:S04]  /*1110*/  UIADD3 UR16, UPT, UPT, UR10, UR16, UR8 ;  /* 0x000000100a107290 */ /* 0x000fc8000fffe008 */
[----:B------:R-:W-:-:S04]  /*1120*/  UIADD3 UR16, UPT, UPT, UR14, UR16, UR11 ;  /* 0x000000100e107290 */ /* 0x000fc8000fffe00b */
[----:B------:R-:W-:-:S04]  /*1130*/  UIADD3 UR16, UPT, UPT, UR12, UR16, UR15 ;  /* 0x000000100c107290 */ /* 0x000fc8000fffe00f */
[----:B------:R-:W-:-:S06]  /*1140*/  UIADD3 UR16, UPT, UPT, UR13, UR16, URZ ;  /* 0x000000100d107290 */ /* 0x000fcc000fffe0ff */
[----:B------:R-:W-:-:S05]  /*1150*/  IMAD.U32 R13, RZ, RZ, UR16 ;  /* 0x00000010ff0d7e24 */ /* 0x000fca000f8e00ff */
[----:B0-----:R0:W-:Y:S02]  /*1160*/  ST.E.64.STRONG.GPU desc[UR18][R14.64+0x100], R12 ;  /* 0x0001000c0e007985 */ /* 0x0011e4000c10fb12 */
.L_x_572:
[----:B------:R-:W-:Y:S05]  /*1170*/  BSYNC.RECONVERGENT B0 ;  /* 0x0000000000007941 */ /* 0x000fea0003800200 */
.L_x_571:
[----:B------:R-:W-:Y:S01]  /*1180*/  UIADD3 UR16, UPT, UPT, UR6, UR5, UR20 ;  /* 0x0000000506107290 */ /* 0x000fe2000fffe014 */
[----:B------:R-:W-:Y:S02]  /*1190*/  IMAD.IADD R20, R20, 0x1, R49 ;  /* 0x0000000114147824 */ /* 0x000fe400078e0231 */
[C---:B------:R-:W-:Y:S01]  /*11a0*/  IMAD.IADD R29, R49.reuse, 0x1, R29 ;  /* 0x00000001311d7824 */ /* 0x040fe200078e021d */
[----:B------:R-:W-:Y:S01]  /*11b0*/  UIADD3 UR16, UPT, UPT, UR9, UR16, UR7 ;  /* 0x0000001009107290 */ /* 0x000fe2000fffe007 */
[C---:B------:R-:W-:Y:S02]  /*11c0*/  IMAD.IADD R32, R49.reuse, 0x1, R32 ;  /* 0x0000000131207824 */ /* 0x040fe400078e0220 */
[C---:B------:R-:W-:Y:S01]  /*11d0*/  IMAD.IADD R34, R49.reuse, 0x1, R34 ;  /* 0x0000000131227824 */ /* 0x040fe200078e0222 */
[----:B------:R-:W-:Y:S01]  /*11e0*/  UIADD3 UR16, UPT, UPT, UR10, UR16, UR8 ;  /* 0x000000100a107290 */ /* 0x000fe2000fffe008 */
[C---:B------:R-:W-:Y:S02]  /*11f0*/  IMAD.IADD R37, R49.reuse, 0x1, R37 ;  /* 0x0000000131257824 */ /* 0x040fe400078e0225 */
[C---:B------:R-:W-:Y:S01]  /*1200*/  IMAD.IADD R44, R49.reuse, 0x1, R44 ;  /* 0x00000001312c7824 */ /* 0x040fe200078e022c */
[----:B------:R-:W-:Y:S01]  /*1210*/  UIADD3 UR16, UPT, UPT, UR14, UR16, UR11 ;  /* 0x000000100e107290 */ /* 0x000fe2000fffe00b */
[----:B------:R-:W-:-:S02]  /*1220*/  IMAD.IADD R45, R49, 0x1, R45 ;  /* 0x00000001312d7824 */ /* 0x000fc400078e022d */
[C---:B------:R-:W-:Y:S01]  /*1230*/  IMAD.IADD R46, R49.reuse, 0x1, R46 ;  /* 0x00000001312e7824 */ /* 0x040fe200078e022e */
[----:B------:R-:W-:Y:S01]  /*1240*/  UIADD3 UR16, UPT, UPT, UR12, UR16, UR15 ;  /* 0x000000100c107290 */ /* 0x000fe2000fffe00f */
[C---:B------:R-:W-:Y:S02]  /*1250*/  IMAD.IADD R47, R49.reuse, 0x1, R47 ;  /* 0x00000001312f7824 */ /* 0x040fe400078e022f */
[C---:B------:R-:W-:Y:S01]  /*1260*/  IMAD.IADD R51, R49.reuse, 0x1, R51 ;  /* 0x0000000131337824 */ /* 0x040fe200078e0233 */
[----:B------:R-:W-:Y:S01]  /*1270*/  UIADD3 UR16, UPT, UPT, UR13, UR16, URZ ;  /* 0x000000100d107290 */ /* 0x000fe2000fffe0ff */
[C---:B------:R-:W-:Y:S02]  /*1280*/  IMAD.IADD R17, R49.reuse, 0x1, R17 ;  /* 0x0000000131117824 */ /* 0x040fe400078e0211 */
[C---:B------:R-:W-:Y:S01]  /*1290*/  IMAD.IADD R16, R49.reuse, 0x1, R16 ;  /* 0x0000000131107824 */ /* 0x040fe200078e0210 */
[----:B------:R-:W-:Y:S01]  /*12a0*/  UISETP.GT.AND UP0, UPT, UR16, 0x180, UPT ;  /* 0x000001801000788c */ /* 0x000fe2000bf04270 */
[----:B------:R-:W-:-:S02]  /*12b0*/  IMAD.IADD R52, R49, 0x1, R52 ;  /* 0x0000000131347824 */ /* 0x000fc400078e0234 */
[----:B------:R-:W-:-:S06]  /*12c0*/  IMAD.IADD R18, R49, 0x1, R18 ;  /* 0x0000000131127824 */ /* 0x000fcc00078e0212 */
[----:B------:R-:W-:Y:S05]  /*12d0*/  BRA.U UP0, `(.L_x_573) ;  /* 0x0000000d007c7547 */ /* 0x000fea000b800000 */
[----:B------:R-:W-:Y:S04]  /*12e0*/  BSSY.RECONVERGENT B0, `(.L_x_574) ;  /* 0x000000d000007945 */ /* 0x000fe80003800200 */
[----:B------:R-:W-:Y:S05]  /*12f0*/  @P0 BRA `(.L_x_575) ;  /* 0x00000000002c0947 */ /* 0x000fea0003800000 */
[----:B------:R-:W-:Y:S01]  /*1300*/  UISETP.NE.AND UP0, UPT, UR17, URZ, UPT ;  /* 0x000000ff1100728c */ /* 0x000fe2000bf05270 */
[----:B0-----:R-:W-:Y:S01]  /*1310*/  CS2R R12, SRZ ;  /* 0x00000000000c7805 */ /* 0x001fe2000001ff00 */
[----:B------:R-:W0:Y:S07]  /*1320*/  LDCU.64 UR4, c[0x0][0x390] ;  /* 0x00007200ff0477ac */ /* 0x000e2e0008000a00 */
[----:B------:R-:W-:Y:S05]  /*1330*/  BRA.U UP0, `(.L_x_576) ;  /* 0x0000000100087547 */ /* 0x000fea000b800000 */
[----:B------:R-:W1:Y:S02]  /*1340*/  LDC.64 R12, c[0x0][0x3d8] ;  /* 0x0000f600ff0c7b82 */ /* 0x000e640000000a00 */
[----:B-1----:R-:W5:Y:S02]  /*1350*/  LDG.E.64 R12, desc[UR18][R12.64] ;  /* 0x000000120c0c7981 */ /* 0x002f64000c1e1b00 */
.L_x_576:
[----:B-----5:R-:W-:-:S04]  /*1360*/  IADD3 R0, P0, PT, R49, R12, RZ ;  /* 0x0000000c31007210 */ /* 0x020fc80007f1e0ff */
[----:B------:R-:W-:Y:S02]  /*1370*/  LEA.HI.X.SX32 R13, R49, R13, 0x1, P0 ;  /* 0x0000000d310d7211 */ /* 0x000fe400000f0eff */
[----:B0-----:R-:W-:-:S04]  /*1380*/  LEA R12, P0, R0, UR4, 0x2 ;  /* 0x00000004000c7c11 */ /* 0x001fc8000f8010ff */
[----:B------:R-:W-:-:S05]  /*1390*/  LEA.HI.X R13, R0, UR5, R13, 0x2, P0 ;  /* 0x00000005000d7c11 */ /* 0x000fca00080f140d */
[----:B------:R1:W-:Y:S04]  /*13a0*/  STG.E desc[UR18][R12.64], R48 ;  /* 0x000000300c007986 */ /* 0x0003e8000c101912 */
.L_x_575:
[----:B------:R-:W-:Y:S05]  /*13b0*/  BSYNC.RECONVERGENT B0 ;  /* 0x0000000000007941 */ /* 0x000fea0003800200 */
.L_x_574:
[----:B------:R-:W-:Y:S01]  /*13c0*/  ISETP.NE.AND P0, PT, R9, UR21, PT ;  /* 0x0000001509007c0c */ /* 0x000fe2000bf05270 */
        /* <DEDUP_REMOVED lines=8> */
.L_x_579:
[----:B-----5:R-:W-:-:S04]  /*1450*/  IADD3 R0, P0, PT, R20, R12, RZ ;  /* 0x0000000c14007210 */ /* 0x020fc80007f1e0ff */
[----:B------:R-:W-:Y:S02]  /*1460*/  LEA.HI.X.SX32 R13, R20, R13, 0x1, P0 ;  /* 0x0000000d140d7211 */ /* 0x000fe400000f0eff */
[----:B0-----:R-:W-:-:S04]  /*1470*/  LEA R12, P0, R0, UR4, 0x2 ;  /* 0x00000004000c7c11 */ /* 0x001fc8000f8010ff */
[----:B------:R-:W-:-:S05]  /*1480*/  LEA.HI.X R13, R0, UR5, R13, 0x2, P0 ;  /* 0x00000005000d7c11 */ /* 0x000fca00080f140d */
[----:B------:R2:W-:Y:S04]  /*1490*/  STG.E desc[UR18][R12.64], R2 ;  /* 0x000000020c007986 */ /* 0x0005e8000c101912 */
.L_x_578:
[----:B------:R-:W-:Y:S05]  /*14a0*/  BSYNC.RECONVERGENT B0 ;  /* 0x0000000000007941 */ /* 0x000fea0003800200 */
.L_x_577:
[----:B------:R-:W-:Y:S01]  /*14b0*/  ISETP.NE.AND P0, PT, R11, UR21, PT ;  /* 0x000000150b007c0c */ /* 0x000fe2000bf05270 */
        /* <DEDUP_REMOVED lines=8> */
.L_x_582:
[----:B-----5:R-:W-:-:S04]  /*1540*/  IADD3 R0, P0, PT, R29, R12, RZ ;  /* 0x0000000c1d007210 */ /* 0x020fc80007f1e0ff */
[----:B------:R-:W-:Y:S02]  /*1550*/  LEA.HI.X.SX32 R13, R29, R13, 0x1, P0 ;  /* 0x0000000d1d0d7211 */ /* 0x000fe400000f0eff */
[----:B0-----:R-:W-:-:S04]  /*1560*/  LEA R12, P0, R0, UR4, 0x2 ;  /* 0x00000004000c7c11 */ /* 0x001fc8000f8010ff */
[----:B------:R-:W-:-:S05]  /*1570*/  LEA.HI.X R13, R0, UR5, R13, 0x2, P0 ;  /* 0x00000005000d7c11 */ /* 0x000fca00080f140d */
[----:B------:R3:W-:Y:S04]  /*1580*/  STG.E desc[UR18][R12.64], R3 ;  /* 0x000000030c007986 */ /* 0x0007e8000c101912 */
.L_x_581:
[----:B------:R-:W-:Y:S05]  /*1590*/  BSYNC.RECONVERGENT B0 ;  /* 0x0000000000007941 */ /* 0x000fea0003800200 */
.L_x_580:
[----:B------:R-:W-:Y:S01]  /*15a0*/  ISETP.NE.AND P0, PT, R22, UR21, PT ;  /* 0x0000001516007c0c */ /* 0x000fe2000bf05270 */
[----:B------:R-:W-:-:S12]  /*15b0*/  BSSY.RECONVERGENT B0, `(.L_x_583) ;  /* 0x000000d000007945 */ /* 0x000fd80003800200 */
[----:B------:R-:W-:Y:S05]  /*15c0*/  @P0 BRA `(.L_x_584) ;  /* 0x00000000002c0947 */ /* 0x000fea0003800000 */
[----:B------:R-:W-:Y:S01]  /*15d0*/  UISETP.NE.AND UP0, UPT, UR17, URZ, UPT ;  /* 0x000000ff1100728c */ /* 0x000fe2000bf05270 */
[----:B--23--:R-:W-:Y:S01]  /*15e0*/  CS2R R2, SRZ ;  /* 0x0000000000027805 */ /* 0x00cfe2000001ff00 */
[----:B------:R-:W2:Y:S07]  /*15f0*/  LDCU.64 UR4, c[0x0][0x390] ;  /* 0x00007200ff0477ac */ /* 0x000eae0008000a00 */
[----:B------:R-:W-:Y:S05]  /*1600*/  BRA.U UP0, `(.L_x_585) ;  /* 0x0000000100087547 */ /* 0x000fea000b800000 */
[----:B------:R-:W3:Y:S02]  /*1610*/  LDC.64 R2, c[0x0][0x3d8] ;  /* 0x0000f600ff027b82 */ /* 0x000ee40000000a00 */
[----:B---3--:R-:W5:Y:S02]  /*1620*/  LDG.E.64 R2, desc[UR18][R2.64] ;  /* 0x0000001202027981 */ /* 0x008f64000c1e1b00 */
.L_x_585:
[----:B-----5:R-:W-:-:S04]  /*1630*/  IADD3 R0, P0, PT, R32, R2, RZ ;  /* 0x0000000220007210 */ /* 0x020fc80007f1e0ff */
[----:B------:R-:W-:Y:S02]  /*1640*/  LEA.HI.X.SX32 R3, R32, R3, 0x1, P0 ;  /* 0x0000000320037211 */ /* 0x000fe400000f0eff */
[----:B--2---:R-:W-:-:S04]  /*1650*/  LEA R2, P0, R0, UR4, 0x2 ;  /* 0x0000000400027c11 */ /* 0x004fc8000f8010ff */
[----:B------:R-:W-:-:S05]  /*1660*/  LEA.HI.X R3, R0, UR5, R3, 0x2, P0 ;  /* 0x0000000500037c11 */ /* 0x000fca00080f1403 */
[----:B------:R4:W-:Y:S04]  /*1670*/  STG.E desc[UR18][R2.64], R4 ;  /* 0x0000000402007986 */ /* 0x0009e8000c101912 */
.L_x_584:
[----:B------:R-:W-:Y:S05]  /*1680*/  BSYNC.RECONVERGENT B0 ;  /* 0x0000000000007941 */ /* 0x000fea0003800200 */
.L_x_583:
[----:B------:R-:W-:Y:S01]  /*1690*/  ISETP.NE.AND P0, PT, R24, UR21, PT ;  /* 0x0000001518007c0c */ /* 0x000fe2000bf05270 */
[----:B------:R-:W-:-:S12]  /*16a0*/  BSSY.RECONVERGENT B0, `(.L_x_586) ;  /* 0x000000d000007945 */ /* 0x000fd80003800200 */
[----:B------:R-:W-:Y:S05]  /*16b0*/  @P0 BRA `(.L_x_587) ;  /* 0x00000000002c0947 */ /* 0x000fea0003800000 */
[----:B------:R-:W-:Y:S01]  /*16c0*/  UISETP.NE.AND UP0, UPT, UR17, URZ, UPT ;  /* 0x000000ff1100728c */ /* 0x000fe2000bf05270 */
[----:B--234-:R-:W-:Y:S01]  /*16d0*/  CS2R R2, SRZ ;  /* 0x0000000000027805 */ /* 0x01cfe2000001ff00 */
[----:B------:R-:W2:Y:S07]  /*16e0*/  LDCU.64 UR4, c[0x0][0x390] ;  /* 0x00007200ff0477ac */ /* 0x000eae0008000a00 */
[----:B------:R-:W-:Y:S05]  /*16f0*/  BRA.U UP0, `(.L_x_588) ;  /* 0x0000000100087547 */ /* 0x000fea000b800000 */
[----:B------:R-:W3:Y:S02]  /*1700*/  LDC.64 R2, c[0x0][0x3d8] ;  /* 0x0000f600ff027b82 */ /* 0x000ee40000000a00 */
[----:B---3--:R-:W5:Y:S02]  /*1710*/  LDG.E.64 R2, desc[UR18][R2.64] ;  /* 0x0000001202027981 */ /* 0x008f64000c1e1b00 */
.L_x_588:
[----:B-----5:R-:W-:-:S04]  /*1720*/  IADD3 R0, P0, PT, R34, R2, RZ ;  /* 0x0000000222007210 */ /* 0x020fc80007f1e0ff */
[----:B------:R-:W-:Y:S02]  /*1730*/  LEA.HI.X.SX32 R3, R34, R3, 0x1, P0 ;  /* 0x0000000322037211 */ /* 0x000fe400000f0eff */
[----:B--2---:R-:W-:-:S04]  /*1740*/  LEA R2, P0, R0, UR4, 0x2 ;  /* 0x0000000400027c11 */ /* 0x004fc8000f8010ff */
[----:B------:R-:W-:-:S05]  /*1750*/  LEA.HI.X R3, R0, UR5, R3, 0x2, P0 ;  /* 0x0000000500037c11 */ /* 0x000fca00080f1403 */
[----:B------:R2:W-:Y:S04]  /*1760*/  STG.E desc[UR18][R2.64], R5 ;  /* 0x0000000502007986 */ /* 0x0005e8000c101912 */
.L_x_587:
[----:B------:R-:W-:Y:S05]  /*1770*/  BSYNC.RECONVERGENT B0 ;  /* 0x0000000000007941 */ /* 0x000fea0003800200 */
.L_x_586:
        /* <DEDUP_REMOVED lines=9> */
.L_x_591:
[----:B-----5:R-:W-:-:S04]  /*1810*/  IADD3 R0, P0, PT, R37, R2, RZ ;  /* 0x0000000225007210 */ /* 0x020fc80007f1e0ff */
[----:B------:R-:W-:Y:S02]  /*1820*/  LEA.HI.X.SX32 R3, R37, R3, 0x1, P0 ;  /* 0x0000000325037211 */ /* 0x000fe400000f0eff */
[----:B--2---:R-:W-:-:S04]  /*1830*/  LEA R2, P0, R0, UR4, 0x2 ;  /* 0x0000000400027c11 */ /* 0x004fc8000f8010ff */
[----:B------:R-:W-:-:S05]  /*1840*/  LEA.HI.X R3, R0, UR5, R3, 0x2, P0 ;  /* 0x0000000500037c11 */ /* 0x000fca00080f1403 */
[----:B------:R2:W-:Y:S04]  /*1850*/  STG.E desc[UR18][R2.64], R6 ;  /* 0x0000000602007986 */ /* 0x0005e8000c101912 */
.L_x_590:
[----:B------:R-:W-:Y:S05]  /*1860*/  BSYNC.RECONVERGENT B0 ;  /* 0x0000000000007941 */ /* 0x000fea0003800200 */
.L_x_589:
        /* <DEDUP_REMOVED lines=9> */
.L_x_594:
[----:B-----5:R-:W-:-:S04]  /*1900*/  IADD3 R0, P0, PT, R44, R2, RZ ;  /* 0x000000022c007210 */ /* 0x020fc80007f1e0ff */
[----:B------:R-:W-:Y:S02]  /*1910*/  LEA.HI.X.SX32 R3, R44, R3, 0x1, P0 ;  /* 0x000000032c037211 */ /* 0x000fe400000f0eff */
[----:B--2---:R-:W-:-:S04]  /*1920*/  LEA R2, P0, R0, UR4, 0x2 ;  /* 0x0000000400027c11 */ /* 0x004fc8000f8010ff */
[----:B------:R-:W-:-:S05]  /*1930*/  LEA.HI.X R3, R0, UR5, R3, 0x2, P0 ;  /* 0x0000000500037c11 */ /* 0x000fca00080f1403 */
[----:B------:R2:W-:Y:S04]  /*1940*/  STG.E desc[UR18][R2.64], R8 ;  /* 0x0000000802007986 */ /* 0x0005e8000c101912 */
.L_x_593:
[----:B------:R-:W-:Y:S05]  /*1950*/  BSYNC.RECONVERGENT B0 ;  /* 0x0000000000007941 */ /* 0x000fea0003800200 */
.L_x_592:
        /* <DEDUP_REMOVED lines=9> */
.L_x_597:
[----:B-----5:R-:W-:-:S04]  /*19f0*/  IADD3 R0, P0, PT, R45, R2, RZ ;  /* 0x000000022d007210 */ /* 0x020fc80007f1e0ff */
[----:B------:R-:W-:Y:S02]  /*1a00*/  LEA.HI.X.SX32 R3, R45, R3, 0x1, P0 ;  /* 0x000000032d037211 */ /* 0x000fe400000f0eff */
[----:B--2---:R-:W-:-:S04]  /*1a10*/  LEA R2, P0, R0, UR4, 0x2 ;  /* 0x0000000400027c11 */ /* 0x004fc8000f8010ff */
[----:B------:R-:W-:-:S05]  /*1a20*/  LEA.HI.X R3, R0, UR5, R3, 0x2, P0 ;  /* 0x0000000500037c11 */ /* 0x000fca00080f1403 */
[----:B------:R2:W-:Y:S04]  /*1a30*/  STG.E desc[UR18][R2.64], R10 ;  /* 0x0000000a02007986 */ /* 0x0005e8000c101912 */
.L_x_596:
[----:B------:R-:W-:Y:S05]  /*1a40*/  BSYNC.RECONVERGENT B0 ;  /* 0x0000000000007941 */ /* 0x000fea0003800200 */
.L_x_595:
        /* <DEDUP_REMOVED lines=9> */
.L_x_600:
[----:B-----5:R-:W-:-:S04]  /*1ae0*/  IADD3 R0, P0, PT, R46, R2, RZ ;  /* 0x000000022e007210 */ /* 0x020fc80007f1e0ff */
[----:B------:R-:W-:Y:S02]  /*1af0*/  LEA.HI.X.SX32 R3, R46, R3, 0x1, P0 ;  /* 0x000000032e037211 */ /* 0x000fe400000f0eff */
[----:B--2---:R-:W-:-:S04]  /*1b00*/  LEA R2, P0, R0, UR4, 0x2 ;  /* 0x0000000400027c11 */ /* 0x004fc8000f8010ff */
[----:B------:R-:W-:-:S05]  /*1b10*/  LEA.HI.X R3, R0, UR5, R3, 0x2, P0 ;  /* 0x0000000500037c11 */ /* 0x000fca00080f1403 */
[----:B------:R2:W-:Y:S04]  /*1b20*/  STG.E desc[UR18][R2.64], R21 ;  /* 0x0000001502007986 */ /* 0x0005e8000c101912 */
.L_x_599:
[----:B------:R-:W-:Y:S05]  /*1b30*/  BSYNC.RECONVERGENT B0 ;  /* 0x0000000000007941 */ /* 0x000fea0003800200 */
.L_x_598:
        /* <DEDUP_REMOVED lines=9> */
.L_x_603:
[----:B-----5:R-:W-:-:S04]  /*1bd0*/  IADD3 R0, P0, PT, R47, R2, RZ ;  /* 0x000000022f007210 */ /* 0x020fc80007f1e0ff */
[----:B------:R-:W-:Y:S02]  /*1be0*/  LEA.HI.X.SX32 R3, R47, R3, 0x1, P0 ;  /* 0x000000032f037211 */ /* 0x000fe400000f0eff */
[----:B--2---:R-:W-:-:S04]  /*1bf0*/  LEA R2, P0, R0, UR4, 0x2 ;  /* 0x0000000400027c11 */ /* 0x004fc8000f8010ff */
[----:B------:R-:W-:-:S05]  /*1c00*/  LEA.HI.X R3, R0, UR5, R3, 0x2, P0 ;  /* 0x0000000500037c11 */ /* 0x000fca00080f1403 */
[----:B------:R2:W-:Y:S04]  /*1c10*/  STG.E desc[UR18][R2.64], R23 ;  /* 0x0000001702007986 */ /* 0x0005e8000c101912 */
.L_x_602:
[----:B------:R-:W-:Y:S05]  /*1c20*/  BSYNC.RECONVERGENT B0 ;  /* 0x0000000000007941 */ /* 0x000fea0003800200 */
.L_x_601:
        /* <DEDUP_REMOVED lines=9> */
.L_x_606:
[----:B-----5:R-:W-:-:S04]  /*1cc0*/  IADD3 R0, P0, PT, R51, R2, RZ ;  /* 0x0000000233007210 */ /* 0x020fc80007f1e0ff */
[----:B------:R-:W-:Y:S02]  /*1cd0*/  LEA.HI.X.SX32 R3, R51, R3, 0x1, P0 ;  /* 0x0000000333037211 */ /* 0x000fe400000f0eff */
[----:B--2---:R-:W-:-:S04]  /*1ce0*/  LEA R2, P0, R0, UR4, 0x2 ;  /* 0x0000000400027c11 */ /* 0x004fc8000f8010ff */
[----:B------:R-:W-:-:S05]  /*1cf0*/  LEA.HI.X R3, R0, UR5, R3, 0x2, P0 ;  /* 0x0000000500037c11 */ /* 0x000fca00080f1403 */
[----:B------:R2:W-:Y:S04]  /*1d00*/  STG.E desc[UR18][R2.64], R25 ;  /* 0x0000001902007986 */ /* 0x0005e8000c101912 */
.L_x_605:
[----:B------:R-:W-:Y:S05]  /*1d10*/  BSYNC.RECONVERGENT B0 ;  /* 0x0000000000007941 */ /* 0x000fea0003800200 */
.L_x_604:
        /* <DEDUP_REMOVED lines=9> */
.L_x_609:
[----:B-----5:R-:W-:-:S04]  /*1db0*/  IADD3 R0, P0, PT, R17, R2, RZ ;  /* 0x0000000211007210 */ /* 0x020fc80007f1e0ff */
[----:B------:R-:W-:Y:S02]  /*1dc0*/  LEA.HI.X.SX32 R3, R17, R3, 0x1, P0 ;  /* 0x0000000311037211 */ /* 0x000fe400000f0eff */
[----:B--2---:R-:W-:-:S04]  /*1dd0*/  LEA R2, P0, R0, UR4, 0x2 ;  /* 0x0000000400027c11 */ /* 0x004fc8000f8010ff */
[----:B------:R-:W-:-:S05]  /*1de0*/  LEA.HI.X R3, R0, UR5, R3, 0x2, P0 ;  /* 0x0000000500037c11 */ /* 0x000fca00080f1403 */
[----:B------:R2:W-:Y:S04]  /*1df0*/  STG.E desc[UR18][R2.64], R28 ;  /* 0x0000001c02007986 */ /* 0x0005e8000c101912 */
.L_x_608:
[----:B------:R-:W-:Y:S05]  /*1e00*/  BSYNC.RECONVERGENT B0 ;  /* 0x0000000000007941 */ /* 0x000fea0003800200 */
.L_x_607:
        /* <DEDUP_REMOVED lines=9> */
.L_x_612:
[----:B-----5:R-:W-:-:S04]  /*1ea0*/  IADD3 R0, P0, PT, R16, R2, RZ ;  /* 0x0000000210007210 */ /* 0x020fc80007f1e0ff */
[----:B------:R-:W-:Y:S02]  /*1eb0*/  LEA.HI.X.SX32 R3, R16, R3, 0x1, P0 ;  /* 0x0000000310037211 */ /* 0x000fe400000f0eff */
[----:B--2---:R-:W-:-:S04]  /*1ec0*/  LEA R2, P0, R0, UR4, 0x2 ;  /* 0x0000000400027c11 */ /* 0x004fc8000f8010ff */
[----:B------:R-:W-:-:S05]  /*1ed0*/  LEA.HI.X R3, R0, UR5, R3, 0x2, P0 ;  /* 0x0000000500037c11 */ /* 0x000fca00080f1403 */
[----:B------:R2:W-:Y:S04]  /*1ee0*/  STG.E desc[UR18][R2.64], R31 ;  /* 0x0000001f02007986 */ /* 0x0005e8000c101912 */
.L_x_611:
[----:B------:R-:W-:Y:S05]  /*1ef0*/  BSYNC.RECONVERGENT B0 ;  /* 0x0000000000007941 */ /* 0x000fea0003800200 */
.L_x_610:
        /* <DEDUP_REMOVED lines=9> */
.L_x_615:
[----:B-----5:R-:W-:-:S04]  /*1f90*/  IADD3 R0, P0, PT, R52, R2, RZ ;  /* 0x0000000234007210 */ /* 0x020fc80007f1e0ff */
[----:B------:R-:W-:Y:S02]  /*1fa0*/  LEA.HI.X.SX32 R3, R52, R3, 0x1, P0 ;  /* 0x0000000334037211 */ /* 0x000fe400000f0eff */
[----:B--2---:R-:W-:-:S04]  /*1fb0*/  LEA R2, P0, R0, UR4, 0x2 ;  /* 0x0000000400027c11 */ /* 0x004fc8000f8010ff */
[----:B------:R-:W-:-:S05]  /*1fc0*/  LEA.HI.X R3, R0, UR5, R3, 0x2, P0 ;  /* 0x0000000500037c11 */ /* 0x000fca00080f1403 */
[----:B------:R2:W-:Y:S04]  /*1fd0*/  STG.E desc[UR18][R2.64], R36 ;  /* 0x0000002402007986 */ /* 0x0005e8000c101912 */
.L_x_614:
[----:B------:R-:W-:Y:S05]  /*1fe0*/  BSYNC.RECONVERGENT B0 ;  /* 0x0000000000007941 */ /* 0x000fea0003800200 */
.L_x_613:
[----:B------:R-:W-:-:S13]  /*1ff0*/  ISETP.NE.AND P0, PT, R43, UR21, PT ;  /* 0x000000152b007c0c */ /* 0x000fda000bf05270 */
[----:B------:R-:W-:Y:S05]  /*2000*/  @P0 EXIT ;  /* 0x000000000000094d */ /* 0x000fea0003800000 */
[----:B------:R-:W-:Y:S01]  /*2010*/  UISETP.NE.AND UP0, UPT, UR17, URZ, UPT ;  /* 0x000000ff1100728c */ /* 0x000fe2000bf05270 */
[----:B--234-:R-:W-:-:S08]  /*2020*/  CS2R R2, SRZ ;  /* 0x0000000000027805 */ /* 0x01cfd0000001ff00 */
[----:B------:R-:W-:Y:S05]  /*2030*/  BRA.U UP0, `(.L_x_616) ;  /* 0x0000000100087547 */ /* 0x000fea000b800000 */
[----:B------:R-:W2:Y:S02]  /*2040*/  LDC.64 R2, c[0x0][0x3d8] ;  /* 0x0000f600ff027b82 */ /* 0x000ea40000000a00 */
[----:B--2---:R-:W5:Y:S02]  /*2050*/  LDG.E.64 R2, desc[UR18][R2.64] ;  /* 0x0000001202027981 */ /* 0x004f64000c1e1b00 */
.L_x_616:
[----:B------:R-:W2:Y:S01]  /*2060*/  LDCU.64 UR4, c[0x0][0x390] ;  /* 0x00007200ff0477ac */ /* 0x000ea20008000a00 */
[----:B-----5:R-:W-:-:S04]  /*2070*/  IADD3 R0, P0, PT, R18, R2, RZ ;  /* 0x0000000212007210 */ /* 0x020fc80007f1e0ff */
[----:B------:R-:W-:Y:S02]  /*2080*/  LEA.HI.X.SX32 R3, R18, R3, 0x1, P0 ;  /* 0x0000000312037211 */ /* 0x000fe400000f0eff */
[----:B--2---:R-:W-:-:S04]  /*2090*/  LEA R2, P0, R0, UR4, 0x2 ;  /* 0x0000000400027c11 */ /* 0x004fc8000f8010ff */
[----:B------:R-:W-:-:S05]  /*20a0*/  LEA.HI.X R3, R0, UR5, R3, 0x2, P0 ;  /* 0x0000000500037c11 */ /* 0x000fca00080f1403 */
[----:B------:R-:W-:Y:S01]  /*20b0*/  STG.E desc[UR18][R2.64], R39 ;  /* 0x0000002702007986 */ /* 0x000fe2000c101912 */
[----:B------:R-:W-:Y:S05]  /*20c0*/  EXIT ;  /* 0x000000000000794d */ /* 0x000fea0003800000 */
.L_x_573:
[----:B------:R-:W-:Y:S01]  /*20d0*/  BAR.SYNC.DEFER_BLOCKING 0x0 ;  /* 0x0000000000007b1d */ /* 0x000fe20000010000 */
[----:B------:R-:W-:Y:S02]  /*20e0*/  ISETP.NE.AND P0, PT, R7, UR21, PT ;  /* 0x0000001507007c0c */ /* 0x000fe4000bf05270 */
[----:B------:R-:W-:Y:S02]  /*20f0*/  ISETP.NE.AND P1, PT, R9, UR21, PT ;  /* 0x0000001509007c0c */ /* 0x000fe4000bf25270 */
[----:B------:R-:W-:Y:S02]  /*2100*/  ISETP.NE.AND P4, PT, R11, UR21, PT ;  /* 0x000000150b007c0c */ /* 0x000fe4000bf85270 */
[----:B------:R-:W-:Y:S02]  /*2110*/  ISETP.NE.AND P3, PT, R22, UR21, PT ;  /* 0x0000001516007c0c */ /* 0x000fe4000bf65270 */
[----:B------:R-:W-:Y:S02]  /*2120*/  ISETP.NE.AND P6, PT, R24, UR21, PT ;  /* 0x0000001518007c0c */ /* 0x000fe4000bfc5270 */
[----:B------:R-:W-:-:S02]  /*2130*/  ISETP.NE.AND P5, PT, R26, UR21, PT ;  /* 0x000000151a007c0c */ /* 0x000fc4000bfa5270 */
[----:B------:R-:W-:Y:S02]  /*2140*/  ISETP.NE.AND P2, PT, R27, UR21, PT ;  /* 0x000000151b007c0c */ /* 0x000fe4000bf45270 */
[----:B------:R-:W-:Y:S02]  /*2150*/  @!P0 LEA R49, R49, UR4, 0x2 ;  /* 0x0000000431318c11 */ /* 0x000fe4000f8e10ff */
[----:B------:R-:W-:Y:S02]  /*2160*/  @!P1 LEA R7, R20, UR4, 0x2 ;  /* 0x0000000414079c11 */ /* 0x000fe4000f8e10ff */
[----:B0-----:R-:W-:Y:S02]  /*2170*/  @!P4 LEA R12, R29, UR4, 0x2 ;  /* 0x000000041d0ccc11 */ /* 0x001fe4000f8e10ff */
[----:B------:R-:W-:Y:S02]  /*2180*/  @!P3 LEA R9, R32, UR4, 0x2 ;  /* 0x000000042009bc11 */ /* 0x000fe4000f8e10ff */
[----:B------:R-:W-:Y:S01]  /*2190*/  @!P6 LEA R34, R34, UR4, 0x2 ;  /* 0x000000042222ec11 */ /* 0x000fe2000f8e10ff */
[----:B------:R-:W-:Y:S01]  /*21a0*/  @!P0 STS [R49], R48 ;  /* 0x0000003031008388 */ /* 0x000fe20000000800 */
[----:B------:R-:W-:-:S02]  /*21b0*/  ISETP.NE.AND P0, PT, R30, UR21, PT ;  /* 0x000000151e007c0c */ /* 0x000fc4000bf05270 */
[----:B------:R-:W-:Y:S01]  /*21c0*/  @!P5 LEA R37, R37, UR4, 0x2 ;  /* 0x000000042525dc11 */ /* 0x000fe2000f8e10ff */
[----:B------:R0:W-:Y:S01]  /*21d0*/  @!P1 STS [R7], R2 ;  /* 0x0000000207009388 */ /* 0x0001e20000000800 */
[----:B------:R-:W-:Y:S02]  /*21e0*/  @!P2 LEA R11, R44, UR4, 0x2 ;  /* 0x000000042c0bac11 */ /* 0x000fe4000f8e10ff */
[----:B------:R-:W-:Y:S01]  /*21f0*/  ISETP.NE.AND P1, PT, R33, UR21, PT ;  /* 0x0000001521007c0c */ /* 0x000fe2000bf25270 */
[----:B------:R-:W-:Y:S01]  /*2200*/  @!P4 STS [R12], R3 ;  /* 0x000000030c00c388 */ /* 0x000fe20000000800 */
[----:B------:R-:W-:-:S03]  /*2210*/  ISETP.NE.AND P4, PT, R35, UR21, PT ;  /* 0x0000001523007c0c */ /* 0x000fc6000bf85270 */
[----:B------:R1:W-:Y:S01]  /*2220*/  @!P3 STS [R9], R4 ;  /* 0x000000040900b388 */ /* 0x0003e20000000800 */
[----:B------:R-:W-:Y:S02]  /*2230*/  ISETP.NE.AND P3, PT, R38, UR21, PT ;  /* 0x0000001526007c0c */ /* 0x000fe4000bf65270 */
[----:B------:R-:W-:Y:S01]  /*2240*/  @!P0 LEA R45, R45, UR4, 0x2 ;  /* 0x000000042d2d8c11 */ /* 0x000fe2000f8e10ff */
[----:B------:R2:W-:Y:S01]  /*2250*/  @!P6 STS [R34], R5 ;  /* 0x000000052200e388 */ /* 0x0005e20000000800 */
[----:B------:R-:W-:-:S03]  /*2260*/  ISETP.NE.AND P6, PT, R40, UR21, PT ;  /* 0x0000001528007c0c */ /* 0x000fc6000bfc5270 */
[----:B------:R2:W-:Y:S01]  /*2270*/  @!P5 STS [R37], R6 ;  /* 0x000000062500d388 */ /* 0x0005e20000000800 */
[----:B------:R-:W-:Y:S02]  /*2280*/  ISETP.NE.AND P5, PT, R41, UR21, PT ;  /* 0x0000001529007c0c */ /* 0x000fe4000bfa5270 */
[----:B------:R-:W-:Y:S01]  /*2290*/  @!P1 LEA R46, R46, UR4, 0x2 ;  /* 0x000000042e2e9c11 */ /* 0x000fe2000f8e10ff */
[----:B------:R2:W-:Y:S01]  /*22a0*/  @!P2 STS [R11], R8 ;  /* 0x000000080b00a388 */ /* 0x0005e20000000800 */
[----:B------:R-:W-:Y:S02]  /*22b0*/  ISETP.NE.AND P2, PT, R42, UR21, PT ;  /* 0x000000152a007c0c */ /* 0x000fe4000bf45270 */
[----:B0-----:R-:W-:Y:S01]  /*22c0*/  @!P4 LEA R2, R47, UR4, 0x2 ;  /* 0x000000042f02cc11 */ /* 0x001fe2000f8e10ff */
[----:B------:R2:W-:Y:S01]  /*22d0*/  @!P0 STS [R45], R10 ;  /* 0x0000000a2d008388 */ /* 0x0005e20000000800 */
[----:B------:R-:W-:Y:S02]  /*22e0*/  ISETP.NE.AND P0, PT, R43, UR21, PT ;  /* 0x000000152b007c0c */ /* 0x000fe4000bf05270 */
[----:B-1----:R-:W-:Y:S01]  /*22f0*/  @!P3 LEA R4, R51, UR4, 0x2 ;  /* 0x000000043304bc11 */ /* 0x002fe2000f8e10ff */
[----:B------:R2:W-:Y:S01]  /*2300*/  @!P1 STS [R46], R21 ;  /* 0x000000152e009388 */ /* 0x0005e20000000800 */
[----:B------:R-:W-:-:S02]  /*2310*/  @!P6 LEA R17, R17, UR4, 0x2 ;  /* 0x000000041111ec11 */ /* 0x000fc4000f8e10ff */
[----:B------:R-:W-:Y:S01]  /*2320*/  @!P5 LEA R16, R16, UR4, 0x2 ;  /* 0x000000041010dc11 */ /* 0x000fe2000f8e10ff */
[----:B------:R2:W-:Y:S01]  /*2330*/  @!P4 STS [R2], R23 ;  /* 0x000000170200c388 */ /* 0x0005e20000000800 */
[----:B------:R-:W-:Y:S02]  /*2340*/  ISETP.GE.U32.AND P1, PT, R0, UR16, PT ;  /* 0x0000001000007c0c */ /* 0x000fe4000bf26070 */
[----:B------:R-:W-:Y:S01]  /*2350*/  @!P2 LEA R3, R52, UR4, 0x2 ;  /* 0x000000043403ac11 */ /* 0x000fe2000f8e10ff */
[----:B------:R2:W-:Y:S02]  /*2360*/  @!P3 STS [R4], R25 ;  /* 0x000000190400b388 */ /* 0x0005e40000000800 */
[----:B------:R-:W-:Y:S02]  /*2370*/  @!P0 LEA R18, R18, UR4, 0x2 ;  /* 0x0000000412128c11 */ /* 0x000fe4000f8e10ff */
[----:B------:R2:W-:Y:S04]  /*2380*/  @!P6 STS [R17], R28 ;  /* 0x0000001c1100e388 */ /* 0x0005e80000000800 */
[----:B------:R2:W-:Y:S04]  /*2390*/  @!P5 STS [R16], R31 ;  /* 0x0000001f1000d388 */ /* 0x0005e80000000800 */
[----:B------:R2:W-:Y:S04]  /*23a0*/  @!P2 STS [R3], R36 ;  /* 0x000000240300a388 */ /* 0x0005e80000000800 */
[----:B------:R2:W-:Y:S01]  /*23b0*/  @!P0 STS [R18], R39 ;  /* 0x0000002712008388 */ /* 0x0005e20000000800 */
[----:B------:R-:W-:Y:S06]  /*23c0*/  BAR.SYNC.DEFER_BLOCKING 0x0 ;  /* 0x0000000000007b1d */ /* 0x000fec0000010000 */
[----:B------:R-:W-:Y:S05]  /*23d0*/  @P1 EXIT ;  /* 0x000000000000194d */ /* 0x000fea0003800000 */
[----:B------:R-:W-:Y:S01]  /*23e0*/  UIADD3 UR5, UPT, UPT, UR7, UR5, UR6 ;  /* 0x0000000507057290 */ /* 0x000fe2000fffe006 */
[----:B--2---:R-:W-:Y:S01]  /*23f0*/  LOP3.LUT R2, RZ, R0, RZ, 0x33, !PT ;  /* 0x00000000ff027212 */ /* 0x004fe200078e33ff */
[----:B------:R-:W0:Y:S01]  /*2400*/  LDCU.64 UR6, c[0x0][0x390] ;  /* 0x00007200ff0677ac */ /* 0x000e220008000a00 */
[----:B------:R-:W-:Y:S01]  /*2410*/  BSSY.RECONVERGENT B0, `(.L_x_617) ;  /* 0x0000026000007945 */ /* 0x000fe20003800200 */
[----:B------:R-:W-:-:S04]  /*2420*/  UIADD3 UR5, UPT, UPT, UR8, UR5, UR9 ;  /* 0x0000000508057290 */ /* 0x000fc8000fffe009 */
[----:B------:R-:W-:-:S04]  /*2430*/  UIADD3 UR5, UPT, UPT, UR11, UR5, UR10 ;  /* 0x000000050b057290 */ /* 0x000fc8000fffe00a */
[----:B------:R-:W-:-:S04]  /*2440*/  UIADD3 UR5, UPT, UPT, UR15, UR5, UR14 ;  /* 0x000000050f057290 */ /* 0x000fc8000fffe00e */
[----:B------:R-:W-:-:S06]  /*2450*/  UIADD3 UR5, UPT, UPT, UR13, UR5, UR12 ;  /* 0x000000050d057290 */ /* 0x000fcc000fffe00c */
[----:B------:R-:W-:-:S05]  /*2460*/  IMAD.U32 R3, RZ, RZ, UR5 ;  /* 0x00000005ff037e24 */ /* 0x000fca000f8e00ff */
[----:B------:R-:W-:-:S05]  /*2470*/  IADD3 R10, PT, PT, R2, UR20, R3 ;  /* 0x00000014020a7c10 */ /* 0x000fca000fffe003 */
[----:B------:R-:W-:-:S05]  /*2480*/  IMAD.HI.U32 R2, R10, -0x55555555, RZ ;  /* 0xaaaaaaab0a027827 */ /* 0x000fca00078e00ff */
[----:B------:R-:W-:-:S04]  /*2490*/  SHF.R.U32.HI R2, RZ, 0x8, R2 ;  /* 0x00000008ff027819 */ /* 0x000fc80000011602 */
[----:B------:R-:W-:-:S04]  /*24a0*/  LOP3.LUT R3, R2, 0x3, RZ, 0xc0, !PT ;  /* 0x0000000302037812 */ /* 0x000fc800078ec0ff */
[----:B------:R-:W-:-:S13]  /*24b0*/  ISETP.NE.AND P0, PT, R3, 0x3, PT ;  /* 0x000000030300780c */ /* 0x000fda0003f05270 */
[----:B0-----:R-:W-:Y:S05]  /*24c0*/  @!P0 BRA `(.L_x_618) ;  /* 0x0000000000688947 */ /* 0x001fea0003800000 */
[----:B------:R-:W-:Y:S01]  /*24d0*/  VIADD R2, R2, 0x1 ;  /* 0x0000000102027836 */ /* 0x000fe20000000000 */
[----:B------:R-:W-:Y:S01]  /*24e0*/  BSSY.RECONVERGENT B1, `(.L_x_619) ;  /* 0x0000017000017945 */ /* 0x000fe20003800200 */
[----:B------:R-:W-:Y:S01]  /*24f0*/  LEA R6, R0, UR4, 0x2 ;  /* 0x0000000400067c11 */ /* 0x000fe2000f8e10ff */
[----:B------:R-:W-:Y:S02]  /*2500*/  IMAD.MOV.U32 R9, RZ, RZ, R0 ;  /* 0x000000ffff097224 */ /* 0x000fe400078e0000 */
[----:B------:R-:W-:Y:S01]  /*2510*/  LOP3.LUT R2, R2, 0x3, RZ, 0xc0, !PT ;  /* 0x0000000302027812 */ /* 0x000fe200078ec0ff */
[----:B------:R-:W-:-:S04]  /*2520*/  IMAD.MOV.U32 R11, RZ, RZ, RZ ;  /* 0x000000ffff0b7224 */ /* 0x000fc800078e00ff */
[----:B------:R-:W-:-:S07]  /*2530*/  IMAD.MOV R0, RZ, RZ, -R2 ;  /* 0x000000ffff007224 */ /* 0x000fce00078e0a02 */
.L_x_620:
        /* <DEDUP_REMOVED lines=18> */
.L_x_619:
[----:B------:R-:W-:-:S07]  /*2660*/  IMAD.MOV.U32 R0, RZ, RZ, R7 ;  /* 0x000000ffff007224 */ /* 0x000fce00078e0007 */
.L_x_618:
[----:B------:R-:W-:Y:S05]  /*2670*/  BSYNC.RECONVERGENT B0 ;  /* 0x0000000000007941 */ /* 0x000fea0003800200 */
.L_x_617:
        /* <DEDUP_REMOVED lines=14> */
.L_x_621:
        /* <DEDUP_REMOVED lines=40> */
[----:B------:R-:W-:-:S04]  /*29e0*/  ISETP.GE.AND P1, PT, R0, UR16, PT ;  /* 0x0000001000007c0c */ /* 0x000fc8000bf26270 */
[----:B---3--:R1:W-:Y:S09]  /*29f0*/  STG.E desc[UR18][R4.64+0x1200], R21 ;  /* 0x0012001504007986 */ /* 0x0083f2000c101912 */
[----:B------:R-:W-:Y:S05]  /*2a00*/  @!P1 BRA `(.L_x_621) ;  /* 0xfffffffc00549947 */ /* 0x000fea000383ffff */
[----:B------:R-:W-:Y:S05]  /*2a10*/  EXIT ;  /* 0x000000000000794d */ /* 0x000fea0003800000 */
.L_x_570:
        /* <DEDUP_REMOVED lines=36> */
[----:B-1----:R-:W-:-:S05]  /*2c60*/  IMAD R18, R46, 0x1e0, R43 ;  /* 0x000001e02e127824 */ /* 0x002fca00078e022b */
        /* <DEDUP_REMOVED lines=10> */
[----:B------:R1:W-:Y:S04]  /*2d10*/  STS [R18+0x400], R11 ;  /* 0x0004000b12007388 */ /* 0x0003e80000000800 */
[----:B------:R-:W-:Y:S04]  /*2d20*/  STS [R18+0x480], R12 ;  /* 0x0004800c12007388 */ /* 0x000fe80000000800 */
[----:B------:R-:W-:Y:S01]  /*2d30*/  STS [R18+0x500], R13 ;  /* 0x0005000d12007388 */ /* 0x000fe20000000800 */
[----:B-1----:R-:W-:-:S03]  /*2d40*/  IMAD.MOV.U32 R11, RZ, RZ, 0x2 ;  /* 0x00000002ff0b7424 */ /* 0x002fc600078e00ff */
[----:B------:R-:W-:Y:S04]  /*2d50*/  STS [R18+0x580], R14 ;  /* 0x0005800e12007388 */ /* 0x000fe80000000800 */
[----:B------:R-:W-:Y:S04]  /*2d60*/  STS [R18+0x600], R15 ;  /* 0x0006000f12007388 */ /* 0x000fe80000000800 */
[----:B------:R-:W-:Y:S04]  /*2d70*/  STS [R18+0x680], R16 ;  /* 0x0006801012007388 */ /* 0x000fe80000000800 */
[----:B------:R-:W-:Y:S01]  /*2d80*/  STS [R18+0x700], R17 ;  /* 0x0007001112007388 */ /* 0x000fe20000000800 */
[----:B------:R-:W-:-:S03]  /*2d90*/  NOP ;  /* 0x0000000000007918 */ /* 0x000fc60000000000 */
        /* <DEDUP_REMOVED lines=8> */
[----:B------:R-:W5:Y:S04]  /*2e20*/  LDS R7, [R19+0x20] ;  /* 0x0000200013077984 */ /* 0x000f680000000800 */
[----:B------:R-:W5:Y:S01]  /*2e30*/  LDS R25, [R19+0x2c] ;  /* 0x00002c0013197984 */ /* 0x000f620000000800 */
[----:B-1----:R-:W-:-:S03]  /*2e40*/  SHF.R.U32.HI R3, RZ, UR5, R42 ;  /* 0x00000005ff037c19 */ /* 0x002fc6000801162a */
[----:B------:R-:W1:Y:S01]  /*2e50*/  LDS R27, [R19+0x30] ;  /* 0x00003000131b7984 */ /* 0x000e620000000800 */
[----:B--2---:R-:W-:-:S03]  /*2e60*/  SHF.R.U32.HI R4, RZ, UR5, R41 ;  /* 0x00000005ff047c19 */ /* 0x004fc60008011629 */
[----:B------:R-:W2:Y:S01]  /*2e70*/  LDS R29, [R19+0x34] ;  /* 0x00003400131d7984 */ /* 0x000ea20000000800 */
[----:B------:R-:W-:Y:S02]  /*2e80*/  LOP3.LUT R3, R3, 0xff, RZ, 0xc0, !PT ;  /* 0x000000ff03037812 */ /* 0x000fe400078ec0ff */
[----:B------:R-:W-:Y:S01]  /*2e90*/  LOP3.LUT R4, R4, 0xff, RZ, 0xc0, !PT ;  /* 0x000000ff04047812 */ /* 0x000fe200078ec0ff */
[----:B------:R-:W2:Y:S01]  /*2ea0*/  LDS R31, [R19+0x38] ;  /* 0x00003800131f7984 */ /* 0x000ea20000000800 */
[----:B---3--:R-:W-:Y:S02]  /*2eb0*/  SHF.R.U32.HI R6, RZ, UR5, R40 ;  /* 0x00000005ff067c19 */ /* 0x008fe40008011628 */
[----:B0-----:R-:W-:Y:S02]  /*2ec0*/  ISETP.NE.AND P0, PT, R3, UR7, PT ;  /* 0x0000000703007c0c */ /* 0x001fe4000bf05270 */
[----:B------:R-:W-:Y:S02]  /*2ed0*/  ISETP.NE.AND P1, PT, R4, UR7, PT ;  /* 0x0000000704007c0c */ /* 0x000fe4000bf25270 */
[----:B------:R-:W-:-:S02]  /*2ee0*/  LOP3.LUT R6, R6, 0xff, RZ, 0xc0, !PT ;  /* 0x000000ff06067812 */ /* 0x000fc400078ec0ff */
[----:B------:R-:W-:Y:S02]  /*2ef0*/  SEL R9, RZ, 0x1, P0 ;  /* 0x00000001ff097807 */ /* 0x000fe40000000000 */
[----:B------:R-:W-:Y:S02]  /*2f00*/  ISETP.NE.AND P2, PT, R6, UR7, PT ;  /* 0x0000000706007c0c */ /* 0x000fe4000bf45270 */
[----:B----4-:R-:W-:Y:S02]  /*2f10*/  SHF.R.U32.HI R8, RZ, UR5, R39 ;  /* 0x00000005ff087c19 */ /* 0x010fe40008011627 */
[----:B-----5:R-:W-:Y:S01]  /*2f20*/  SHF.R.U32.HI R10, RZ, UR5, R38 ;  /* 0x00000005ff0a7c19 */ /* 0x020fe20008011626 */
[----:B------:R-:W-:Y:S01]  /*2f30*/  @P0 IMAD.MOV R11, RZ, RZ, 0x1 ;  /* 0x00000001ff0b0424 */ /* 0x000fe200078e02ff */
[----:B------:R-:W-:Y:S01]  /*2f40*/  LOP3.LUT R8, R8, 0xff, RZ, 0xc0, !PT ;  /* 0x000000ff08087812 */ /* 0x000fe200078ec0ff */
[----:B------:R-:W-:Y:S01]  /*2f50*/  @P1 IMAD.MOV R11, RZ, RZ, R9 ;  /* 0x000000ffff0b1224 */ /* 0x000fe200078e0209 */
[----:B------:R-:W-:Y:S01]  /*2f60*/  LOP3.LUT R10, R10, 0xff, RZ, 0xc0, !PT ;  /* 0x000000ff0a0a7812 */ /* 0x000fe200078ec0ff */
[----:B------:R-:W0:Y:S01]  /*2f70*/  LDS R9, [R19+0x24] ;  /* 0x0000240013097984 */ /* 0x000e220000000800 */
[----:B------:R-:W-:Y:S01]  /*2f80*/  ISETP.NE.AND P0, PT, R8, UR7, PT ;  /* 0x0000000708007c0c */ /* 0x000fe2000bf05270 */
[----:B------:R-:W-:Y:S01]  /*2f90*/  VIADD R12, R11, 0x1 ;  /* 0x000000010b0c7836 */ /* 0x000fe20000000000 */
[----:B------:R-:W-:Y:S01]  /*2fa0*/  ISETP.NE.AND P1, PT, R10, UR7, PT ;  /* 0x000000070a007c0c */ /* 0x000fe2000bf25270 */
[----:B------:R-:W-:Y:S01]  /*2fb0*/  @P2 IMAD.MOV R12, RZ, RZ, R11 ;  /* 0x000000ffff0c2224 */ /* 0x000fe200078e020b */
[----:B------:R-:W-:Y:S01]  /*2fc0*/  SHF.R.U32.HI R24, RZ, UR5, R0 ;  /* 0x00000005ff187c19 */ /* 0x000fe20008011600 */
[----:B------:R-:W3:Y:S01]  /*2fd0*/  LDS R11, [R19+0x28] ;  /* 0x00002800130b7984 */ /* 0x000ee20000000800 */
[----:B------:R-:W-:Y:S01]  /*2fe0*/  SHF.R.U32.HI R26, RZ, UR5, R2 ;  /* 0x00000005ff1a7c19 */ /* 0x000fe20008011602 */
[----:B------:R-:W-:Y:S01]  /*2ff0*/  VIADD R13, R12, 0x1 ;  /* 0x000000010c0d7836 */ /* 0x000fe20000000000 */
[----:B------:R-:W-:Y:S01]  /*3000*/  LOP3.LUT R24, R24, 0xff, RZ, 0xc0, !PT ;  /* 0x000000ff18187812 */ /* 0x000fe200078ec0ff */
[----:B------:R-:W-:Y:S01]  /*3010*/  BAR.SYNC.DEFER_BLOCKING 0x0 ;  /* 0x0000000000007b1d */ /* 0x000fe20000010000 */
[----:B------:R-:W-:-:S02]  /*3020*/  LOP3.LUT R26, R26, 0xff, RZ, 0xc0, !PT ;  /* 0x000000ff1a1a7812 */ /* 0x000fc400078ec0ff */
[----:B------:R-:W-:Y:S01]  /*3030*/  SHF.R.U32.HI R28, RZ, UR5, R5 ;  /* 0x00000005ff1c7c19 */ /* 0x000fe20008011605 */
[----:B------:R-:W-:Y:S01]  /*3040*/  @P0 IMAD.MOV R13, RZ, RZ, R12 ;  /* 0x000000ffff0d0224 */ /* 0x000fe200078e020c */
[----:B------:R-:W-:Y:S02]  /*3050*/  ISETP.NE.AND P0, PT, R24, UR7, PT ;  /* 0x0000000718007c0c */ /* 0x000fe4000bf05270 */
[----:B------:R-:W-:Y:S01]  /*3060*/  LOP3.LUT R28, R28, 0xff, RZ, 0xc0, !PT ;  /* 0x000000ff1c1c7812 */ /* 0x000fe200078ec0ff */
[----:B------:R-:W-:Y:S01]  /*3070*/  VIADD R12, R13, 0x1 ;  /* 0x000000010d0c7836 */ /* 0x000fe20000000000 */
[----:B------:R-:W-:Y:S01]  /*3080*/  SHF.R.U32.HI R30, RZ, UR5, R7 ;  /* 0x00000005ff1e7c19 */ /* 0x000fe20008011607 */
[----:B------:R-:W-:Y:S01]  /*3090*/  @P1 IMAD.MOV R12, RZ, RZ, R13 ;  /* 0x000000ffff0c1224 */ /* 0x000fe200078e020d */
[----:B------:R-:W-:Y:S02]  /*30a0*/  ISETP.NE.AND P1, PT, R26, UR7, PT ;  /* 0x000000071a007c0c */ /* 0x000fe4000bf25270 */
[----:B------:R-:W-:Y:S01]  /*30b0*/  LOP3.LUT R30, R30, 0xff, RZ, 0xc0, !PT ;  /* 0x000000ff1e1e7812 */ /* 0x000fe200078ec0ff */
[----:B------:R-:W-:Y:S01]  /*30c0*/  VIADD R13, R12, 0x1 ;  /* 0x000000010c0d7836 */ /* 0x000fe20000000000 */
[----:B------:R-:W-:-:S02]  /*30d0*/  SHF.R.U32.HI R34, RZ, UR5, R25 ;  /* 0x00000005ff227c19 */ /* 0x000fc40008011619 */
[----:B-1----:R-:W-:Y:S01]  /*30e0*/  SHF.R.U32.HI R35, RZ, UR5, R27 ;  /* 0x00000005ff237c19 */ /* 0x002fe2000801161b */
[----:B------:R-:W-:Y:S01]  /*30f0*/  @P0 IMAD.MOV R13, RZ, RZ, R12 ;  /* 0x000000ffff0d0224 */ /* 0x000fe200078e020c */
[----:B------:R-:W-:Y:S02]  /*3100*/  ISETP.NE.AND P0, PT, R28, UR7, PT ;  /* 0x000000071c007c0c */ /* 0x000fe4000bf05270 */
[----:B------:R-:W-:Y:S01]  /*3110*/  LOP3.LUT R34, R34, 0xff, RZ, 0xc0, !PT ;  /* 0x000000ff22227812 */ /* 0x000fe200078ec0ff */
[----:B------:R-:W-:Y:S01]  /*3120*/  VIADD R12, R13, 0x1 ;  /* 0x000000010d0c7836 */ /* 0x000fe20000000000 */
[----:B------:R-:W-:Y:S01]  /*3130*/  LOP3.LUT R35, R35, 0xff, RZ, 0xc0, !PT ;  /* 0x000000ff23237812 */ /* 0x000fe200078ec0ff */
[----:B------:R-:W-:Y:S01]  /*3140*/  @P1 IMAD.MOV R12, RZ, RZ, R13 ;  /* 0x000000ffff0c1224 */ /* 0x000fe200078e020d */
[----:B------:R-:W-:Y:S02]  /*3150*/  ISETP.NE.AND P1, PT, R30, UR7, PT ;  /* 0x000000071e007c0c */ /* 0x000fe4000bf25270 */
[----:B--2---:R-:W-:Y:S01]  /*3160*/  SHF.R.U32.HI R36, RZ, UR5, R29 ;  /* 0x00000005ff247c19 */ /* 0x004fe2000801161d */
[----:B------:R-:W-:Y:S01]  /*3170*/  VIADD R13, R12, 0x1 ;  /* 0x000000010c0d7836 */ /* 0x000fe20000000000 */
[----:B------:R-:W-:-:S02]  /*3180*/  SHF.R.U32.HI R37, RZ, UR5, R31 ;  /* 0x00000005ff257c19 */ /* 0x000fc4000801161f */
[----:B0-----:R-:W-:Y:S01]  /*3190*/  SHF.R.U32.HI R32, RZ, UR5, R9 ;  /* 0x00000005ff207c19 */ /* 0x001fe20008011609 */
[----:B------:R-:W-:Y:S01]  /*31a0*/  @P0 IMAD.MOV R13, RZ, RZ, R12 ;  /* 0x000000ffff0d0224 */ /* 0x000fe200078e020c */
[----:B------:R-:W-:Y:S02]  /*31b0*/  LOP3.LUT R36, R36, 0xff, RZ, 0xc0, !PT ;  /* 0x000000ff24247812 */ /* 0x000fe400078ec0ff */
[----:B------:R-:W-:Y:S01]  /*31c0*/  LOP3.LUT R32, R32, 0xff, RZ, 0xc0, !PT ;  /* 0x000000ff20207812 */ /* 0x000fe200078ec0ff */
[----:B------:R-:W-:Y:S01]  /*31d0*/  VIADD R12, R13, 0x1 ;  /* 0x000000010d0c7836 */ /* 0x000fe20000000000 */
[----:B---3--:R-:W-:Y:S01]  /*31e0*/  SHF.R.U32.HI R33, RZ, UR5, R11 ;  /* 0x00000005ff217c19 */ /* 0x008fe2000801160b */
[----:B------:R-:W-:Y:S01]  /*31f0*/  @P1 IMAD.MOV R12, RZ, RZ, R13 ;  /* 0x000000ffff0c1224 */ /* 0x000fe200078e020d */
[----:B------:R-:W-:Y:S02]  /*3200*/  ISETP.NE.AND P0, PT, R32, UR7, PT ;  /* 0x0000000720007c0c */ /* 0x000fe4000bf05270 */
[----:B------:R-:W-:Y:S01]  /*3210*/  LOP3.LUT R33, R33, 0xff, RZ, 0xc0, !PT ;  /* 0x000000ff21217812 */ /* 0x000fe200078ec0ff */
[----:B------:R-:W-:Y:S01]  /*3220*/  VIADD R13, R12, 0x1 ;  /* 0x000000010c0d7836 */ /* 0x000fe20000000000 */
[----:B------:R-:W-:-:S02]  /*3230*/  LOP3.LUT R37, R37, 0xff, RZ, 0xc0, !PT ;  /* 0x000000ff25257812 */ /* 0x000fc400078ec0ff */
[----:B------:R-:W-:Y:S02]  /*3240*/  ISETP.NE.AND P1, PT, R33, UR7, PT ;  /* 0x0000000721007c0c */ /* 0x000fe4000bf25270 */
[----:B------:R-:W-:-:S05]  /*3250*/  ISETP.NE.AND P2, PT, R43, RZ, PT ;  /* 0x000000ff2b00720c */ /* 0x000fca0003f45270 */
[----:B------:R-:W-:Y:S01]  /*3260*/  @P0 IMAD.MOV R13, RZ, RZ, R12 ;  /* 0x000000ffff0d0224 */ /* 0x000fe200078e020c */
[----:B------:R-:W-:-:S03]  /*3270*/  ISETP.NE.AND P0, PT, R34, UR7, PT ;  /* 0x0000000722007c0c */ /* 0x000fc6000bf05270 */
[----:B------:R-:W-:Y:S02]  /*3280*/  VIADD R12, R13, 0x1 ;  /* 0x000000010d0c7836 */ /* 0x000fe40000000000 */
[----:B------:R-:W-:Y:S01]  /*3290*/  @P1 IMAD.MOV R12, RZ, RZ, R13 ;  /* 0x000000ffff0c1224 */ /* 0x000fe200078e020d */
[----:B------:R-:W-:-:S03]  /*32a0*/  ISETP.NE.AND P1, PT, R35, UR7, PT ;  /* 0x0000000723007c0c */ /* 0x000fc6000bf25270 */
[----:B------:R-:W-:-:S04]  /*32b0*/  VIADD R13, R12, 0x1 ;  /* 0x000000010c0d7836 */ /* 0x000fc80000000000 */
[----:B------:R-:W-:Y:S01]  /*32c0*/  @P0 IMAD.MOV R13, RZ, RZ, R12 ;  /* 0x000000ffff0d0224 */ /* 0x000fe200078e020c */
[----:B------:R-:W-:-:S03]  /*32d0*/  ISETP.NE.AND P0, PT, R36, UR7, PT ;  /* 0x0000000724007c0c */ /* 0x000fc6000bf05270 */
[----:B------:R-:W-:Y:S02]  /*32e0*/  VIADD R12, R13, 0x1 ;  /* 0x000000010d0c7836 */ /* 0x000fe40000000000 */
[----:B------:R-:W-:Y:S01]  /*32f0*/  @P1 IMAD.MOV R12, RZ, RZ, R13 ;  /* 0x000000ffff0c1224 */ /* 0x000fe200078e020d */
[----:B------:R-:W-:-:S03]  /*3300*/  ISETP.NE.AND P1, PT, R37, UR7, PT ;  /* 0x0000000725007c0c */ /* 0x000fc6000bf25270 */
[----:B------:R-:W-:-:S04]  /*3310*/  VIADD R13, R12, 0x1 ;  /* 0x000000010c0d7836 */ /* 0x000fc80000000000 */
[----:B------:R-:W-:-:S04]  /*3320*/  @P0 IMAD.MOV R13, RZ, RZ, R12 ;  /* 0x000000ffff0d0224 */ /* 0x000fc800078e020c */
[----:B------:R-:W-:Y:S02]  /*3330*/  VIADD R45, R13, 0x1 ;  /* 0x000000010d2d7836 */ /* 0x000fe40000000000 */
        /* <DEDUP_REMOVED lines=57> */
[----:B------:R-:W-:Y:S01]  /*36d0*/  ISETP.NE.AND P0, PT, R44, RZ, PT ;  /* 0x000000ff2c00720c */ /* 0x000fe20003f05270 */
[----:B------:R-:W-:Y:S01]  /*36e0*/  IMAD.U32 R19, RZ, RZ, UR4 ;  /* 0x00000004ff137e24 */ /* 0x000fe2000f8e00ff */
        /* <DEDUP_REMOVED lines=13> */
.L_x_802:
[----:B------:R-:W-:Y:S05]  /*37c0*/  @!P0 BRA `(.L_x_624) ;  /* 0x00000000007c8947 */ /* 0x000fea0003800000 */
[----:B------:R-:W-:-:S07]  /*37d0*/  IMAD.MOV.U32 R15, RZ, RZ, 0x2f2 ;  /* 0x000002f2ff0f7424 */ /* 0x000fce00078e00ff */
.L_x_626:
        /* <DEDUP_REMOVED lines=29> */
.L_x_805:
[----:B------:R-:W-:Y:S05]  /*39b0*/  @P0 BRA `(.L_x_626) ;  /* 0xfffffffc00880947 */ /* 0x000fea000383ffff */
.L_x_624:
[----:B------:R-:W0:Y:S01]  /*39c0*/  LDCU UR5, c[0x0][0x374] ;  /* 0x00006e80ff0577ac */ /* 0x000e220008000800 */
[----:B------:R-:W-:Y:S02]  /*39d0*/  LOP3.LUT R45, RZ, R44, RZ, 0x33, !PT ;  /* 0x0000002cff2d7212 */ /* 0x000fe400078e33ff */
[----:B------:R-:W-:Y:S01]  /*39e0*/  ISETP.NE.AND P0, PT, R12, 0x65, PT ;  /* 0x000000650c00780c */ /* 0x000fe20003f05270 */
[----:B0-----:R-:W-:-:S06]  /*39f0*/  UIMAD UR5, UR9, UR5, UR10 ;  /* 0x00000005090572a4 */ /* 0x001fcc000f8e020a */
[----:B------:R-:W-:Y:S01]  /*3a00*/  VIADD R45, R45, UR5 ;  /* 0x000000052d2d7c36 */ /* 0x000fe20008000000 */
[----:B------:R-:W-:-:S03]  /*3a10*/  UMOV UR5, 0xffffffff ;  /* 0xffffffff00057882 */ /* 0x000fc60000000000 */
[----:B------:R-:W-:Y:S05]  /*3a20*/  BRA.DIV UR5, `(.L_x_627) ;  /* 0x0000008a05107947 */ /* 0x000fea000b800000 */
[----:B------:R-:W0:Y:S01]  /*3a30*/  S2R R20, SR_GEMASK ;  /* 0x0000000000147919 */ /* 0x000e220000003c00 */
[----:B------:R-:W-:Y:S01]  /*3a40*/  VOTE.ANY R14, PT, !P0 ;  /* 0x00000000000e7806 */ /* 0x000fe200040e0100 */
[----:B------:R-:W-:Y:S01]  /*3a50*/  VIADD R21, R43, 0x2 ;  /* 0x000000022b157836 */ /* 0x000fe20000000000 */
[----:B------:R-:W-:Y:S02]  /*3a60*/  ISETP.NE.AND P1, PT, R12, 0x65, PT ;  /* 0x000000650c00780c */ /* 0x000fe40003f25270 */
[----:B0-----:R-:W-:-:S05]  /*3a70*/  LOP3.LUT R14, R14, 0x80000000, R20, 0xec, !PT ;  /* 0x800000000e0e7812 */ /* 0x001fca00078eec14 */
[----:B------:R-:W-:-:S05]  /*3a80*/  VIADD R15, R14, 0xffffffff ;  /* 0xffffffff0e0f7836 */ /* 0x000fca0000000000 */
[----:B------:R-:W-:-:S04]  /*3a90*/  LOP3.LUT R15, R14, R15, RZ, 0xc, !PT ;  /* 0x0000000f0e0f7212 */ /* 0x000fc800078e0cff */
[----:B------:R0:W1:Y:S02]  /*3aa0*/  POPC R50, R15 ;  /* 0x0000000f00327309 */ /* 0x0000640000000000 */
[C---:B0-----:R-:W-:Y:S01]  /*3ab0*/  VIADD R15, R43.reuse, 0x4 ;  /* 0x000000042b0f7836 */ /* 0x041fe20000000000 */
[----:B-1----:R-:W0:Y:S01]  /*3ac0*/  SHFL.DOWN PT, R17, R13, 0x1, R50 ;  /* 0x082000000d117989 */ /* 0x002e2200000e0032 */
[----:B------:R-:W-:-:S04]  /*3ad0*/  ISETP.GE.AND P0, PT, R43, R50, PT ;  /* 0x000000322b00720c */ /* 0x000fc80003f06270 */
[----:B0-----:R-:W-:Y:S02]  /*3ae0*/  SEL R14, R17, RZ, !P0 ;  /* 0x000000ff110e7207 */ /* 0x001fe40004000000 */
[----:B------:R-:W-:-:S03]  /*3af0*/  ISETP.GT.AND P0, PT, R21, R50, PT ;  /* 0x000000321500720c */ /* 0x000fc60003f04270 */
[----:B------:R-:W-:Y:S02]  /*3b00*/  IMAD.IADD R47, R14, 0x1, R13 ;  /* 0x000000010e2f7824 */ /* 0x000fe400078e020d */
[----:B------:R-:W-:-:S03]  /*3b10*/  VIADD R13, R43, 0x8 ;  /* 0x000000082b0d7836 */ /* 0x000fc60000000000 */
[----:B------:R-:W0:Y:S02]  /*3b20*/  SHFL.DOWN PT, R17, R47, 0x2, R50 ;  /* 0x084000002f117989 */ /* 0x000e2400000e0032 */
[----:B0-----:R-:W-:Y:S02]  /*3b30*/  SEL R14, R17, RZ, !P0 ;  /* 0x000000ff110e7207 */ /* 0x001fe40004000000 */
[----:B------:R-:W-:-:S03]  /*3b40*/  ISETP.GT.AND P0, PT, R15, R50, PT ;  /* 0x000000320f00720c */ /* 0x000fc60003f04270 */
[----:B------:R-:W-:-:S05]  /*3b50*/  IMAD.IADD R53, R47, 0x1, R14 ;  /* 0x000000012f357824 */ /* 0x000fca00078e020e */
[----:B------:R-:W0:Y:S02]  /*3b60*/  SHFL.DOWN PT, R17, R53, 0x4, R50 ;  /* 0x0880000035117989 */ /* 0x000e2400000e0032 */
[----:B0-----:R-:W-:Y:S02]  /*3b70*/  SEL R14, R17, RZ, !P0 ;  /* 0x000000ff110e7207 */ /* 0x001fe40004000000 */
[-C--:B------:R-:W-:Y:S01]  /*3b80*/  ISETP.GT.AND P0, PT, R13, R50.reuse, PT ;  /* 0x000000320d00720c */ /* 0x080fe20003f04270 */
[----:B------:R-:W-:Y:S02]  /*3b90*/  VIADD R13, R43, 0x10 ;  /* 0x000000102b0d7836 */ /* 0x000fe40000000000 */
[----:B------:R-:W-:Y:S02]  /*3ba0*/  IMAD.IADD R22, R53, 0x1, R14 ;  /* 0x0000000135167824 */ /* 0x000fe400078e020e */
[----:B------:R-:W0:Y:S01]  /*3bb0*/  LDC.64 R14, c[0x0][0x3a0] ;  /* 0x0000e800ff0e7b82 */ /* 0x000e220000000a00 */
[----:B------:R-:W-:-:S02]  /*3bc0*/  ISETP.GT.AND P2, PT, R13, R50, PT ;  /* 0x000000320d00720c */ /* 0x000fc40003f44270 */
[----:B------:R-:W1:Y:S02]  /*3bd0*/  SHFL.DOWN PT, R17, R22, 0x8, R50 ;  /* 0x0900000016117989 */ /* 0x000e6400000e0032 */
[----:B-1----:R-:W-:Y:S02]  /*3be0*/  SEL R17, R17, RZ, !P0 ;  /* 0x000000ff11117207 */ /* 0x002fe40004000000 */
[----:B------:R-:W-:-:S03]  /*3bf0*/  VOTE.ALL P0, P1 ;  /* 0x0000000000ff7806 */ /* 0x000fc60000800000 */
[----:B------:R-:W-:Y:S01]  /*3c00*/  IMAD.IADD R51, R22, 0x1, R17 ;  /* 0x0000000116337824 */ /* 0x000fe200078e0211 */
[----:B0-----:R-:W-:-:S04]  /*3c10*/  IADD3 R22, P1, PT, R14, 0x100, RZ ;  /* 0x000001000e167810 */ /* 0x001fc80007f3e0ff */
[----:B------:R-:W0:Y:S01]  /*3c20*/  SHFL.DOWN PT, R17, R51, 0x10, R50 ;  /* 0x0a00000033117989 */ /* 0x000e2200000e0032 */
[----:B------:R-:W-:Y:S01]  /*3c30*/  IMAD.X R47, RZ, RZ, R15, P1 ;  /* 0x000000ffff2f7224 */ /* 0x000fe200008e060f */
[----:B0-----:R-:W-:-:S05]  /*3c40*/  SEL R46, R17, RZ, !P2 ;  /* 0x000000ff112e7207 */ /* 0x001fca0005000000 */
[----:B------:R-:W-:-:S07]  /*3c50*/  IMAD.IADD R46, R51, 0x1, R46 ;  /* 0x00000001332e7824 */ /* 0x000fce00078e022e */
.L_x_814:
[----:B------:R-:W-:Y:S05]  /*3c60*/  @!P0 BRA `(.L_x_628) ;  /* 0x00000004003c8947 */ /* 0x000fea0003800000 */
[----:B------:R-:W-:Y:S02]  /*3c70*/  IMAD.MOV.U32 R50, RZ, RZ, R45 ;  /* 0x000000ffff327224 */ /* 0x000fe400078e002d */
[----:B------:R-:W-:-:S07]  /*3c80*/  IMAD.MOV.U32 R45, RZ, RZ, 0x2f2 ;  /* 0x000002f2ff2d7424 */ /* 0x000fce00078e00ff */
.L_x_634:
        /* <DEDUP_REMOVED lines=10> */
.L_x_817:
[----:B------:R-:W-:Y:S05]  /*3d30*/  @!P0 BRA `(.L_x_630) ;  /* 0x00000000007c8947 */ /* 0x000fea0003800000 */
[----:B------:R-:W-:-:S07]  /*3d40*/  IMAD.MOV.U32 R15, RZ, RZ, R45 ;  /* 0x000000ffff0f7224 */ /* 0x000fce00078e002d */
.L_x_632:
        /* <DEDUP_REMOVED lines=29> */
.L_x_820:
[----:B------:R-:W-:Y:S05]  /*3f20*/  @P0 BRA `(.L_x_632) ;  /* 0xfffffffc00880947 */ /* 0x000fea000383ffff */
.L_x_630:
[----:B------:R-:W-:Y:S01]  /*3f30*/  UMOV UR5, 0xffffffff ;  /* 0xffffffff00057882 */ /* 0x000fe20000000000 */
[----:B------:R-:W-:Y:S02]  /*3f40*/  ISETP.NE.AND P0, PT, R12, 0x65, PT ;  /* 0x000000650c00780c */ /* 0x000fe40003f05270 */
[----:B------:R-:W-:Y:S11]  /*3f50*/  BRA.DIV UR5, `(.L_x_633) ;  /* 0x0000008a050c7947 */ /* 0x000ff6000b800000 */
[----:B------:R-:W-:Y:S01]  /*3f60*/  VOTE.ANY R14, PT, !P0 ;  /* 0x00000000000e7806 */ /* 0x000fe200040e0100 */
[----:B------:R-:W-:-:S03]  /*3f70*/  VIADD R50, R50, 0xffffffe0 ;  /* 0xffffffe032327836 */ /* 0x000fc60000000000 */
[----:B------:R-:W-:-:S05]  /*3f80*/  LOP3.LUT R14, R14, 0x80000000, R20, 0xec, !PT ;  /* 0x800000000e0e7812 */ /* 0x000fca00078eec14 */
[----:B------:R-:W-:-:S05]  /*3f90*/  VIADD R15, R14, 0xffffffff ;  /* 0xffffffff0e0f7836 */ /* 0x000fca0000000000 */
[----:B------:R-:W-:Y:S01]  /*3fa0*/  LOP3.LUT R15, R14, R15, RZ, 0xc, !PT ;  /* 0x0000000f0e0f7212 */ /* 0x000fe200078e0cff */
[----:B------:R-:W-:-:S05]  /*3fb0*/  VIADD R14, R43, 0x4 ;  /* 0x000000042b0e7836 */ /* 0x000fca0000000000 */
        /* <DEDUP_REMOVED lines=11> */
[----:B0-----:R-:W-:-:S05]  /*4070*/  SEL R14, R17, RZ, !P0 ;  /* 0x000000ff110e7207 */ /* 0x001fca0004000000 */
[----:B------:R-:W-:Y:S02]  /*4080*/  IMAD.IADD R53, R51, 0x1, R14 ;  /* 0x0000000133357824 */ /* 0x000fe400078e020e */
[----:B------:R-:W-:-:S03]  /*4090*/  VIADD R14, R43, 0x8 ;  /* 0x000000082b0e7836 */ /* 0x000fc60000000000 */
[----:B------:R-:W0:Y:S02]  /*40a0*/  SHFL.DOWN PT, R17, R53, 0x8, R15 ;  /* 0x0900000035117989 */ /* 0x000e2400000e000f */
[----:B------:R-:W-:-:S04]  /*40b0*/  ISETP.GT.AND P0, PT, R14, R15, PT ;  /* 0x0000000f0e00720c */ /* 0x000fc80003f04270 */
[----:B0-----:R-:W-:Y:S02]  /*40c0*/  SEL R52, R17, RZ, !P0 ;  /* 0x000000ff11347207 */ /* 0x001fe40004000000 */
[----:B------:R-:W-:Y:S01]  /*40d0*/  ISETP.NE.AND P0, PT, R12, 0x65, PT ;  /* 0x000000650c00780c */ /* 0x000fe20003f05270 */
[----:B------:R-:W-:Y:S02]  /*40e0*/  VIADD R12, R43, 0x10 ;  /* 0x000000102b0c7836 */ /* 0x000fe40000000000 */
[----:B------:R-:W-:-:S03]  /*40f0*/  IMAD.IADD R52, R53, 0x1, R52 ;  /* 0x0000000135347824 */ /* 0x000fc600078e0234 */
[----:B------:R-:W-:Y:S02]  /*4100*/  ISETP.GT.AND P1, PT, R12, R15, PT ;  /* 0x0000000f0c00720c */ /* 0x000fe40003f24270 */
[----:B------:R-:W0:Y:S05]  /*4110*/  SHFL.DOWN PT, R17, R52, 0x10, R15 ;  /* 0x0a00000034117989 */ /* 0x000e2a00000e000f */
[----:B------:R-:W-:Y:S02]  /*4120*/  VOTE.ALL P0, P0 ;  /* 0x0000000000ff7806 */ /* 0x000fe40000000000 */
[----:B0-----:R-:W-:-:S04]  /*4130*/  SEL R17, R17, RZ, !P1 ;  /* 0x000000ff11117207 */ /* 0x001fc80004800000 */
[----:B------:R-:W-:-:S07]  /*4140*/  IADD3 R46, PT, PT, R52, R17, R46 ;  /* 0x00000011342e7210 */ /* 0x000fce0007ffe02e */
.L_x_829:
[----:B------:R-:W-:Y:S05]  /*4150*/  @P0 BRA `(.L_x_634) ;  /* 0xfffffff800cc0947 */ /* 0x000fea000383ffff */
.L_x_628:
        /* <DEDUP_REMOVED lines=16> */
.L_x_622:
[----:B------:R-:W-:Y:S05]  /*4260*/  WARPSYNC.ALL ;  /* 0x0000000000007948 */ /* 0x000fea0003800000 */
[----:B------:R-:W0:Y:S08]  /*4270*/  S2UR UR5, SR_CgaCtaId ;  /* 0x00000000000579c3 */ /* 0x000e300000008800 */
[----:B------:R-:W-:Y:S01]  /*4280*/  BAR.SYNC.DEFER_BLOCKING 0x0 ;  /* 0x0000000000007b1d */ /* 0x000fe20000010000 */
[----:B------:R-:W-:-:S05]  /*4290*/  ISETP.NE.AND P1, PT, R44, RZ, PT ;  /* 0x000000ff2c00720c */ /* 0x000fca0003f25270 */
[----:B------:R-:W-:Y:S02]  /*42a0*/  UMOV UR4, 0x400 ;  /* 0x0000040000047882 */ /* 0x000fe40000000000 */
[----:B0-----:R-:W-:Y:S01]  /*42b0*/  ULEA UR4, UR5, UR4, 0x18 ;  /* 0x0000000405047291 */ /* 0x001fe2000f8ec0ff */
[----:B------:R-:W0:Y:S08]  /*42c0*/  LDCU UR5, c[0x0][0x3ac] ;  /* 0x00007580ff0577ac */ /* 0x000e300008000800 */
[----:B--2---:R-:W1:Y:S01]  /*42d0*/  LDS R12, [UR4+0x3c] ;  /* 0x00003c04ff0c7984 */ /* 0x004e620008000800 */
[----:B0-----:R-:W-:-:S02]  /*42e0*/  ISETP.NE.AND P2, PT, R4, UR5, PT ;  /* 0x0000000504007c0c */ /* 0x001fc4000bf45270 */
[----:B------:R-:W-:-:S04]  /*42f0*/  ISETP.NE.AND P0, PT, R3, UR5, PT ;  /* 0x0000000503007c0c */ /* 0x000fc8000bf05270 */
[----:B------:R-:W-:-:S05]  /*4300*/  SEL R48, RZ, 0x1, P0 ;  /* 0x00000001ff307807 */ /* 0x000fca0000000000 */
[----:B------:R-:W-:Y:S02]  /*4310*/  VIADD R14, R48, 0x1 ;  /* 0x00000001300e7836 */ /* 0x000fe40000000000 */
[----:B------:R-:W-:Y:S01]  /*4320*/  @P2 IMAD.MOV R14, RZ, RZ, R48 ;  /* 0x000000ffff0e2224 */ /* 0x000fe200078e0230 */
[----:B------:R-:W-:Y:S02]  /*4330*/  ISETP.NE.AND P2, PT, R8, UR5, PT ;  /* 0x0000000508007c0c */ /* 0x000fe4000bf45270 */
[----:B-1----:R-:W-:Y:S02]  /*4340*/  SEL R12, R12, RZ, P1 ;  /* 0x000000ff0c0c7207 */ /* 0x002fe40000800000 */
[----:B------:R-:W-:-:S03]  /*4350*/  ISETP.NE.AND P1, PT, R6, UR5, PT ;  /* 0x0000000506007c0c */ /* 0x000fc6000bf25270 */
[----:B------:R-:W-:Y:S02]  /*4360*/  IMAD.IADD R49, R12, 0x1, R13 ;  /* 0x000000010c317824 */ /* 0x000fe400078e020d */
[----:B------:R-:W0:Y:S02]  /*4370*/  LDS R13, [UR4+0x4c] ;  /* 0x00004c04ff0d7984 */ /* 0x000e240008000800 */
[----:B------:R-:W-:Y:S02]  /*4380*/  IMAD.IADD R47, R49, 0x1, R14 ;  /* 0x00000001312f7824 */ /* 0x000fe400078e020e */
[----:B------:R-:W1:Y:S01]  /*4390*/  LDS R12, [UR4+0x44] ;  /* 0x00004404ff0c7984 */ /* 0x000e620008000800 */
[----:B------:R-:W-:Y:S02]  /*43a0*/  IMAD.IADD R14, R48, 0x1, R49 ;  /* 0x00000001300e7824 */ /* 0x000fe400078e0231 */
[----:B------:R-:W-:Y:S02]  /*43b0*/  VIADD R46, R47, 0x1 ;  /* 0x000000012f2e7836 */ /* 0x000fe40000000000 */
        /* <DEDUP_REMOVED lines=31> */
[----:B0-----:R-:W-:-:S03]  /*45b0*/  ISETP.GT.AND P1, PT, R13, 0x180, PT ;  /* 0x000001800d00780c */ /* 0x001fc60003f24270 */
[----:B------:R-:W-:Y:S02]  /*45c0*/  VIADD R15, R16, 0x1 ;  /* 0x00000001100f7836 */ /* 0x000fe40000000000 */
[----:B------:R-:W-:-:S08]  /*45d0*/  @P2 IMAD.MOV R15, RZ, RZ, R16 ;  /* 0x000000ffff0f2224 */ /* 0x000fd000078e0210 */
[----:B-1----:R-:W-:Y:S05]  /*45e0*/  @P1 BRA `(.L_x_635) ;  /* 0x0000000c00801947 */ /* 0x002fea0003800000 */
        /* <DEDUP_REMOVED lines=9> */
.L_x_638:
[----:B-----5:R-:W-:-:S04]  /*4680*/  IADD3 R3, P0, PT, R49, R12, RZ ;  /* 0x0000000c31037210 */ /* 0x020fc80007f1e0ff */
[----:B------:R-:W-:Y:S02]  /*4690*/  LEA.HI.X.SX32 R44, R49, R13, 0x1, P0 ;  /* 0x0000000d312c7211 */ /* 0x000fe400000f0eff */
[----:B0-----:R-:W-:-:S04]  /*46a0*/  LEA R12, P0, R3, UR6, 0x2 ;  /* 0x00000006030c7c11 */ /* 0x001fc8000f8010ff */
[----:B------:R-:W-:-:S05]  /*46b0*/  LEA.HI.X R13, R3, UR7, R44, 0x2, P0 ;  /* 0x00000007030d7c11 */ /* 0x000fca00080f142c */
[----:B------:R1:W-:Y:S04]  /*46c0*/  STG.E desc[UR18][R12.64], R42 ;  /* 0x0000002a0c007986 */ /* 0x0003e8000c101912 */
.L_x_637:
[----:B0-----:R-:W-:Y:S05]  /*46d0*/  BSYNC.RECONVERGENT B0 ;  /* 0x0000000000007941 */ /* 0x001fea0003800200 */
.L_x_636:
[----:B------:R-:W-:Y:S01]  /*46e0*/  ISETP.NE.AND P0, PT, R4, UR5, PT ;  /* 0x0000000504007c0c */ /* 0x000fe2000bf05270 */
        /* <DEDUP_REMOVED lines=8> */
.L_x_641:
[----:B-----5:R-:W-:-:S04]  /*4770*/  IADD3 R3, P0, PT, R14, R12, RZ ;  /* 0x0000000c0e037210 */ /* 0x020fc80007f1e0ff */
[----:B------:R-:W-:Y:S02]  /*4780*/  LEA.HI.X.SX32 R14, R14, R13, 0x1, P0 ;  /* 0x0000000d0e0e7211 */ /* 0x000fe400000f0eff */
[----:B0-----:R-:W-:-:S04]  /*4790*/  LEA R12, P0, R3, UR6, 0x2 ;  /* 0x00000006030c7c11 */ /* 0x001fc8000f8010ff */
[----:B------:R-:W-:-:S05]  /*47a0*/  LEA.HI.X R13, R3, UR7, R14, 0x2, P0 ;  /* 0x00000007030d7c11 */ /* 0x000fca00080f140e */
[----:B------:R0:W-:Y:S04]  /*47b0*/  STG.E desc[UR18][R12.64], R41 ;  /* 0x000000290c007986 */ /* 0x0001e8000c101912 */
.L_x_640:
[----:B------:R-:W-:Y:S05]  /*47c0*/  BSYNC.RECONVERGENT B0 ;  /* 0x0000000000007941 */ /* 0x000fea0003800200 */
.L_x_639:
        /* <DEDUP_REMOVED lines=9> */
.L_x_644:
[----:B-----5:R-:W-:-:S04]  /*4860*/  IADD3 R3, P0, PT, R47, R12, RZ ;  /* 0x0000000c2f037210 */ /* 0x020fc80007f1e0ff */
[----:B------:R-:W-:Y:S02]  /*4870*/  LEA.HI.X.SX32 R4, R47, R13, 0x1, P0 ;  /* 0x0000000d2f047211 */ /* 0x000fe400000f0eff */
[----:B0-----:R-:W-:-:S04]  /*4880*/  LEA R12, P0, R3, UR6, 0x2 ;  /* 0x00000006030c7c11 */ /* 0x001fc8000f8010ff */
[----:B------:R-:W-:-:S05]  /*4890*/  LEA.HI.X R13, R3, UR7, R4, 0x2, P0 ;  /* 0x00000007030d7c11 */ /* 0x000fca00080f1404 */
[----:B------:R2:W-:Y:S04]  /*48a0*/  STG.E desc[UR18][R12.64], R40 ;  /* 0x000000280c007986 */ /* 0x0005e8000c101912 */
.L_x_643:
[----:B------:R-:W-:Y:S05]  /*48b0*/  BSYNC.RECONVERGENT B0 ;  /* 0x0000000000007941 */ /* 0x000fea0003800200 */
.L_x_642:
        /* <DEDUP_REMOVED lines=9> */
.L_x_647:
[----:B-----5:R-:W-:-:S04]  /*4950*/  IADD3 R3, P0, PT, R46, R12, RZ ;  /* 0x0000000c2e037210 */ /* 0x020fc80007f1e0ff */
[----:B------:R-:W-:Y:S02]  /*4960*/  LEA.HI.X.SX32 R46, R46, R13, 0x1, P0 ;  /* 0x0000000d2e2e7211 */ /* 0x000fe400000f0eff */
[----:B0-----:R-:W-:-:S04]  /*4970*/  LEA R12, P0, R3, UR6, 0x2 ;  /* 0x00000006030c7c11 */ /* 0x001fc8000f8010ff */
[----:B------:R-:W-:-:S05]  /*4980*/  LEA.HI.X R13, R3, UR7, R46, 0x2, P0 ;  /* 0x00000007030d7c11 */ /* 0x000fca00080f142e */
[----:B------:R3:W-:Y:S04]  /*4990*/  STG.E desc[UR18][R12.64], R39 ;  /* 0x000000270c007986 */ /* 0x0007e8000c101912 */
.L_x_646:
[----:B------:R-:W-:Y:S05]  /*49a0*/  BSYNC.RECONVERGENT B0 ;  /* 0x0000000000007941 */ /* 0x000fea0003800200 */
.L_x_645:
[----:B------:R-:W-:Y:S01]  /*49b0*/  ISETP.NE.AND P0, PT, R10, UR5, PT ;  /* 0x000000050a007c0c */ /* 0x000fe2000bf05270 */
        /* <DEDUP_REMOVED lines=8> */
.L_x_650:
[----:B-----5:R-:W-:-:S04]  /*4a40*/  IADD3 R3, P0, PT, R45, R12, RZ ;  /* 0x0000000c2d037210 */ /* 0x020fc80007f1e0ff */
[----:B------:R-:W-:Y:S02]  /*4a50*/  LEA.HI.X.SX32 R4, R45, R13, 0x1, P0 ;  /* 0x0000000d2d047211 */ /* 0x000fe400000f0eff */
[----:B0-----:R-:W-:-:S04]  /*4a60*/  LEA R12, P0, R3, UR6, 0x2 ;  /* 0x00000006030c7c11 */ /* 0x001fc8000f8010ff */
[----:B------:R-:W-:-:S05]  /*4a70*/  LEA.HI.X R13, R3, UR7, R4, 0x2, P0 ;  /* 0x00000007030d7c11 */ /* 0x000fca00080f1404 */
[----:B------:R4:W-:Y:S04]  /*4a80*/  STG.E desc[UR18][R12.64], R38 ;  /* 0x000000260c007986 */ /* 0x0009e8000c101912 */
.L_x_649:
[----:B------:R-:W-:Y:S05]  /*4a90*/  BSYNC.RECONVERGENT B0 ;  /* 0x0000000000007941 */ /* 0x000fea0003800200 */
.L_x_648:
[----:B------:R-:W-:Y:S01]  /*4aa0*/  ISETP.NE.AND P0, PT, R24, UR5, PT ;  /* 0x0000000518007c0c */ /* 0x000fe2000bf05270 */
        /* <DEDUP_REMOVED lines=8> */
.L_x_653:
[----:B-----5:R-:W-:-:S04]  /*4b30*/  IADD3 R3, P0, PT, R43, R12, RZ ;  /* 0x0000000c2b037210 */ /* 0x020fc80007f1e0ff */
[----:B------:R-:W-:Y:S02]  /*4b40*/  LEA.HI.X.SX32 R4, R43, R13, 0x1, P0 ;  /* 0x0000000d2b047211 */ /* 0x000fe400000f0eff */
[----:B0-----:R-:W-:-:S04]  /*4b50*/  LEA R12, P0, R3, UR6, 0x2 ;  /* 0x00000006030c7c11 */ /* 0x001fc8000f8010ff */
[----:B------:R-:W-:-:S05]  /*4b60*/  LEA.HI.X R13, R3, UR7, R4, 0x2, P0 ;  /* 0x00000007030d7c11 */ /* 0x000fca00080f1404 */
[----:B------:R0:W-:Y:S04]  /*4b70*/  STG.E desc[UR18][R12.64], R0 ;  /* 0x000000000c007986 */ /* 0x0001e8000c101912 */
.L_x_652:
[----:B------:R-:W-:Y:S05]  /*4b80*/  BSYNC.RECONVERGENT B0 ;  /* 0x0000000000007941 */ /* 0x000fea0003800200 */
.L_x_651:
        /* <DEDUP_REMOVED lines=9> */
.L_x_656:
[----:B-----5:R-:W-:-:S04]  /*4c20*/  IADD3 R0, P0, PT, R23, R12, RZ ;  /* 0x0000000c17007210 */ /* 0x020fc80007f1e0ff */
[----:B------:R-:W-:Y:S02]  /*4c30*/  LEA.HI.X.SX32 R13, R23, R13, 0x1, P0 ;  /* 0x0000000d170d7211 */ /* 0x000fe400000f0eff */
[----:B0-----:R-:W-:-:S04]  /*4c40*/  LEA R12, P0, R0, UR6, 0x2 ;  /* 0x00000006000c7c11 */ /* 0x001fc8000f8010ff */
[----:B------:R-:W-:-:S05]  /*4c50*/  LEA.HI.X R13, R0, UR7, R13, 0x2, P0 ;  /* 0x00000007000d7c11 */ /* 0x000fca00080f140d */
[----:B------:R0:W-:Y:S04]  /*4c60*/  STG.E desc[UR18][R12.64], R2 ;  /* 0x000000020c007986 */ /* 0x0001e8000c101912 */
.L_x_655:
[----:B------:R-:W-:Y:S05]  /*4c70*/  BSYNC.RECONVERGENT B0 ;  /* 0x0000000000007941 */ /* 0x000fea0003800200 */
.L_x_654:
[----:B------:R-:W-:Y:S01]  /*4c80*/  ISETP.NE.AND P0, PT, R28, UR5, PT ;  /* 0x000000051c007c0c */ /* 0x000fe2000bf05270 */
        /* <DEDUP_REMOVED lines=8> */
.L_x_659:
[----:B-----5:R-:W-:-:S04]  /*4d10*/  IADD3 R0, P0, PT, R22, R2, RZ ;  /* 0x0000000216007210 */ /* 0x020fc80007f1e0ff */
[----:B------:R-:W-:Y:S02]  /*4d20*/  LEA.HI.X.SX32 R3, R22, R3, 0x1, P0 ;  /* 0x0000000316037211 */ /* 0x000fe400000f0eff */
[----:B0-----:R-:W-:-:S04]  /*4d30*/  LEA R2, P0, R0, UR6, 0x2 ;  /* 0x0000000600027c11 */ /* 0x001fc8000f8010ff */
[----:B------:R-:W-:-:S05]  /*4d40*/  LEA.HI.X R3, R0, UR7, R3, 0x2, P0 ;  /* 0x0000000700037c11 */ /* 0x000fca00080f1403 */
[----:B------:R0:W-:Y:S04]  /*4d50*/  STG.E desc[UR18][R2.64], R5 ;  /* 0x0000000502007986 */ /* 0x0001e8000c101912 */
.L_x_658:
[----:B------:R-:W-:Y:S05]  /*4d60*/  BSYNC.RECONVERGENT B0 ;  /* 0x0000000000007941 */ /* 0x000fea0003800200 */
.L_x_657:
        /* <DEDUP_REMOVED lines=9> */
.L_x_662:
[----:B-----5:R-:W-:-:S04]  /*4e00*/  IADD3 R0, P0, PT, R21, R2, RZ ;  /* 0x0000000215007210 */ /* 0x020fc80007f1e0ff */
[----:B------:R-:W-:Y:S02]  /*4e10*/  LEA.HI.X.SX32 R3, R21, R3, 0x1, P0 ;  /* 0x0000000315037211 */ /* 0x000fe400000f0eff */
[----:B0-----:R-:W-:-:S04]  /*4e20*/  LEA R2, P0, R0, UR6, 0x2 ;  /* 0x0000000600027c11 */ /* 0x001fc8000f8010ff */
[----:B------:R-:W-:-:S05]  /*4e30*/  LEA.HI.X R3, R0, UR7, R3, 0x2, P0 ;  /* 0x0000000700037c11 */ /* 0x000fca00080f1403 */
[----:B------:R0:W-:Y:S04]  /*4e40*/  STG.E desc[UR18][R2.64], R7 ;  /* 0x0000000702007986 */ /* 0x0001e8000c101912 */
.L_x_661:
[----:B------:R-:W-:Y:S05]  /*4e50*/  BSYNC.RECONVERGENT B0 ;  /* 0x0000000000007941 */ /* 0x000fea0003800200 */
.L_x_660:
        /* <DEDUP_REMOVED lines=9> */
.L_x_665:
[----:B-----5:R-:W-:-:S04]  /*4ef0*/  IADD3 R0, P0, PT, R20, R2, RZ ;  /* 0x0000000214007210 */ /* 0x020fc80007f1e0ff */
[----:B------:R-:W-:Y:S02]  /*4f00*/  LEA.HI.X.SX32 R3, R20, R3, 0x1, P0 ;  /* 0x0000000314037211 */ /* 0x000fe400000f0eff */
[----:B0-----:R-:W-:-:S04]  /*4f10*/  LEA R2, P0, R0, UR6, 0x2 ;  /* 0x0000000600027c11 */ /* 0x001fc8000f8010ff */
[----:B------:R-:W-:-:S05]  /*4f20*/  LEA.HI.X R3, R0, UR7, R3, 0x2, P0 ;  /* 0x0000000700037c11 */ /* 0x000fca00080f1403 */
[----:B------:R0:W-:Y:S04]  /*4f30*/  STG.E desc[UR18][R2.64], R9 ;  /* 0x0000000902007986 */ /* 0x0001e8000c101912 */
.L_x_664:
[----:B------:R-:W-:Y:S05]  /*4f40*/  BSYNC.RECONVERGENT B0 ;  /* 0x0000000000007941 */ /* 0x000fea0003800200 */
.L_x_663:
        /* <DEDUP_REMOVED lines=9> */
.L_x_668:
[----:B-----5:R-:W-:-:S04]  /*4fe0*/  IADD3 R0, P0, PT, R19, R2, RZ ;  /* 0x0000000213007210 */ /* 0x020fc80007f1e0ff */
[----:B------:R-:W-:Y:S02]  /*4ff0*/  LEA.HI.X.SX32 R3, R19, R3, 0x1, P0 ;  /* 0x0000000313037211 */ /* 0x000fe400000f0eff */
[----:B0-----:R-:W-:-:S04]  /*5000*/  LEA R2, P0, R0, UR6, 0x2 ;  /* 0x0000000600027c11 */ /* 0x001fc8000f8010ff */
[----:B------:R-:W-:-:S05]  /*5010*/  LEA.HI.X R3, R0, UR7, R3, 0x2, P0 ;  /* 0x0000000700037c11 */ /* 0x000fca00080f1403 */
[----:B------:R0:W-:Y:S04]  /*5020*/  STG.E desc[UR18][R2.64], R11 ;  /* 0x0000000b02007986 */ /* 0x0001e8000c101912 */
.L_x_667:
[----:B------:R-:W-:Y:S05]  /*5030*/  BSYNC.RECONVERGENT B0 ;  /* 0x0000000000007941 */ /* 0x000fea0003800200 */
.L_x_666:
        /* <DEDUP_REMOVED lines=9> */
.L_x_671:
[----:B-----5:R-:W-:-:S04]  /*50d0*/  IADD3 R0, P0, PT, R18, R2, RZ ;  /* 0x0000000212007210 */ /* 0x020fc80007f1e0ff */
[----:B------:R-:W-:Y:S02]  /*50e0*/  LEA.HI.X.SX32 R3, R18, R3, 0x1, P0 ;  /* 0x0000000312037211 */ /* 0x000fe400000f0eff */
[----:B0-----:R-:W-:-:S04]  /*50f0*/  LEA R2, P0, R0, UR6, 0x2 ;  /* 0x0000000600027c11 */ /* 0x001fc8000f8010ff */
[----:B------:R-:W-:-:S05]  /*5100*/  LEA.HI.X R3, R0, UR7, R3, 0x2, P0 ;  /* 0x0000000700037c11 */ /* 0x000fca00080f1403 */
[----:B------:R0:W-:Y:S04]  /*5110*/  STG.E desc[UR18][R2.64], R25 ;  /* 0x0000001902007986 */ /* 0x0001e8000c101912 */
.L_x_670:
[----:B------:R-:W-:Y:S05]  /*5120*/  BSYNC.RECONVERGENT B0 ;  /* 0x0000000000007941 */ /* 0x000fea0003800200 */
.L_x_669:
        /* <DEDUP_REMOVED lines=9> */
.L_x_674:
[----:B-----5:R-:W-:-:S04]  /*51c0*/  IADD3 R0, P0, PT, R17, R2, RZ ;  /* 0x0000000211007210 */ /* 0x020fc80007f1e0ff */
[----:B------:R-:W-:Y:S02]  /*51d0*/  LEA.HI.X.SX32 R3, R17, R3, 0x1, P0 ;  /* 0x0000000311037211 */ /* 0x000fe400000f0eff */
[----:B0-----:R-:W-:-:S04]  /*51e0*/  LEA R2, P0, R0, UR6, 0x2 ;  /* 0x0000000600027c11 */ /* 0x001fc8000f8010ff */
[----:B------:R-:W-:-:S05]  /*51f0*/  LEA.HI.X R3, R0, UR7, R3, 0x2, P0 ;  /* 0x0000000700037c11 */ /* 0x000fca00080f1403 */
[----:B------:R0:W-:Y:S04]  /*5200*/  STG.E desc[UR18][R2.64], R27 ;  /* 0x0000001b02007986 */ /* 0x0001e8000c101912 */
.L_x_673:
[----:B------:R-:W-:Y:S05]  /*5210*/  BSYNC.RECONVERGENT B0 ;  /* 0x0000000000007941 */ /* 0x000fea0003800200 */
.L_x_672:
        /* <DEDUP_REMOVED lines=9> */
.L_x_677:
[----:B-----5:R-:W-:-:S04]  /*52b0*/  IADD3 R0, P0, PT, R16, R2, RZ ;  /* 0x0000000210007210 */ /* 0x020fc80007f1e0ff */
[----:B------:R-:W-:Y:S02]  /*52c0*/  LEA.HI.X.SX32 R3, R16, R3, 0x1, P0 ;  /* 0x0000000310037211 */ /* 0x000fe400000f0eff */
[----:B0-----:R-:W-:-:S04]  /*52d0*/  LEA R2, P0, R0, UR6, 0x2 ;  /* 0x0000000600027c11 */ /* 0x001fc8000f8010ff */
[----:B------:R-:W-:-:S05]  /*52e0*/  LEA.HI.X R3, R0, UR7, R3, 0x2, P0 ;  /* 0x0000000700037c11 */ /* 0x000fca00080f1403 */
[----:B------:R0:W-:Y:S04]  /*52f0*/  STG.E desc[UR18][R2.64], R29 ;  /* 0x0000001d02007986 */ /* 0x0001e8000c101912 */
.L_x_676:
[----:B------:R-:W-:Y:S05]  /*5300*/  BSYNC.RECONVERGENT B0 ;  /* 0x0000000000007941 */ /* 0x000fea0003800200 */
.L_x_675:
[----:B------:R-:W-:-:S13]  /*5310*/  ISETP.NE.AND P0, PT, R37, UR5, PT ;  /* 0x0000000525007c0c */ /* 0x000fda000bf05270 */
[----:B------:R-:W-:Y:S05]  /*5320*/  @P0 EXIT ;  /* 0x000000000000094d */ /* 0x000fea0003800000 */
[----:B------:R-:W-:Y:S01]  /*5330*/  UISETP.NE.AND UP0, UPT, UR4, URZ, UPT ;  /* 0x000000ff0400728c */ /* 0x000fe2000bf05270 */
[----:B0-----:R-:W-:-:S08]  /*5340*/  CS2R R2, SRZ ;  /* 0x0000000000027805 */ /* 0x001fd0000001ff00 */
[----:B------:R-:W-:Y:S05]  /*5350*/  BRA.U UP0, `(.L_x_678) ;  /* 0x0000000100087547 */ /* 0x000fea000b800000 */
[----:B------:R-:W0:Y:S02]  /*5360*/  LDC.64 R2, c[0x0][0x3d8] ;  /* 0x0000f600ff027b82 */ /* 0x000e240000000a00 */
[----:B0-----:R-:W5:Y:S02]  /*5370*/  LDG.E.64 R2, desc[UR18][R2.64] ;  /* 0x0000001202027981 */ /* 0x001f64000c1e1b00 */
.L_x_678:
[----:B------:R-:W0:Y:S01]  /*5380*/  LDCU.64 UR4, c[0x0][0x390] ;  /* 0x00007200ff0477ac */ /* 0x000e220008000a00 */
[----:B-----5:R-:W-:-:S04]  /*5390*/  IADD3 R0, P0, PT, R15, R2, RZ ;  /* 0x000000020f007210 */ /* 0x020fc80007f1e0ff */
[----:B------:R-:W-:Y:S02]  /*53a0*/  LEA.HI.X.SX32 R3, R15, R3, 0x1, P0 ;  /* 0x000000030f037211 */ /* 0x000fe400000f0eff */
[----:B0-----:R-:W-:-:S04]  /*53b0*/  LEA R2, P0, R0, UR4, 0x2 ;  /* 0x0000000400027c11 */ /* 0x001fc8000f8010ff */
[----:B------:R-:W-:-:S05]  /*53c0*/  LEA.HI.X R3, R0, UR5, R3, 0x2, P0 ;  /* 0x0000000500037c11 */ /* 0x000fca00080f1403 */
[----:B------:R-:W-:Y:S01]  /*53d0*/  STG.E desc[UR18][R2.64], R31 ;  /* 0x0000001f02007986 */ /* 0x000fe2000c101912 */
[----:B------:R-:W-:Y:S05]  /*53e0*/  EXIT ;  /* 0x000000000000794d */ /* 0x000fea0003800000 */
.L_x_635:
[----:B------:R-:W-:Y:S01]  /*53f0*/  BAR.SYNC.DEFER_BLOCKING 0x0 ;  /* 0x0000000000007b1d */ /* 0x000fe20000010000 */
[----:B------:R-:W-:Y:S02]  /*5400*/  ISETP.NE.AND P1, PT, R3, UR5, PT ;  /* 0x0000000503007c0c */ /* 0x000fe4000bf25270 */
[----:B------:R-:W-:Y:S02]  /*5410*/  ISETP.NE.AND P0, PT, R4, UR5, PT ;  /* 0x0000000504007c0c */ /* 0x000fe4000bf05270 */
[----:B------:R-:W-:Y:S02]  /*5420*/  ISETP.NE.AND P4, PT, R6, UR5, PT ;  /* 0x0000000506007c0c */ /* 0x000fe4000bf85270 */
[----:B------:R-:W-:Y:S02]  /*5430*/  ISETP.NE.AND P3, PT, R8, UR5, PT ;  /* 0x0000000508007c0c */ /* 0x000fe4000bf65270 */
[----:B------:R-:W-:Y:S02]  /*5440*/  ISETP.NE.AND P6, PT, R10, UR5, PT ;  /* 0x000000050a007c0c */ /* 0x000fe4000bfc5270 */
[----:B------:R-:W-:-:S02]  /*5450*/  ISETP.NE.AND P5, PT, R24, UR5, PT ;  /* 0x0000000518007c0c */ /* 0x000fc4000bfa5270 */
[----:B------:R-:W-:Y:S01]  /*5460*/  ISETP.NE.AND P2, PT, R26, UR5, PT ;  /* 0x000000051a007c0c */ /* 0x000fe2000bf45270 */
        /* <DEDUP_REMOVED lines=8> */
[----:B------:R-:W-:Y:S01]  /*54f0*/  @!P1 STS [R49], R42 ;  /* 0x0000002a31009388 */ /* 0x000fe20000000800 */
[----:B------:R-:W-:Y:S01]  /*5500*/  ISETP.NE.AND P1, PT, R28, UR5, PT ;  /* 0x000000051c007c0c */ /* 0x000fe2000bf25270 */
[--C-:B------:R-:W-:Y:S01]  /*5510*/  @!P5 IMAD.IADD R43, R43, 0x1, -R12.reuse ;  /* 0x000000012b2bd824 */ /* 0x100fe200078e0a0c */
[----:B------:R-:W-:Y:S01]  /*5520*/  @!P3 LEA R46, R46, UR4, 0x2 ;  /* 0x000000042e2ebc11 */ /* 0x000fe2000f8e10ff */
[----:B------:R-:W-:Y:S01]  /*5530*/  @!P2 IMAD.IADD R23, R23, 0x1, -R12 ;  /* 0x000000011717a824 */ /* 0x000fe200078e0a0c */
[----:B------:R-:W-:Y:S01]  /*5540*/  @!P6 LEA R45, R45, UR4, 0x2 ;  /* 0x000000042d2dec11 */ /* 0x000fe2000f8e10ff */
[----:B------:R-:W-:Y:S01]  /*5550*/  @!P0 STS [R14], R41 ;  /* 0x000000290e008388 */ /* 0x000fe20000000800 */
[----:B------:R-:W-:-:S02]  /*5560*/  @!P5 LEA R43, R43, UR4, 0x2 ;  /* 0x000000042b2bdc11 */ /* 0x000fc4000f8e10ff */
[----:B------:R-:W-:Y:S01]  /*5570*/  @!P2 LEA R23, R23, UR4, 0x2 ;  /* 0x000000041717ac11 */ /* 0x000fe2000f8e10ff */
[----:B------:R-:W-:Y:S01]  /*5580*/  @!P4 STS [R47], R40 ;  /* 0x000000282f00c388 */ /* 0x000fe20000000800 */
[----:B------:R-:W-:Y:S02]  /*5590*/  ISETP.NE.AND P0, PT, R30, UR5, PT ;  /* 0x000000051e007c0c */ /* 0x000fe4000bf05270 */
[----:B------:R-:W-:Y:S01]  /*55a0*/  ISETP.NE.AND P4, PT, R32, UR5, PT ;  /* 0x0000000520007c0c */ /* 0x000fe2000bf85270 */
[----:B------:R-:W-:Y:S01]  /*55b0*/  @!P1 IMAD.IADD R22, R22, 0x1, -R12 ;  /* 0x0000000116169824 */ /* 0x000fe200078e0a0c */
[----:B------:R-:W-:Y:S01]  /*55c0*/  @!P3 STS [R46], R39 ;  /* 0x000000272e00b388 */ /* 0x000fe20000000800 */
[----:B------:R-:W-:-:S03]  /*55d0*/  ISETP.NE.AND P3, PT, R33, UR5, PT ;  /* 0x0000000521007c0c */ /* 0x000fc6000bf65270 */
[----:B------:R-:W-:Y:S01]  /*55e0*/  @!P1 LEA R22, R22, UR4, 0x2 ;  /* 0x0000000416169c11 */ /* 0x000fe2000f8e10ff */
[----:B------:R-:W-:Y:S01]  /*55f0*/  @!P6 STS [R45], R38 ;  /* 0x000000262d00e388 */ /* 0x000fe20000000800 */
[----:B------:R-:W-:-:S03]  /*5600*/  ISETP.NE.AND P6, PT, R34, UR5, PT ;  /* 0x0000000522007c0c */ /* 0x000fc6000bfc5270 */
[----:B------:R0:W-:Y:S01]  /*5610*/  @!P5 STS [R43], R0 ;  /* 0x000000002b00d388 */ /* 0x0001e20000000800 */
[----:B------:R-:W-:Y:S01]  /*5620*/  ISETP.NE.AND P5, PT, R35, UR5, PT ;  /* 0x0000000523007c0c */ /* 0x000fe2000bfa5270 */
[--C-:B------:R-:W-:Y:S02]  /*5630*/  @!P0 IMAD.IADD R21, R21, 0x1, -R12.reuse ;  /* 0x0000000115158824 */ /* 0x100fe400078e0a0c */
[----:B------:R1:W-:Y:S01]  /*5640*/  @!P2 STS [R23], R2 ;  /* 0x000000021700a388 */ /* 0x0003e20000000800 */
[----:B------:R-:W-:Y:S01]  /*5650*/  ISETP.NE.AND P2, PT, R36, UR5, PT ;  /* 0x0000000524007c0c */ /* 0x000fe2000bf45270 */
[--C-:B------:R-:W-:Y:S01]  /*5660*/  @!P4 IMAD.IADD R20, R20, 0x1, -R12.reuse ;  /* 0x000000011414c824 */ /* 0x100fe200078e0a0c */
[----:B------:R-:W-:Y:S01]  /*5670*/  @!P0 LEA R4, R21, UR4, 0x2 ;  /* 0x0000000415048c11 */ /* 0x000fe2000f8e10ff */
[----:B------:R2:W-:Y:S01]  /*5680*/  @!P1 STS [R22], R5 ;  /* 0x0000000516009388 */ /* 0x0005e20000000800 */
[----:B------:R-:W-:Y:S01]  /*5690*/  ISETP.NE.AND P1, PT, R37, UR5, PT ;  /* 0x0000000525007c0c */ /* 0x000fe2000bf25270 */
[--C-:B------:R-:W-:Y:S01]  /*56a0*/  @!P3 IMAD.IADD R19, R19, 0x1, -R12.reuse ;  /* 0x000000011313b824 */ /* 0x100fe200078e0a0c */
[----:B------:R-:W-:Y:S01]  /*56b0*/  @!P4 LEA R20, R20, UR4, 0x2 ;  /* 0x000000041414cc11 */ /* 0x000fe2000f8e10ff */
[--C-:B------:R-:W-:Y:S01]  /*56c0*/  @!P6 IMAD.IADD R18, R18, 0x1, -R12.reuse ;  /* 0x000000011212e824 */ /* 0x100fe200078e0a0c */
[----:B------:R2:W-:Y:S01]  /*56d0*/  @!P0 STS [R4], R7 ;  /* 0x0000000704008388 */ /* 0x0005e20000000800 */
[----:B------:R-:W-:Y:S01]  /*56e0*/  @!P5 IMAD.IADD R17, R17, 0x1, -R12 ;  /* 0x000000011111d824 */ /* 0x000fe200078e0a0c */
[----:B0-----:R-:W-:-:S02]  /*56f0*/  @!P3 LEA R0, R19, UR4, 0x2 ;  /* 0x000000041300bc11 */ /* 0x001fc4000f8e10ff */
[----:B------:R-:W-:Y:S01]  /*5700*/  @!P6 LEA R18, R18, UR4, 0x2 ;  /* 0x000000041212ec11 */ /* 0x000fe2000f8e10ff */
[--C-:B------:R-:W-:Y:S01]  /*5710*/  @!P2 IMAD.IADD R16, R16, 0x1, -R12.reuse ;  /* 0x000000011010a824 */ /* 0x100fe200078e0a0c */
[----:B-1----:R-:W-:Y:S01]  /*5720*/  @!P5 LEA R2, R17, UR4, 0x2 ;  /* 0x000000041102dc11 */ /* 0x002fe2000f8e10ff */
[----:B------:R2:W-:Y:S01]  /*5730*/  @!P4 STS [R20], R9 ;  /* 0x000000091400c388 */ /* 0x0005e20000000800 */
[----:B------:R-:W-:Y:S01]  /*5740*/  ISETP.GE.AND P0, PT, R44, R13, PT ;  /* 0x0000000d2c00720c */ /* 0x000fe20003f06270 */
[----:B------:R-:W-:Y:S01]  /*5750*/  @!P1 IMAD.IADD R15, R15, 0x1, -R12 ;  /* 0x000000010f0f9824 */ /* 0x000fe200078e0a0c */
[----:B------:R-:W-:Y:S01]  /*5760*/  @!P2 LEA R16, R16, UR4, 0x2 ;  /* 0x000000041010ac11 */ /* 0x000fe2000f8e10ff */
[----:B------:R2:W-:Y:S03]  /*5770*/  @!P3 STS [R0], R11 ;  /* 0x0000000b0000b388 */ /* 0x0005e60000000800 */
[----:B------:R-:W-:Y:S01]  /*5780*/  @!P1 LEA R6, R15, UR4, 0x2 ;  /* 0x000000040f069c11 */ /* 0x000fe2000f8e10ff */
[----:B------:R2:W-:Y:S04]  /*5790*/  @!P6 STS [R18], R25 ;  /* 0x000000191200e388 */ /* 0x0005e80000000800 */
[----:B------:R2:W-:Y:S04]  /*57a0*/  @!P5 STS [R2], R27 ;  /* 0x0000001b0200d388 */ /* 0x0005e80000000800 */
[----:B------:R2:W-:Y:S04]  /*57b0*/  @!P2 STS [R16], R29 ;  /* 0x0000001d1000a388 */ /* 0x0005e80000000800 */
[----:B------:R2:W-:Y:S01]  /*57c0*/  @!P1 STS [R6], R31 ;  /* 0x0000001f06009388 */ /* 0x0005e20000000800 */
[----:B------:R-:W-:Y:S06]  /*57d0*/  BAR.SYNC.DEFER_BLOCKING 0x0 ;  /* 0x0000000000007b1d */ /* 0x000fec0000010000 */
[----:B------:R-:W-:Y:S05]  /*57e0*/  @P0 EXIT ;  /* 0x000000000000094d */ /* 0x000fea0003800000 */
[----:B--2---:R-:W-:Y:S01]  /*57f0*/  LOP3.LUT R2, RZ, R44, RZ, 0x33, !PT ;  /* 0x0000002cff027212 */ /* 0x004fe200078e33ff */
        /* <DEDUP_REMOVED lines=17> */
.L_x_681:
        /* <DEDUP_REMOVED lines=14> */
.L_x_680:
[----:B------:R-:W-:Y:S05]  /*59f0*/  BSYNC.RECONVERGENT B0 ;  /* 0x0000000000007941 */ /* 0x000fea0003800200 */
.L_x_679:
[----:B------:R-:W-:Y:S05]  /*5a00*/  @!P1 EXIT ;  /* 0x000000000000994d */ /* 0x000fea0003800000 */
[----:B------:R-:W-:Y:S01]  /*5a10*/  UISETP.NE.AND UP0, UPT, UR5, URZ, UPT ;  /* 0x000000ff0500728c */ /* 0x000fe2000bf05270 */
[C---:B------:R-:W-:Y:S01]  /*5a20*/  LEA R0, R44.reuse, UR4, 0x2 ;  /* 0x000000042c007c11 */ /* 0x040fe2000f8e10ff */
[----:B------:R-:W-:Y:S01]  /*5a30*/  IMAD.IADD R15, R44, 0x1, R12 ;  /* 0x000000012c0f7824 */ /* 0x000fe200078e020c */
[----:B------:R-:W1:Y:S03]  /*5a40*/  LDCU.64 UR6, c[0x0][0x390] ;  /* 0x00007200ff0677ac */ /* 0x000e660008000a00 */
[----:B------:R-:W-:Y:S01]  /*5a50*/  PLOP3.LUT P0, PT, PT, PT, UP0, 0x80, 0x8 ;  /* 0x000000000008781c */ /* 0x000fe20003f0f008 */
[----:B------:R-:W-:-:S12]  /*5a60*/  VIADD R0, R0, 0xc00 ;  /* 0x00000c0000007836 */ /* 0x000fd80000000000 */
.L_x_682:
[----:B--2---:R-:W2:Y:S01]  /*5a70*/  @!P0 LDC.64 R6, c[0x0][0x3d8] ;  /* 0x0000f600ff068b82 */ /* 0x004ea20000000a00 */
[----:B0-----:R-:W-:Y:S01]  /*5a80*/  CS2R R2, SRZ ;  /* 0x0000000000027805 */ /* 0x001fe2000001ff00 */
[----:B------:R-:W-:Y:S01]  /*5a90*/  UISETP.NE.AND UP0, UPT, UR5, URZ, UPT ;  /* 0x000000ff0500728c */ /* 0x000fe2000bf05270 */
[----:B------:R-:W0:Y:S01]  /*5aa0*/  LDS R19, [R0+-0xc00] ;  /* 0xfff4000000137984 */ /* 0x000e220000000800 */
[----:B------:R-:W-:-:S03]  /*5ab0*/  SHF.R.S32.HI R17, RZ, 0x1f, R15 ;  /* 0x0000001fff117819 */ /* 0x000fc6000001140f */
[----:B------:R-:W3:Y:S04]  /*5ac0*/  LDS R21, [R0+-0x600] ;  /* 0xfffa000000157984 */ /* 0x000ee80000000800 */
[----:B--2---:R-:W2:Y:S01]  /*5ad0*/  @!P0 LDG.E.64 R2, desc[UR18][R6.64] ;  /* 0x0000001206028981 */ /* 0x004ea2000c1e1b00 */
[----:B------:R-:W-:-:S13]  /*5ae0*/  PLOP3.LUT P0, PT, PT, PT, UP0, 0x80, 0x8 ;  /* 0x000000000008781c */ /* 0x000fda0003f0f008 */
[----:B------:R-:W4:Y:S01]  /*5af0*/  @!P0 LDC.64 R8, c[0x0][0x3d8] ;  /* 0x0000f600ff088b82 */ /* 0x000f220000000a00 */
[----:B--2---:R-:W-:-:S05]  /*5b00*/  IADD3 R2, P1, PT, R15, R2, RZ ;  /* 0x000000020f027210 */ /* 0x004fca0007f3e0ff */
[----:B------:R-:W-:Y:S01]  /*5b10*/  IMAD.X R3, R17, 0x1, R3, P1 ;  /* 0x0000000111037824 */ /* 0x000fe200008e0603 */
[----:B-1----:R-:W-:-:S04]  /*5b20*/  LEA R4, P1, R2, UR6, 0x2 ;  /* 0x0000000602047c11 */ /* 0x002fc8000f8210ff */
[----:B------:R-:W-:Y:S02]  /*5b30*/  LEA.HI.X R5, R2, UR7, R3, 0x2, P1 ;  /* 0x0000000702057c11 */ /* 0x000fe400088f1403 */
[----:B------:R-:W-:-:S03]  /*5b40*/  CS2R R2, SRZ ;  /* 0x0000000000027805 */ /* 0x000fc6000001ff00 */
[----:B0-----:R0:W-:Y:S04]  /*5b50*/  STG.E desc[UR18][R4.64], R19 ;  /* 0x0000001304007986 */ /* 0x0011e8000c101912 */
[----:B----4-:R-:W2:Y:S01]  /*5b60*/  @!P0 LDG.E.64 R2, desc[UR18][R8.64] ;  /* 0x0000001208028981 */ /* 0x010ea2000c1e1b00 */
[----:B------:R-:W1:Y:S03]  /*5b70*/  @!P0 LDC.64 R10, c[0x0][0x3d8] ;  /* 0x0000f600ff0a8b82 */ /* 0x000e660000000a00 */
[----:B------:R-:W4:Y:S01]  /*5b80*/  LDS R19, [R0] ;  /* 0x0000000000137984 */ /* 0x000f220000000800 */
[----:B--2---:R-:W-:-:S05]  /*5b90*/  IADD3 R2, P1, PT, R15, R2, RZ ;  /* 0x000000020f027210 */ /* 0x004fca0007f3e0ff */
[----:B------:R-:W-:Y:S01]  /*5ba0*/  IMAD.X R3, R17, 0x1, R3, P1 ;  /* 0x0000000111037824 */ /* 0x000fe200008e0603 */
[----:B------:R-:W-:-:S04]  /*5bb0*/  LEA R6, P1, R2, UR6, 0x2 ;  /* 0x0000000602067c11 */ /* 0x000fc8000f8210ff */
[----:B------:R-:W-:Y:S02]  /*5bc0*/  LEA.HI.X R7, R2, UR7, R3, 0x2, P1 ;  /* 0x0000000702077c11 */ /* 0x000fe400088f1403 */
[----:B------:R-:W-:-:S03]  /*5bd0*/  CS2R R2, SRZ ;  /* 0x0000000000027805 */ /* 0x000fc6000001ff00 */
[----:B---3--:R-:W-:Y:S04]  /*5be0*/  STG.E desc[UR18][R6.64+0x600], R21 ;  /* 0x0006001506007986 */ /* 0x008fe8000c101912 */
        /* <DEDUP_REMOVED lines=21> */
.L_x_569:
        /* <DEDUP_REMOVED lines=68> */
[----:B------:R-:W0:Y:S01]  /*6180*/  LDCU.64 UR6, c[0x0][0x3a8] ;  /* 0x00007500ff0677ac */ /* 0x000e220008000a00 */
[----:B-1----:R-:W-:-:S05]  /*6190*/  IMAD R20, R3, 0x1e0, R14 ;  /* 0x000001e003147824 */ /* 0x002fca00078e020e */
[----:B------:R-:W-:Y:S01]  /*61a0*/  LEA R21, R20, UR5, 0x2 ;  /* 0x0000000514157c11 */ /* 0x000fe2000f8e10ff */
[----:B0-----:R-:W-:-:S04]  /*61b0*/  UIADD3 UR6, UPT, UPT, -UR6, URZ, URZ ;  /* 0x000000ff06067290 */ /* 0x001fc8000fffe1ff */
[----:B------:R-:W-:Y:S01]  /*61c0*/  ULEA UR6, UR6, 0x20, 0x3 ;  /* 0x0000002006067891 */ /* 0x000fe2000f8e18ff */
[----:B------:R-:W-:Y:S01]  /*61d0*/  IMAD R5, R51, 0xf, RZ ;  /* 0x0000000f33057824 */ /* 0x000fe200078e02ff */
[----:B------:R-:W-:Y:S01]  /*61e0*/  LOP3.LUT R31, R31, 0xfffffffd, RZ, 0xc0, !PT ;  /* 0xfffffffd1f1f7812 */ /* 0x000fe200078ec0ff */
[----:B------:R-:W-:Y:S01]  /*61f0*/  IMAD.MOV.U32 R52, RZ, RZ, 0x2 ;  /* 0x00000002ff347424 */ /* 0x000fe200078e00ff */
[----:B--2---:R-:W-:Y:S04]  /*6200*/  STS [R21], R0 ;  /* 0x0000000015007388 */ /* 0x004fe80000000800 */
[----:B---3--:R-:W-:Y:S04]  /*6210*/  STS [R21+0x80], R2 ;  /* 0x0000800215007388 */ /* 0x008fe80000000800 */
[----:B----4-:R-:W-:Y:S04]  /*6220*/  STS [R21+0x100], R6 ;  /* 0x0001000615007388 */ /* 0x010fe80000000800 */
[----:B-----5:R0:W-:Y:S04]  /*6230*/  STS [R21+0x180], R7 ;  /* 0x0001800715007388 */ /* 0x0201e80000000800 */
[----:B------:R-:W-:Y:S01]  /*6240*/  STS [R21+0x200], R8 ;  /* 0x0002000815007388 */ /* 0x000fe20000000800 */
[----:B0-----:R-:W-:-:S03]  /*6250*/  IMAD R7, R14, 0x38, R21 ;  /* 0x000000380e077824 */ /* 0x001fc600078e0215 */
        /* <DEDUP_REMOVED lines=26> */
[----:B------:R-:W-:Y:S02]  /*6400*/  LOP3.LUT R0, R0, 0xff, RZ, 0xc0, !PT ;  /* 0x000000ff00007812 */ /* 0x000fe400078ec0ff */
[----:B------:R-:W-:Y:S02]  /*6410*/  ISETP.NE.AND P1, PT, R2, UR7, PT ;  /* 0x0000000702007c0c */ /* 0x000fe4000bf25270 */
[----:B--2---:R-:W-:Y:S02]  /*6420*/  SHF.R.U32.HI R2, RZ, UR6, R38 ;  /* 0x00000006ff027c19 */ /* 0x004fe40008011626 */
[----:B------:R-:W-:Y:S01]  /*6430*/  ISETP.NE.AND P0, PT, R0, UR7, PT ;  /* 0x0000000700007c0c */ /* 0x000fe2000bf05270 */
[----:B------:R-:W-:Y:S01]  /*6440*/  VIADD R0, R5, 0x1 ;  /* 0x0000000105007836 */ /* 0x000fe20000000000 */
[----:B------:R-:W-:-:S02]  /*6450*/  LOP3.LUT R2, R2, 0xff, RZ, 0xc0, !PT ;  /* 0x000000ff02027812 */ /* 0x000fc400078ec0ff */
[----:B---3--:R-:W-:Y:S02]  /*6460*/  SHF.R.U32.HI R4, RZ, UR6, R36 ;  /* 0x00000006ff047c19 */ /* 0x008fe40008011624 */
[----:B------:R-:W-:Y:S02]  /*6470*/  ISETP.GE.OR P6, PT, R0, UR4, !P1 ;  /* 0x0000000400007c0c */ /* 0x000fe4000cfc6670 */
[----:B------:R-:W-:Y:S01]  /*6480*/  ISETP.NE.AND P2, PT, R2, UR7, PT ;  /* 0x0000000702007c0c */ /* 0x000fe2000bf45270 */
[C---:B------:R-:W-:Y:S01]  /*6490*/  VIADD R2, R5.reuse, 0x2 ;  /* 0x0000000205027836 */ /* 0x040fe20000000000 */
[----:B------:R-:W-:Y:S02]  /*64a0*/  ISETP.GE.OR P0, PT, R5, UR4, !P0 ;  /* 0x0000000405007c0c */ /* 0x000fe4000c706670 */
[----:B------:R-:W-:Y:S02]  /*64b0*/  LOP3.LUT R4, R4, 0xff, RZ, 0xc0, !PT ;  /* 0x000000ff04047812 */ /* 0x000fe400078ec0ff */
[----:B------:R-:W-:-:S02]  /*64c0*/  ISETP.GE.OR P5, PT, R2, UR4, !P2 ;  /* 0x0000000402007c0c */ /* 0x000fc4000d7a6670 */
[----:B------:R-:W-:Y:S01]  /*64d0*/  ISETP.NE.AND P1, PT, R4, UR7, PT ;  /* 0x0000000704007c0c */ /* 0x000fe2000bf25270 */
[----:B------:R-:W-:Y:S01]  /*64e0*/  VIADD R4, R5, 0x3 ;  /* 0x0000000305047836 */ /* 0x000fe20000000000 */
[----:B----4-:R-:W-:Y:S02]  /*64f0*/  SHF.R.U32.HI R2, RZ, UR6, R34 ;  /* 0x00000006ff027c19 */ /* 0x010fe40008011622 */
[----:B------:R-:W-:Y:S02]  /*6500*/  @P6 LOP3.LUT R31, R31, 0x2, RZ, 0xfc, !PT ;  /* 0x000000021f1f6812 */ /* 0x000fe400078efcff */
[----:B------:R-:W-:Y:S01]  /*6510*/  SEL R0, RZ, 0x1, !P0 ;  /* 0x00000001ff007807 */ /* 0x000fe20004000000 */
[----:B------:R-:W-:Y:S01]  /*6520*/  @!P0 IMAD.MOV R52, RZ, RZ, 0x1 ;  /* 0x00000001ff348424 */ /* 0x000fe200078e02ff */
[----:B------:R-:W-:Y:S02]  /*6530*/  ISETP.GE.OR P4, PT, R4, UR4, !P1 ;  /* 0x0000000404007c0c */ /* 0x000fe4000cf86670 */
[----:B------:R-:W-:Y:S01]  /*6540*/  LOP3.LUT R2, R2, 0xff, RZ, 0xc0, !PT ;  /* 0x000000ff02027812 */ /* 0x000fe200078ec0ff */
[----:B------:R-:W-:Y:S01]  /*6550*/  @!P6 IMAD.MOV R52, RZ, RZ, R0 ;  /* 0x000000ffff34e224 */ /* 0x000fe200078e0200 */
[----:B------:R-:W-:Y:S01]  /*6560*/  LOP3.LUT R31, R31, 0xfffffffb, RZ, 0xc0, !PT ;  /* 0xfffffffb1f1f7812 */ /* 0x000fe200078ec0ff */
[----:B------:R-:W-:Y:S01]  /*6570*/  VIADD R0, R5, 0x4 ;  /* 0x0000000405007836 */ /* 0x000fe20000000000 */
[----:B-----5:R-:W-:-:S02]  /*6580*/  SHF.R.U32.HI R4, RZ, UR6, R32 ;  /* 0x00000006ff047c19 */ /* 0x020fc40008011620 */
[----:B------:R-:W-:Y:S02]  /*6590*/  ISETP.NE.AND P1, PT, R2, UR7, PT ;  /* 0x0000000702007c0c */ /* 0x000fe4000bf25270 */
[----:B------:R-:W-:Y:S01]  /*65a0*/  @P5 LOP3.LUT R31, R31, 0x4, RZ, 0xfc, !PT ;  /* 0x000000041f1f5812 */ /* 0x000fe200078efcff */
[----:B------:R-:W-:Y:S01]  /*65b0*/  VIADD R39, R52, 0x1 ;  /* 0x0000000134277836 */ /* 0x000fe20000000000 */
[----:B------:R-:W-:Y:S01]  /*65c0*/  LOP3.LUT R4, R4, 0xff, RZ, 0xc0, !PT ;  /* 0x000000ff04047812 */ /* 0x000fe200078ec0ff */
[----:B------:R-:W-:Y:S01]  /*65d0*/  @!P5 IMAD.MOV R39, RZ, RZ, R52 ;  /* 0x000000ffff27d224 */ /* 0x000fe200078e0234 */
[----:B------:R-:W-:Y:S02]  /*65e0*/  ISETP.GE.OR P2, PT, R0, UR4, !P1 ;  /* 0x0000000400007c0c */ /* 0x000fe4000cf46670 */
[----:B------:R-:W-:Y:S01]  /*65f0*/  SHF.R.U32.HI R2, RZ, UR6, R30 ;  /* 0x00000006ff027c19 */ /* 0x000fe2000801161e */
[----:B------:R-:W-:Y:S01]  /*6600*/  VIADD R0, R5, 0x5 ;  /* 0x0000000505007836 */ /* 0x000fe20000000000 */
[----:B------:R-:W-:-:S02]  /*6610*/  LOP3.LUT R31, R31, 0xfffffff7, RZ, 0xc0, !PT ;  /* 0xfffffff71f1f7812 */ /* 0x000fc400078ec0ff */
[----:B------:R-:W-:Y:S01]  /*6620*/  ISETP.NE.AND P1, PT, R4, UR7, PT ;  /* 0x0000000704007c0c */ /* 0x000fe2000bf25270 */
[----:B------:R-:W-:Y:S01]  /*6630*/  VIADD R37, R39, 0x1 ;  /* 0x0000000127257836 */ /* 0x000fe20000000000 */
[----:B------:R-:W-:Y:S01]  /*6640*/  LOP3.LUT R2, R2, 0xff, RZ, 0xc0, !PT ;  /* 0x000000ff02027812 */ /* 0x000fe200078ec0ff */
[----:B------:R-:W-:Y:S01]  /*6650*/  @!P4 IMAD.MOV R37, RZ, RZ, R39 ;  /* 0x000000ffff25c224 */ /* 0x000fe200078e0227 */
[----:B------:R-:W-:Y:S01]  /*6660*/  @P4 LOP3.LUT R31, R31, 0x8, RZ, 0xfc, !PT ;  /* 0x000000081f1f4812 */ /* 0x000fe200078efcff */
[----:B------:R-:W2:Y:S01]  /*6670*/  LDS R4, [R7+0x30] ;  /* 0x0000300007047984 */ /* 0x000ea20000000800 */
[----:B------:R-:W-:Y:S02]  /*6680*/  ISETP.GE.OR P4, PT, R0, UR4, !P1 ;  /* 0x0000000400007c0c */ /* 0x000fe4000cf86670 */
[----:B------:R-:W-:Y:S02]  /*6690*/  ISETP.NE.AND P1, PT, R2, UR7, PT ;  /* 0x0000000702007c0c */ /* 0x000fe4000bf25270 */
[----:B------:R-:W-:-:S02]  /*66a0*/  LOP3.LUT R31, R31, 0xffffffef, RZ, 0xc0, !PT ;  /* 0xffffffef1f1f7812 */ /* 0x000fc400078ec0ff */
[----:B------:R-:W-:Y:S01]  /*66b0*/  SHF.R.U32.HI R2, RZ, UR6, R28 ;  /* 0x00000006ff027c19 */ /* 0x000fe2000801161c */
[----:B------:R-:W-:Y:S01]  /*66c0*/  VIADD R0, R5, 0x6 ;  /* 0x0000000605007836 */ /* 0x000fe20000000000 */
[----:B------:R-:W-:Y:S02]  /*66d0*/  @P2 LOP3.LUT R31, R31, 0x10, RZ, 0xfc, !PT ;  /* 0x000000101f1f2812 */ /* 0x000fe400078efcff */
[----:B------:R-:W-:Y:S02]  /*66e0*/  LOP3.LUT R2, R2, 0xff, RZ, 0xc0, !PT ;  /* 0x000000ff02027812 */ /* 0x000fe400078ec0ff */
[----:B------:R-:W-:Y:S01]  /*66f0*/  ISETP.GE.OR P3, PT, R0, UR4, !P1 ;  /* 0x0000000400007c0c */ /* 0x000fe2000cf66670 */
[----:B------:R-:W-:Y:S01]  /*6700*/  VIADD R35, R37, 0x1 ;  /* 0x0000000125237836 */ /* 0x000fe20000000000 */
[----:B------:R-:W-:Y:S02]  /*6710*/  LOP3.LUT R31, R31, 0xffffffdf, RZ, 0xc0, !PT ;  /* 0xffffffdf1f1f7812 */ /* 0x000fe400078ec0ff */
[----:B------:R-:W-:Y:S01]  /*6720*/  ISETP.NE.AND P1, PT, R2, UR7, PT ;  /* 0x0000000702007c0c */ /* 0x000fe2000bf25270 */
[----:B------:R-:W-:Y:S01]  /*6730*/  @!P2 IMAD.MOV R35, RZ, RZ, R37 ;  /* 0x000000ffff23a224 */ /* 0x000fe200078e0225 */
[----:B------:R-:W-:Y:S01]  /*6740*/  SHF.R.U32.HI R2, RZ, UR6, R12 ;  /* 0x00000006ff027c19 */ /* 0x000fe2000801160c */
[----:B------:R-:W-:Y:S01]  /*6750*/  VIADD R0, R5, 0x7 ;  /* 0x0000000705007836 */ /* 0x000fe20000000000 */
[----:B------:R-:W-:Y:S01]  /*6760*/  @P4 LOP3.LUT R31, R31, 0x20, RZ, 0xfc, !PT ;  /* 0x000000201f1f4812 */ /* 0x000fe200078efcff */
[----:B------:R-:W-:Y:S01]  /*6770*/  VIADD R33, R35, 0x1 ;  /* 0x0000000123217836 */ /* 0x000fe20000000000 */
[----:B------:R-:W-:Y:S01]  /*6780*/  LOP3.LUT R9, R2, 0xff, RZ, 0xc0, !PT ;  /* 0x000000ff02097812 */ /* 0x000fe200078ec0ff */
[----:B------:R-:W-:Y:S01]  /*6790*/  @!P4 IMAD.MOV R33, RZ, RZ, R35 ;  /* 0x000000ffff21c224 */ /* 0x000fe200078e0223 */
[----:B------:R-:W-:Y:S01]  /*67a0*/  ISETP.GE.OR P2, PT, R0, UR4, !P1 ;  /* 0x0000000400007c0c */ /* 0x000fe2000cf46670 */
[----:B------:R-:W-:Y:S01]  /*67b0*/  VIADD R0, R5, 0x8 ;  /* 0x0000000805007836 */ /* 0x000fe20000000000 */
[----:B------:R-:W-:Y:S01]  /*67c0*/  LOP3.LUT R31, R31, 0xffffffbf, RZ, 0xc0, !PT ;  /* 0xffffffbf1f1f7812 */ /* 0x000fe200078ec0ff */
[----:B------:R-:W3:Y:S01]  /*67d0*/  LDS R2, [R7+0x34] ;  /* 0x0000340007027984 */ /* 0x000ee20000000800 */
[----:B------:R-:W-:Y:S01]  /*67e0*/  ISETP.NE.AND P1, PT, R9, UR7, PT ;  /* 0x0000000709007c0c */ /* 0x000fe2000bf25270 */
[----:B------:R-:W-:Y:S01]  /*67f0*/  VIADD R29, R33, 0x1 ;  /* 0x00000001211d7836 */ /* 0x000fe20000000000 */
[----:B------:R-:W-:Y:S01]  /*6800*/  @P3 LOP3.LUT R31, R31, 0x40, RZ, 0xfc, !PT ;  /* 0x000000401f1f3812 */ /* 0x000fe200078efcff */
[----:B------:R-:W-:Y:S01]  /*6810*/  @!P3 IMAD.MOV R29, RZ, RZ, R33 ;  /* 0x000000ffff1db224 */ /* 0x000fe200078e0221 */
[----:B------:R-:W-:-:S02]  /*6820*/  SHF.R.U32.HI R11, RZ, UR6, R10 ;  /* 0x00000006ff0b7c19 */ /* 0x000fc4000801160a */
[----:B------:R-:W-:Y:S02]  /*6830*/  ISETP.GE.OR P3, PT, R0, UR4, !P1 ;  /* 0x0000000400007c0c */ /* 0x000fe4000cf66670 */
[----:B------:R4:W5:Y:S01]  /*6840*/  LDS R0, [R7+0x38] ;  /* 0x0000380007007984 */ /* 0x0009620000000800 */
[----:B------:R-:W-:Y:S02]  /*6850*/  LOP3.LUT R11, R11, 0xff, RZ, 0xc0, !PT ;  /* 0x000000ff0b0b7812 */ /* 0x000fe400078ec0ff */
[----:B------:R-:W-:Y:S01]  /*6860*/  LOP3.LUT R31, R31, 0xffffff7f, RZ, 0xc0, !PT ;  /* 0xffffff7f1f1f7812 */ /* 0x000fe200078ec0ff */
[----:B------:R-:W-:Y:S01]  /*6870*/  VIADD R9, R5, 0x9 ;  /* 0x0000000905097836 */ /* 0x000fe20000000000 */
[----:B------:R-:W-:Y:S01]  /*6880*/  BAR.SYNC.DEFER_BLOCKING 0x0 ;  /* 0x0000000000007b1d */ /* 0x000fe20000010000 */
[----:B------:R-:W-:Y:S01]  /*6890*/  ISETP.NE.AND P1, PT, R11, UR7, PT ;  /* 0x000000070b007c0c */ /* 0x000fe2000bf25270 */
[----:B------:R-:W-:Y:S01]  /*68a0*/  VIADD R48, R29, 0x1 ;  /* 0x000000011d307836 */ /* 0x000fe20000000000 */
[----:B------:R-:W-:Y:S01]  /*68b0*/  @P2 LOP3.LUT R31, R31, 0x80, RZ, 0xfc, !PT ;  /* 0x000000801f1f2812 */ /* 0x000fe200078efcff */
[----:B------:R-:W-:Y:S01]  /*68c0*/  @!P2 IMAD.MOV R48, RZ, RZ, R29 ;  /* 0x000000ffff30a224 */ /* 0x000fe200078e021d */
[----:B------:R-:W-:-:S02]  /*68d0*/  ISETP.GE.OR P2, PT, R9, UR4, !P1 ;  /* 0x0000000409007c0c */ /* 0x000fc4000cf46670 */
[----:B------:R-:W-:Y:S01]  /*68e0*/  LOP3.LUT R31, R31, 0xfffffeff, RZ, 0xc0, !PT ;  /* 0xfffffeff1f1f7812 */ /* 0x000fe200078ec0ff */
[----:B------:R-:W-:Y:S01]  /*68f0*/  VIADD R46, R48, 0x1 ;  /* 0x00000001302e7836 */ /* 0x000fe20000000000 */
[----:B0-----:R-:W-:Y:S02]  /*6900*/  SHF.R.U32.HI R11, RZ, UR6, R6 ;  /* 0x00000006ff0b7c19 */ /* 0x001fe40008011606 */
[----:B------:R-:W-:Y:S01]  /*6910*/  @P3 LOP3.LUT R31, R31, 0x100, RZ, 0xfc, !PT ;  /* 0x000001001f1f3812 */ /* 0x000fe200078efcff */
[----:B------:R-:W-:Y:S01]  /*6920*/  @!P3 IMAD.MOV R46, RZ, RZ, R48 ;  /* 0x000000ffff2eb224 */ /* 0x000fe200078e0230 */
[----:B-1----:R-:W-:Y:S02]  /*6930*/  SHF.R.U32.HI R13, RZ, UR6, R8 ;  /* 0x00000006ff0d7c19 */ /* 0x002fe40008011608 */
[----:B------:R-:W-:Y:S02]  /*6940*/  LOP3.LUT R31, R31, 0xfffffffe, RZ, 0xc0, !PT ;  /* 0xfffffffe1f1f7812 */ /* 0x000fe400078ec0ff */
[----:B------:R-:W-:Y:S01]  /*6950*/  LOP3.LUT R11, R11, 0xff, RZ, 0xc0, !PT ;  /* 0x000000ff0b0b7812 */ /* 0x000fe200078ec0ff */
[----:B------:R-:W-:Y:S01]  /*6960*/  VIADD R44, R46, 0x1 ;  /* 0x000000012e2c7836 */ /* 0x000fe20000000000 */
[----:B------:R-:W-:Y:S01]  /*6970*/  @P2 LOP3.LUT R31, R31, 0x1, RZ, 0xfc, !PT ;  /* 0x000000011f1f2812 */ /* 0x000fe200078efcff */
[----:B----4-:R-:W-:Y:S01]  /*6980*/  VIADD R7, R5, 0xb ;  /* 0x0000000b05077836 */ /* 0x010fe20000000000 */
[----:B------:R-:W-:Y:S01]  /*6990*/  LOP3.LUT R13, R13, 0xff, RZ, 0xc0, !PT ;  /* 0x000000ff0d0d7812 */ /* 0x000fe200078ec0ff */
[----:B------:R-:W-:Y:S01]  /*69a0*/  @!P2 IMAD.MOV R44, RZ, RZ, R46 ;  /* 0x000000ffff2ca224 */ /* 0x000fe200078e022e */
[----:B------:R-:W-:Y:S01]  /*69b0*/  ISETP.NE.AND P2, PT, R11, UR7, PT ;  /* 0x000000070b007c0c */ /* 0x000fe2000bf45270 */
[----:B------:R-:W-:Y:S01]  /*69c0*/  VIADD R9, R5, 0xa ;  /* 0x0000000a05097836 */ /* 0x000fe20000000000 */
[----:B------:R-:W-:-:S02]  /*69d0*/  ISETP.NE.AND P1, PT, R13, UR7, PT ;  /* 0x000000070d007c0c */ /* 0x000fc4000bf25270 */
[----:B------:R-:W-:Y:S02]  /*69e0*/  ISETP.GE.OR P2, PT, R7, UR4, !P2 ;  /* 0x0000000407007c0c */ /* 0x000fe4000d746670 */
[----:B--2---:R-:W-:Y:S02]  /*69f0*/  SHF.R.U32.HI R7, RZ, UR6, R4 ;  /* 0x00000006ff077c19 */ /* 0x004fe40008011604 */
[----:B------:R-:W-:Y:S02]  /*6a00*/  ISETP.GE.OR P1, PT, R9, UR4, !P1 ;  /* 0x0000000409007c0c */ /* 0x000fe4000cf26670 */
[----:B------:R-:W-:Y:S01]  /*6a10*/  LOP3.LUT R7, R7, 0xff, RZ, 0xc0, !PT ;  /* 0x000000ff07077812 */ /* 0x000fe200078ec0ff */
[----:B------:R-:W-:Y:S01]  /*6a20*/  VIADD R11, R5, 0xc ;  /* 0x0000000c050b7836 */ /* 0x000fe20000000000 */
[----:B---3--:R-:W-:Y:S02]  /*6a30*/  SHF.R.U32.HI R9, RZ, UR6, R2 ;  /* 0x00000006ff097c19 */ /* 0x008fe40008011602 */
[----:B------:R-:W-:-:S02]  /*6a40*/  ISETP.NE.AND P3, PT, R7, UR7, PT ;  /* 0x0000000707007c0c */ /* 0x000fc4000bf65270 */
[----:B------:R-:W-:Y:S02]  /*6a50*/  LOP3.LUT R9, R9, 0xff, RZ, 0xc0, !PT ;  /* 0x000000ff09097812 */ /* 0x000fe400078ec0ff */
[----:B-----5:R-:W-:Y:S02]  /*6a60*/  SHF.R.U32.HI R7, RZ, UR6, R0 ;  /* 0x00000006ff077c19 */ /* 0x020fe40008011600 */
[----:B------:R-:W-:Y:S01]  /*6a70*/  ISETP.GE.OR P3, PT, R11, UR4, !P3 ;  /* 0x000000040b007c0c */ /* 0x000fe2000df66670 */
[----:B------:R-:W-:Y:S01]  /*6a80*/  VIADD R11, R5, 0xd ;  /* 0x0000000d050b7836 */ /* 0x000fe20000000000 */
[----:B------:R-:W-:Y:S01]  /*6a90*/  ISETP.NE.AND P4, PT, R9, UR7, PT ;  /* 0x0000000709007c0c */ /* 0x000fe2000bf85270 */
[----:B------:R-:W-:Y:S01]  /*6aa0*/  VIADD R50, R44, 0x1 ;  /* 0x000000012c327836 */ /* 0x000fe20000000000 */
[----:B------:R-:W-:Y:S01]  /*6ab0*/  LOP3.LUT R7, R7, 0xff, RZ, 0xc0, !PT ;  /* 0x000000ff07077812 */ /* 0x000fe200078ec0ff */
[----:B------:R-:W-:Y:S01]  /*6ac0*/  @!P1 IMAD.MOV R50, RZ, RZ, R44 ;  /* 0x000000ffff329224 */ /* 0x000fe200078e022c */
[----:B------:R-:W-:Y:S01]  /*6ad0*/  ISETP.GE.OR P4, PT, R11, UR4, !P4 ;  /* 0x000000040b007c0c */ /* 0x000fe2000e786670 */
[----:B------:R-:W-:Y:S01]  /*6ae0*/  VIADD R5, R5, 0xe ;  /* 0x0000000e05057836 */ /* 0x000fe20000000000 */
[----:B------:R-:W-:Y:S01]  /*6af0*/  ISETP.NE.AND P5, PT, R7, UR7, PT ;  /* 0x0000000707007c0c */ /* 0x000fe2000bfa5270 */
[----:B------:R-:W-:-:S02]  /*6b00*/  VIADD R13, R50, 0x1 ;  /* 0x00000001320d7836 */ /* 0x000fc40000000000 */
        /* <DEDUP_REMOVED lines=25> */
[----:B------:R-:W-:-:S03]  /*6ca0*/  ISETP.NE.AND P6, PT, R14, RZ, PT ;  /* 0x000000ff0e00720c */ /* 0x000fc60003fc5270 */
[----:B------:R-:W2:Y:S01]  /*6cb0*/  LDS.128 R16, [UR5+0x20] ;  /* 0x00002005ff107984 */ /* 0x000ea20008000c00 */
        /* <DEDUP_REMOVED lines=17> */
[----:B------:R-:W-:-:S04]  /*6dd0*/  ISETP.NE.AND P6, PT, R3, 0x7, PT ;  /* 0x000000070300780c */ /* 0x000fc80003fc5270 */
[----:B------:R-:W-:Y:S01]  /*6de0*/  SEL R7, R14, R7, !P6 ;  /* 0x000000070e077207 */ /* 0x000fe20007000000 */
[----:B------:R-:W-:Y:S01]  /*6df0*/  IMAD.IADD R14, R23, 0x1, R14 ;  /* 0x00000001170e7824 */ /* 0x000fe200078e020e */
[----:B------:R-:W-:-:S04]  /*6e00*/  ISETP.NE.AND P6, PT, R3, 0x8, PT ;  /* 0x000000080300780c */ /* 0x000fc80003fc5270 */
[C---:B------:R-:W-:Y:S01]  /*6e10*/  SEL R7, R14.reuse, R7, !P6 ;  /* 0x000000070e077207 */ /* 0x040fe20007000000 */
[----:B--2---:R-:W-:Y:S01]  /*6e20*/  IMAD.IADD R14, R14, 0x1, R16 ;  /* 0x000000010e0e7824 */ /* 0x004fe200078e0210 */
[----:B------:R-:W-:-:S04]  /*6e30*/  ISETP.NE.AND P6, PT, R3, 0x9, PT ;  /* 0x000000090300780c */ /* 0x000fc80003fc5270 */
        /* <DEDUP_REMOVED lines=15> */
[----:B------:R-:W-:Y:S02]  /*6f30*/  VIADD R45, R49, 0x1 ;  /* 0x00000001312d7836 */ /* 0x000fe40000000000 */
[----:B------:R-:W-:Y:S02]  /*6f40*/  VIADD R7, R13, 0x1 ;  /* 0x000000010d077836 */ /* 0x000fe40000000000 */
        /* <DEDUP_REMOVED lines=11> */
[----:B------:R-:W-:Y:S02]  /*7000*/  @!P0 IMAD.MOV R45, RZ, RZ, R49 ;  /* 0x000000ffff2d8224 */ /* 0x000fe400078e0231 */
[----:B------:R-:W-:Y:S01]  /*7010*/  @!P2 IMAD.MOV R7, RZ, RZ, R13 ;  /* 0x000000ffff07a224 */ /* 0x000fe200078e020d */
        /* <DEDUP_REMOVED lines=9> */
.L_x_689:
[----:B------:R-:W0:Y:S01]  /*70b0*/  LDCU.64 UR6, c[0x0][0x390] ;  /* 0x00007200ff0677ac */ /* 0x000e220008000a00 */
[----:B-----5:R-:W-:-:S04]  /*70c0*/  IADD3 R18, P0, PT, R49, R16, RZ ;  /* 0x0000001031127210 */ /* 0x020fc80007f1e0ff */
[----:B------:R-:W-:Y:S02]  /*70d0*/  LEA.HI.X.SX32 R17, R49, R17, 0x1, P0 ;  /* 0x0000001131117211 */ /* 0x000fe400000f0eff */
[----:B0-----:R-:W-:-:S04]  /*70e0*/  LEA R16, P0, R18, UR6, 0x2 ;  /* 0x0000000612107c11 */ /* 0x001fc8000f8010ff */
[----:B------:R-:W-:-:S05]  /*70f0*/  LEA.HI.X R17, R18, UR7, R17, 0x2, P0 ;  /* 0x0000000712117c11 */ /* 0x000fca00080f1411 */
[----:B------:R0:W-:Y:S04]  /*7100*/  STG.E desc[UR18][R16.64], R47 ;  /* 0x0000002f10007986 */ /* 0x0001e8000c101912 */
.L_x_688:
[----:B------:R-:W-:Y:S05]  /*7110*/  BSYNC.RECONVERGENT B2 ;  /* 0x0000000000027941 */ /* 0x000fea0003800200 */
.L_x_687:
        /* <DEDUP_REMOVED lines=9> */
.L_x_692:
[----:B------:R-:W0:Y:S01]  /*71b0*/  LDCU.64 UR6, c[0x0][0x390] ;  /* 0x00007200ff0677ac */ /* 0x000e220008000a00 */
[----:B-----5:R-:W-:-:S04]  /*71c0*/  IADD3 R18, P0, PT, R45, R16, RZ ;  /* 0x000000102d127210 */ /* 0x020fc80007f1e0ff */
[----:B------:R-:W-:Y:S02]  /*71d0*/  LEA.HI.X.SX32 R17, R45, R17, 0x1, P0 ;  /* 0x000000112d117211 */ /* 0x000fe400000f0eff */
[----:B0-----:R-:W-:-:S04]  /*71e0*/  LEA R16, P0, R18, UR6, 0x2 ;  /* 0x0000000612107c11 */ /* 0x001fc8000f8010ff */
[----:B------:R-:W-:-:S05]  /*71f0*/  LEA.HI.X R17, R18, UR7, R17, 0x2, P0 ;  /* 0x0000000712117c11 */ /* 0x000fca00080f1411 */
[----:B------:R1:W-:Y:S04]  /*7200*/  STG.E desc[UR18][R16.64], R43 ;  /* 0x0000002b10007986 */ /* 0x0003e8000c101912 */
.L_x_691:
[----:B------:R-:W-:Y:S05]  /*7210*/  BSYNC.RECONVERGENT B2 ;  /* 0x0000000000027941 */ /* 0x000fea0003800200 */
.L_x_690:
        /* <DEDUP_REMOVED lines=9> */
.L_x_695:
[----:B------:R-:W0:Y:S01]  /*72b0*/  LDCU.64 UR6, c[0x0][0x390] ;  /* 0x00007200ff0677ac */ /* 0x000e220008000a00 */
[----:B-----5:R-:W-:-:S04]  /*72c0*/  IADD3 R18, P0, PT, R41, R16, RZ ;  /* 0x0000001029127210 */ /* 0x020fc80007f1e0ff */
[----:B------:R-:W-:Y:S02]  /*72d0*/  LEA.HI.X.SX32 R17, R41, R17, 0x1, P0 ;  /* 0x0000001129117211 */ /* 0x000fe400000f0eff */
[----:B0-----:R-:W-:-:S04]  /*72e0*/  LEA R16, P0, R18, UR6, 0x2 ;  /* 0x0000000612107c11 */ /* 0x001fc8000f8010ff */
[----:B------:R-:W-:-:S05]  /*72f0*/  LEA.HI.X R17, R18, UR7, R17, 0x2, P0 ;  /* 0x0000000712117c11 */ /* 0x000fca00080f1411 */
[----:B------:R2:W-:Y:S04]  /*7300*/  STG.E desc[UR18][R16.64], R38 ;  /* 0x0000002610007986 */ /* 0x0005e8000c101912 */
.L_x_694:
[----:B------:R-:W-:Y:S05]  /*7310*/  BSYNC.RECONVERGENT B2 ;  /* 0x0000000000027941 */ /* 0x000fea0003800200 */
.L_x_693:
        /* <DEDUP_REMOVED lines=9> */
.L_x_698:
[----:B------:R-:W0:Y:S01]  /*73b0*/  LDCU.64 UR6, c[0x0][0x390] ;  /* 0x00007200ff0677ac */ /* 0x000e220008000a00 */
[----:B-----5:R-:W-:-:S04]  /*73c0*/  IADD3 R18, P0, PT, R39, R16, RZ ;  /* 0x0000001027127210 */ /* 0x020fc80007f1e0ff */
[----:B------:R-:W-:Y:S02]  /*73d0*/  LEA.HI.X.SX32 R17, R39, R17, 0x1, P0 ;  /* 0x0000001127117211 */ /* 0x000fe400000f0eff */
[----:B0-----:R-:W-:-:S04]  /*73e0*/  LEA R16, P0, R18, UR6, 0x2 ;  /* 0x0000000612107c11 */ /* 0x001fc8000f8010ff */
[----:B------:R-:W-:-:S05]  /*73f0*/  LEA.HI.X R17, R18, UR7, R17, 0x2, P0 ;  /* 0x0000000712117c11 */ /* 0x000fca00080f1411 */
[----:B------:R3:W-:Y:S04]  /*7400*/  STG.E desc[UR18][R16.64], R36 ;  /* 0x0000002410007986 */ /* 0x0007e8000c101912 */
.L_x_697:
[----:B------:R-:W-:Y:S05]  /*7410*/  BSYNC.RECONVERGENT B2 ;  /* 0x0000000000027941 */ /* 0x000fea0003800200 */
.L_x_696:
        /* <DEDUP_REMOVED lines=9> */
.L_x_701:
[----:B------:R-:W0:Y:S01]  /*74b0*/  LDCU.64 UR6, c[0x0][0x390] ;  /* 0x00007200ff0677ac */ /* 0x000e220008000a00 */
[----:B-----5:R-:W-:-:S04]  /*74c0*/  IADD3 R18, P0, PT, R37, R16, RZ ;  /* 0x0000001025127210 */ /* 0x020fc80007f1e0ff */
[----:B------:R-:W-:Y:S02]  /*74d0*/  LEA.HI.X.SX32 R17, R37, R17, 0x1, P0 ;  /* 0x0000001125117211 */ /* 0x000fe400000f0eff */
[----:B0-----:R-:W-:-:S04]  /*74e0*/  LEA R16, P0, R18, UR6, 0x2 ;  /* 0x0000000612107c11 */ /* 0x001fc8000f8010ff */
[----:B------:R-:W-:-:S05]  /*74f0*/  LEA.HI.X R17, R18, UR7, R17, 0x2, P0 ;  /* 0x0000000712117c11 */ /* 0x000fca00080f1411 */
[----:B------:R4:W-:Y:S04]  /*7500*/  STG.E desc[UR18][R16.64], R34 ;  /* 0x0000002210007986 */ /* 0x0009e8000c101912 */
.L_x_700:
[----:B------:R-:W-:Y:S05]  /*7510*/  BSYNC.RECONVERGENT B2 ;  /* 0x0000000000027941 */ /* 0x000fea0003800200 */
.L_x_699:
        /* <DEDUP_REMOVED lines=9> */
.L_x_704:
[----:B------:R-:W0:Y:S01]  /*75b0*/  LDCU.64 UR6, c[0x0][0x390] ;  /* 0x00007200ff0677ac */ /* 0x000e220008000a00 */
[----:B-----5:R-:W-:-:S04]  /*75c0*/  IADD3 R18, P0, PT, R35, R16, RZ ;  /* 0x0000001023127210 */ /* 0x020fc80007f1e0ff */
[----:B------:R-:W-:Y:S02]  /*75d0*/  LEA.HI.X.SX32 R17, R35, R17, 0x1, P0 ;  /* 0x0000001123117211 */ /* 0x000fe400000f0eff */
[----:B0-----:R-:W-:-:S04]  /*75e0*/  LEA R16, P0, R18, UR6, 0x2 ;  /* 0x0000000612107c11 */ /* 0x001fc8000f8010ff */
[----:B------:R-:W-:-:S05]  /*75f0*/  LEA.HI.X R17, R18, UR7, R17, 0x2, P0 ;  /* 0x0000000712117c11 */ /* 0x000fca00080f1411 */
[----:B------:R0:W-:Y:S04]  /*7600*/  STG.E desc[UR18][R16.64], R32 ;  /* 0x0000002010007986 */ /* 0x0001e8000c101912 */
.L_x_703:
[----:B------:R-:W-:Y:S05]  /*7610*/  BSYNC.RECONVERGENT B2 ;  /* 0x0000000000027941 */ /* 0x000fea0003800200 */
.L_x_702:
        /* <DEDUP_REMOVED lines=9> */
.L_x_707:
[----:B------:R-:W0:Y:S01]  /*76b0*/  LDCU.64 UR6, c[0x0][0x390] ;  /* 0x00007200ff0677ac */ /* 0x000e220008000a00 */
[----:B-----5:R-:W-:-:S04]  /*76c0*/  IADD3 R18, P0, PT, R33, R16, RZ ;  /* 0x0000001021127210 */ /* 0x020fc80007f1e0ff */
[----:B------:R-:W-:Y:S02]  /*76d0*/  LEA.HI.X.SX32 R17, R33, R17, 0x1, P0 ;  /* 0x0000001121117211 */ /* 0x000fe400000f0eff */
[----:B0-----:R-:W-:-:S04]  /*76e0*/  LEA R16, P0, R18, UR6, 0x2 ;  /* 0x0000000612107c11 */ /* 0x001fc8000f8010ff */
[----:B------:R-:W-:-:S05]  /*76f0*/  LEA.HI.X R17, R18, UR7, R17, 0x2, P0 ;  /* 0x0000000712117c11 */ /* 0x000fca00080f1411 */
[----:B------:R0:W-:Y:S04]  /*7700*/  STG.E desc[UR18][R16.64], R30 ;  /* 0x0000001e10007986 */ /* 0x0001e8000c101912 */
.L_x_706:
[----:B------:R-:W-:Y:S05]  /*7710*/  BSYNC.RECONVERGENT B2 ;  /* 0x0000000000027941 */ /* 0x000fea0003800200 */
.L_x_705:
        /* <DEDUP_REMOVED lines=9> */
.L_x_710:
[----:B------:R-:W0:Y:S01]  /*77b0*/  LDCU.64 UR6, c[0x0][0x390] ;  /* 0x00007200ff0677ac */ /* 0x000e220008000a00 */
[----:B-----5:R-:W-:-:S04]  /*77c0*/  IADD3 R18, P0, PT, R29, R16, RZ ;  /* 0x000000101d127210 */ /* 0x020fc80007f1e0ff */
[----:B------:R-:W-:Y:S02]  /*77d0*/  LEA.HI.X.SX32 R17, R29, R17, 0x1, P0 ;  /* 0x000000111d117211 */ /* 0x000fe400000f0eff */
[----:B0-----:R-:W-:-:S04]  /*77e0*/  LEA R16, P0, R18, UR6, 0x2 ;  /* 0x0000000612107c11 */ /* 0x001fc8000f8010ff */
[----:B------:R-:W-:-:S05]  /*77f0*/  LEA.HI.X R17, R18, UR7, R17, 0x2, P0 ;  /* 0x0000000712117c11 */ /* 0x000fca00080f1411 */
[----:B------:R0:W-:Y:S04]  /*7800*/  STG.E desc[UR18][R16.64], R28 ;  /* 0x0000001c10007986 */ /* 0x0001e8000c101912 */
.L_x_709:
[----:B------:R-:W-:Y:S05]  /*7810*/  BSYNC.RECONVERGENT B2 ;  /* 0x0000000000027941 */ /* 0x000fea0003800200 */
.L_x_708:
        /* <DEDUP_REMOVED lines=10> */
.L_x_713:
[----:B-----5:R-:W-:-:S04]  /*78c0*/  IADD3 R18, P0, PT, R15, R16, RZ ;  /* 0x000000100f127210 */ /* 0x020fc80007f1e0ff */
[----:B------:R-:W-:Y:S02]  /*78d0*/  LEA.HI.X.SX32 R15, R15, R17, 0x1, P0 ;  /* 0x000000110f0f7211 */ /* 0x000fe400000f0eff */
[----:B0-----:R-:W-:-:S04]  /*78e0*/  LEA R16, P0, R18, UR6, 0x2 ;  /* 0x0000000612107c11 */ /* 0x001fc8000f8010ff */
[----:B------:R-:W-:-:S05]  /*78f0*/  LEA.HI.X R17, R18, UR7, R15, 0x2, P0 ;  /* 0x0000000712117c11 */ /* 0x000fca00080f140f */
[----:B------:R0:W-:Y:S04]  /*7900*/  STG.E desc[UR18][R16.64], R12 ;  /* 0x0000000c10007986 */ /* 0x0001e8000c101912 */
.L_x_712:
[----:B------:R-:W-:Y:S05]  /*7910*/  BSYNC.RECONVERGENT B2 ;  /* 0x0000000000027941 */ /* 0x000fea0003800200 */
.L_x_711:
        /* <DEDUP_REMOVED lines=10> */
.L_x_716:
[----:B-----5:R-:W-:-:S04]  /*79c0*/  IADD3 R12, P0, PT, R11, R16, RZ ;  /* 0x000000100b0c7210 */ /* 0x020fc80007f1e0ff */
[----:B------:R-:W-:Y:S02]  /*79d0*/  LEA.HI.X.SX32 R11, R11, R17, 0x1, P0 ;  /* 0x000000110b0b7211 */ /* 0x000fe400000f0eff */
[----:B0-----:R-:W-:-:S04]  /*79e0*/  LEA R16, P0, R12, UR6, 0x2 ;  /* 0x000000060c107c11 */ /* 0x001fc8000f8010ff */
[----:B------:R-:W-:-:S05]  /*79f0*/  LEA.HI.X R17, R12, UR7, R11, 0x2, P0 ;  /* 0x000000070c117c11 */ /* 0x000fca00080f140b */
[----:B------:R0:W-:Y:S04]  /*7a00*/  STG.E desc[UR18][R16.64], R10 ;  /* 0x0000000a10007986 */ /* 0x0001e8000c101912 */
.L_x_715:
[----:B------:R-:W-:Y:S05]  /*7a10*/  BSYNC.RECONVERGENT B2 ;  /* 0x0000000000027941 */ /* 0x000fea0003800200 */
.L_x_714:
        /* <DEDUP_REMOVED lines=9> */
.L_x_719:
[----:B-----5:R-:W-:-:S04]  /*7ab0*/  IADD3 R12, P0, PT, R9, R10, RZ ;  /* 0x0000000a090c7210 */ /* 0x020fc80007f1e0ff */
[----:B------:R-:W-:Y:S02]  /*7ac0*/  LEA.HI.X.SX32 R9, R9, R11, 0x1, P0 ;  /* 0x0000000b09097211 */ /* 0x000fe400000f0eff */
[----:B0-----:R-:W-:-:S04]  /*7ad0*/  LEA R10, P0, R12, UR6, 0x2 ;  /* 0x000000060c0a7c11 */ /* 0x001fc8000f8010ff */
[----:B------:R-:W-:-:S05]  /*7ae0*/  LEA.HI.X R11, R12, UR7, R9, 0x2, P0 ;  /* 0x000000070c0b7c11 */ /* 0x000fca00080f1409 */
[----:B------:R0:W-:Y:S04]  /*7af0*/  STG.E desc[UR18][R10.64], R8 ;  /* 0x000000080a007986 */ /* 0x0001e8000c101912 */
.L_x_718:
[----:B------:R-:W-:Y:S05]  /*7b00*/  BSYNC.RECONVERGENT B2 ;  /* 0x0000000000027941 */ /* 0x000fea0003800200 */
.L_x_717:
        /* <DEDUP_REMOVED lines=9> */
.L_x_722:
[----:B-----5:R-:W-:-:S04]  /*7ba0*/  IADD3 R10, P0, PT, R13, R8, RZ ;  /* 0x000000080d0a7210 */ /* 0x020fc80007f1e0ff */
[----:B------:R-:W-:Y:S02]  /*7bb0*/  LEA.HI.X.SX32 R9, R13, R9, 0x1, P0 ;  /* 0x000000090d097211 */ /* 0x000fe400000f0eff */
[----:B0-----:R-:W-:-:S04]  /*7bc0*/  LEA R8, P0, R10, UR6, 0x2 ;  /* 0x000000060a087c11 */ /* 0x001fc8000f8010ff */
[----:B------:R-:W-:-:S05]  /*7bd0*/  LEA.HI.X R9, R10, UR7, R9, 0x2, P0 ;  /* 0x000000070a097c11 */ /* 0x000fca00080f1409 */
[----:B------:R0:W-:Y:S04]  /*7be0*/  STG.E desc[UR18][R8.64], R6 ;  /* 0x0000000608007986 */ /* 0x0001e8000c101912 */
.L_x_721:
[----:B------:R-:W-:Y:S05]  /*7bf0*/  BSYNC.RECONVERGENT B2 ;  /* 0x0000000000027941 */ /* 0x000fea0003800200 */
.L_x_720:
        /* <DEDUP_REMOVED lines=9> */
.L_x_725:
[----:B-----5:R-:W-:-:S04]  /*7c90*/  IADD3 R8, P0, PT, R7, R8, RZ ;  /* 0x0000000807087210 */ /* 0x020fc80007f1e0ff */
[----:B------:R-:W-:Y:S02]  /*7ca0*/  LEA.HI.X.SX32 R7, R7, R9, 0x1, P0 ;  /* 0x0000000907077211 */ /* 0x000fe400000f0eff */
[----:B0-----:R-:W-:-:S04]  /*7cb0*/  LEA R6, P0, R8, UR6, 0x2 ;  /* 0x0000000608067c11 */ /* 0x001fc8000f8010ff */
[----:B------:R-:W-:-:S05]  /*7cc0*/  LEA.HI.X R7, R8, UR7, R7, 0x2, P0 ;  /* 0x0000000708077c11 */ /* 0x000fca00080f1407 */
[----:B------:R0:W-:Y:S04]  /*7cd0*/  STG.E desc[UR18][R6.64], R4 ;  /* 0x0000000406007986 */ /* 0x0001e8000c101912 */
.L_x_724:
[----:B------:R-:W-:Y:S05]  /*7ce0*/  BSYNC.RECONVERGENT B2 ;  /* 0x0000000000027941 */ /* 0x000fea0003800200 */
.L_x_723:
        /* <DEDUP_REMOVED lines=9> */
.L_x_728:
[----:B-----5:R-:W-:-:S04]  /*7d80*/  IADD3 R6, P0, PT, R5, R6, RZ ;  /* 0x0000000605067210 */ /* 0x020fc80007f1e0ff */
[----:B------:R-:W-:Y:S02]  /*7d90*/  LEA.HI.X.SX32 R5, R5, R7, 0x1, P0 ;  /* 0x0000000705057211 */ /* 0x000fe400000f0eff */
[----:B0-----:R-:W-:-:S04]  /*7da0*/  LEA R4, P0, R6, UR6, 0x2 ;  /* 0x0000000606047c11 */ /* 0x001fc8000f8010ff */
[----:B------:R-:W-:-:S05]  /*7db0*/  LEA.HI.X R5, R6, UR7, R5, 0x2, P0 ;  /* 0x0000000706057c11 */ /* 0x000fca00080f1405 */
[----:B------:R0:W-:Y:S04]  /*7dc0*/  STG.E desc[UR18][R4.64], R2 ;  /* 0x0000000204007986 */ /* 0x0001e8000c101912 */
.L_x_727:
[----:B------:R-:W-:Y:S05]  /*7dd0*/  BSYNC.RECONVERGENT B2 ;  /* 0x0000000000027941 */ /* 0x000fea0003800200 */
.L_x_726:
        /* <DEDUP_REMOVED lines=8> */
.L_x_730:
[----:B-----5:R-:W-:-:S04]  /*7e60*/  IADD3 R4, P0, PT, R3, R4, RZ ;  /* 0x0000000403047210 */ /* 0x020fc80007f1e0ff */
[----:B------:R-:W-:Y:S02]  /*7e70*/  LEA.HI.X.SX32 R3, R3, R5, 0x1, P0 ;  /* 0x0000000503037211 */ /* 0x000fe400000f0eff */
[----:B0-----:R-:W-:-:S04]  /*7e80*/  LEA R2, P0, R4, UR6, 0x2 ;  /* 0x0000000604027c11 */ /* 0x001fc8000f8010ff */
[----:B------:R-:W-:-:S05]  /*7e90*/  LEA.HI.X R3, R4, UR7, R3, 0x2, P0 ;  /* 0x0000000704037c11 */ /* 0x000fca00080f1403 */
[----:B------:R0:W-:Y:S01]  /*7ea0*/  STG.E desc[UR18][R2.64], R0 ;  /* 0x0000000002007986 */ /* 0x0001e2000c101912 */
[----:B------:R-:W-:Y:S05]  /*7eb0*/  BRA `(.L_x_729) ;  /* 0x0000000800607947 */ /* 0x000fea0003800000 */
.L_x_686:
[----:B------:R-:W-:Y:S01]  /*7ec0*/  P2R R50, PR, RZ, 0x2 ;  /* 0x00000002ff327803 */ /* 0x000fe20000000000 */
[----:B------:R-:W-:Y:S01]  /*7ed0*/  BAR.SYNC.DEFER_BLOCKING 0x0 ;  /* 0x0000000000007b1d */ /* 0x000fe20000010000 */
[----:B------:R-:W-:Y:S02]  /*7ee0*/  LOP3.LUT P1, RZ, R31, 0x8, RZ, 0xc0, !PT ;  /* 0x000000081fff7812 */ /* 0x000fe4000782c0ff */
[----:B------:R-:W-:Y:S02]  /*7ef0*/  @P0 LEA R40, R49, UR5, 0x2 ;  /* 0x0000000531280c11 */ /* 0x000fe4000f8e10ff */
[----:B------:R-:W-:Y:S01]  /*7f00*/  P2R R52, PR, RZ, 0x2 ;  /* 0x00000002ff347803 */ /* 0x000fe20000000000 */
[----:B------:R-:W0:Y:S01]  /*7f10*/  LDCU.64 UR12, c[0x0][0x390] ;  /* 0x00007200ff0c77ac */ /* 0x000e220008000a00 */
[----:B------:R-:W-:Y:S02]  /*7f20*/  LOP3.LUT P1, RZ, R31, 0x4, RZ, 0xc0, !PT ;  /* 0x000000041fff7812 */ /* 0x000fe4000782c0ff */
[----:B------:R-:W-:-:S02]  /*7f30*/  P2R R48, PR, RZ, 0x4 ;  /* 0x00000004ff307803 */ /* 0x000fc40000000000 */
[----:B------:R-:W-:Y:S02]  /*7f40*/  P2R R53, PR, RZ, 0x2 ;  /* 0x00000002ff357803 */ /* 0x000fe40000000000 */
[C---:B------:R-:W-:Y:S02]  /*7f50*/  LOP3.LUT P1, RZ, R31.reuse, 0x2, RZ, 0xc0, !PT ;  /* 0x000000021fff7812 */ /* 0x040fe4000782c0ff */
[C---:B------:R-:W-:Y:S02]  /*7f60*/  LOP3.LUT P2, RZ, R31.reuse, 0x10, RZ, 0xc0, !PT ;  /* 0x000000101fff7812 */ /* 0x040fe4000784c0ff */
[----:B------:R-:W-:Y:S02]  /*7f70*/  P2R R46, PR, RZ, 0x8 ;  /* 0x00000008ff2e7803 */ /* 0x000fe40000000000 */
[----:B------:R-:W-:Y:S02]  /*7f80*/  LOP3.LUT P3, RZ, R31, 0x20, RZ, 0xc0, !PT ;  /* 0x000000201fff7812 */ /* 0x000fe4000786c0ff */
[----:B------:R-:W-:-:S02]  /*7f90*/  P2R R44, PR, RZ, 0x10 ;  /* 0x00000010ff2c7803 */ /* 0x000fc40000000000 */
[----:B------:R-:W-:Y:S01]  /*7fa0*/  LOP3.LUT P4, RZ, R31, 0x40, RZ, 0xc0, !PT ;  /* 0x000000401fff7812 */ /* 0x000fe2000788c0ff */
[----:B------:R1:W-:Y:S01]  /*7fb0*/  @P0 STS [R40], R47 ;  /* 0x0000002f28000388 */ /* 0x0003e20000000800 */
[----:B------:R-:W-:Y:S02]  /*7fc0*/  P2R R42, PR, RZ, 0x20 ;  /* 0x00000020ff2a7803 */ /* 0x000fe40000000000 */
[----:B------:R-:W-:Y:S02]  /*7fd0*/  @P1 LEA R45, R45, UR5, 0x2 ;  /* 0x000000052d2d1c11 */ /* 0x000fe4000f8e10ff */
[C---:B------:R-:W-:Y:S02]  /*7fe0*/  LOP3.LUT P5, RZ, R31.reuse, 0x80, RZ, 0xc0, !PT ;  /* 0x000000801fff7812 */ /* 0x040fe400078ac0ff */
[----:B------:R-:W-:Y:S01]  /*7ff0*/  LOP3.LUT P0, RZ, R31, 0x100, RZ, 0xc0, !PT ;  /* 0x000001001fff7812 */ /* 0x000fe2000780c0ff */
[----:B------:R1:W-:Y:S01]  /*8000*/  @P1 STS [R45], R43 ;  /* 0x0000002b2d001388 */ /* 0x0003e20000000800 */
[----:B------:R-:W-:-:S02]  /*8010*/  ISETP.NE.AND P1, PT, R53, RZ, PT ;  /* 0x000000ff3500720c */ /* 0x000fc40003f25270 */
[----:B------:R-:W-:Y:S02]  /*8020*/  @P2 LEA R37, R37, UR5, 0x2 ;  /* 0x0000000525252c11 */ /* 0x000fe4000f8e10ff */
[----:B------:R-:W-:Y:S02]  /*8030*/  @P3 LEA R35, R35, UR5, 0x2 ;  /* 0x0000000523233c11 */ /* 0x000fe4000f8e10ff */
[----:B------:R-:W-:Y:S02]  /*8040*/  @P4 LEA R33, R33, UR5, 0x2 ;  /* 0x0000000521214c11 */ /* 0x000fe4000f8e10ff */
[----:B------:R-:W-:Y:S02]  /*8050*/  LOP3.LUT P6, RZ, R31, 0x1, RZ, 0xc0, !PT ;  /* 0x000000011fff7812 */ /* 0x000fe400078cc0ff */
[----:B------:R-:W-:Y:S02]  /*8060*/  @P5 LEA R29, R29, UR5, 0x2 ;  /* 0x000000051d1d5c11 */ /* 0x000fe4000f8e10ff */
[----:B------:R-:W-:-:S02]  /*8070*/  @P0 LEA R15, R15, UR5, 0x2 ;  /* 0x000000050f0f0c11 */ /* 0x000fc4000f8e10ff */
[----:B------:R-:W-:-:S05]  /*8080*/  @P1 LEA R41, R41, UR5, 0x2 ;  /* 0x0000000529291c11 */ /* 0x000fca000f8e10ff */
[----:B------:R1:W-:Y:S01]  /*8090*/  @P1 STS [R41], R38 ;  /* 0x0000002629001388 */ /* 0x0003e20000000800 */
[----:B------:R-:W-:Y:S02]  /*80a0*/  ISETP.NE.AND P1, PT, R52, RZ, PT ;  /* 0x000000ff3400720c */ /* 0x000fe40003f25270 */
[----:B------:R-:W-:-:S11]  /*80b0*/  @P6 LEA R11, R11, UR5, 0x2 ;  /* 0x000000050b0b6c11 */ /* 0x000fd6000f8e10ff */
[----:B------:R-:W-:-:S05]  /*80c0*/  @P1 LEA R39, R39, UR5, 0x2 ;  /* 0x0000000527271c11 */ /* 0x000fca000f8e10ff */
        /* <DEDUP_REMOVED lines=33> */
[----:B-1----:R-:W-:-:S05]  /*82e0*/  IMAD.HI.U32 R0, R24, -0x55555555, RZ ;  /* 0xaaaaaaab18007827 */ /* 0x002fca00078e00ff */
        /* <DEDUP_REMOVED lines=10> */
.L_x_733:
        /* <DEDUP_REMOVED lines=17> */
.L_x_732:
[----:B------:R-:W-:Y:S05]  /*84a0*/  BSYNC.RECONVERGENT B2 ;  /* 0x0000000000027941 */ /* 0x000fea0003800200 */
.L_x_731:
        /* <DEDUP_REMOVED lines=14> */
.L_x_734:
        /* <DEDUP_REMOVED lines=43> */
.L_x_729:
[----:B------:R-:W-:Y:S05]  /*8840*/  BSYNC.RECONVERGENT B0 ;  /* 0x0000000000007941 */ /* 0x000fea0003800200 */
.L_x_685:
[----:B------:R-:W-:Y:S05]  /*8850*/  BRA `(.L_x_735) ;  /* 0x0000003400d07947 */ /* 0x000fea0003800000 */
.L_x_684:
        /* <DEDUP_REMOVED lines=66> */
[----:B------:R-:W-:-:S05]  /*8c80*/  LEA R19, R19, UR5, 0x2 ;  /* 0x0000000513137c11 */ /* 0x000fca000f8e10ff */
[----:B------:R-:W-:Y:S01]  /*8c90*/  IMAD R2, R33, 0x38, R19 ;  /* 0x0000003821027824 */ /* 0x000fe200078e0213 */
[----:B0-----:R-:W-:-:S04]  /*8ca0*/  UIADD3 UR6, UPT, UPT, -UR6, URZ, URZ ;  /* 0x000000ff06067290 */ /* 0x001fc8000fffe1ff */
[----:B------:R-:W-:Y:S01]  /*8cb0*/  ULEA UR6, UR6, 0x20, 0x3 ;  /* 0x0000002006067891 */ /* 0x000fe2000f8e18ff */
[----:B------:R-:W-:Y:S01]  /*8cc0*/  LOP3.LUT R31, R31, 0xfffffffb, RZ, 0xc0, !PT ;  /* 0xfffffffb1f1f7812 */ /* 0x000fe200078ec0ff */
[----:B------:R-:W-:Y:S01]  /*8cd0*/  IMAD.MOV.U32 R20, RZ, RZ, 0x2 ;  /* 0x00000002ff147424 */ /* 0x000fe200078e00ff */
[----:B--2---:R0:W-:Y:S04]  /*8ce0*/  STS [R19], R0 ;  /* 0x0000000013007388 */ /* 0x0041e80000000800 */
        /* <DEDUP_REMOVED lines=21> */
[----:B------:R-:W5:Y:S01]  /*8e40*/  LDS R22, [R2+0x18] ;  /* 0x0000180002167984 */ /* 0x000f620000000800 */
[----:B0-----:R-:W-:-:S03]  /*8e50*/  IMAD R0, R32, 0xf, RZ ;  /* 0x0000000f20007824 */ /* 0x001fc600078e02ff */
[----:B------:R-:W0:Y:S04]  /*8e60*/  LDS R21, [R2+0x1c] ;  /* 0x00001c0002157984 */ /* 0x000e280000000800 */
[----:B------:R-:W0:Y:S04]  /*8e70*/  LDS R19, [R2+0x20] ;  /* 0x0000200002137984 */ /* 0x000e280000000800 */
[----:B------:R-:W0:Y:S01]  /*8e80*/  LDS R18, [R2+0x24] ;  /* 0x0000240002127984 */ /* 0x000e220000000800 */
[----:B-1----:R-:W-:-:S03]  /*8e90*/  SHF.R.U32.HI R3, RZ, UR6, R30 ;  /* 0x00000006ff037c19 */ /* 0x002fc6000801161e */
[----:B------:R-:W1:Y:S01]  /*8ea0*/  LDS R11, [R2+0x28] ;  /* 0x00002800020b7984 */ /* 0x000e620000000800 */
[----:B--2---:R-:W-:-:S03]  /*8eb0*/  SHF.R.U32.HI R4, RZ, UR6, R29 ;  /* 0x00000006ff047c19 */ /* 0x004fc6000801161d */
[----:B------:R-:W2:Y:S01]  /*8ec0*/  LDS R9, [R2+0x2c] ;  /* 0x00002c0002097984 */ /* 0x000ea20000000800 */
[----:B------:R-:W-:Y:S02]  /*8ed0*/  LOP3.LUT R3, R3, 0xff, RZ, 0xc0, !PT ;  /* 0x000000ff03037812 */ /* 0x000fe400078ec0ff */
[----:B------:R-:W-:Y:S01]  /*8ee0*/  LOP3.LUT R4, R4, 0xff, RZ, 0xc0, !PT ;  /* 0x000000ff04047812 */ /* 0x000fe200078ec0ff */
[----:B------:R-:W2:Y:S01]  /*8ef0*/  LDS R7, [R2+0x30] ;  /* 0x0000300002077984 */ /* 0x000ea20000000800 */
[----:B------:R-:W-:Y:S01]  /*8f00*/  ISETP.NE.AND P1, PT, R3, UR7, PT ;  /* 0x0000000703007c0c */ /* 0x000fe2000bf25270 */
[----:B------:R-:W-:Y:S01]  /*8f10*/  VIADD R3, R0, 0x1 ;  /* 0x0000000100037836 */ /* 0x000fe20000000000 */
[----:B---3--:R-:W-:Y:S02]  /*8f20*/  SHF.R.U32.HI R5, RZ, UR6, R28 ;  /* 0x00000006ff057c19 */ /* 0x008fe4000801161c */
[----:B------:R-:W-:Y:S02]  /*8f30*/  ISETP.NE.AND P0, PT, R4, UR7, PT ;  /* 0x0000000704007c0c */ /* 0x000fe4000bf05270 */
[----:B------:R-:W-:-:S02]  /*8f40*/  LOP3.LUT R5, R5, 0xff, RZ, 0xc0, !PT ;  /* 0x000000ff05057812 */ /* 0x000fc400078ec0ff */
[----:B------:R-:W-:Y:S02]  /*8f50*/  ISETP.GE.OR P6, PT, R3, UR4, !P0 ;  /* 0x0000000403007c0c */ /* 0x000fe4000c7c6670 */
[----:B----4-:R-:W-:Y:S01]  /*8f60*/  SHF.R.U32.HI R4, RZ, UR6, R25 ;  /* 0x00000006ff047c19 */ /* 0x010fe20008011619 */
[C---:B------:R-:W-:Y:S01]  /*8f70*/  VIADD R3, R0.reuse, 0x2 ;  /* 0x0000000200037836 */ /* 0x040fe20000000000 */
[----:B------:R-:W-:Y:S02]  /*8f80*/  ISETP.GE.OR P1, PT, R0, UR4, !P1 ;  /* 0x0000000400007c0c */ /* 0x000fe4000cf26670 */
[----:B------:R-:W-:Y:S02]  /*8f90*/  ISETP.NE.AND P0, PT, R5, UR7, PT ;  /* 0x0000000705007c0c */ /* 0x000fe4000bf05270 */
[----:B------:R-:W-:Y:S02]  /*8fa0*/  LOP3.LUT R4, R4, 0xff, RZ, 0xc0, !PT ;  /* 0x000000ff04047812 */ /* 0x000fe400078ec0ff */
[----:B------:R-:W-:-:S02]  /*8fb0*/  ISETP.GE.OR P4, PT, R3, UR4, !P0 ;  /* 0x0000000403007c0c */ /* 0x000fc4000c786670 */
[----:B------:R-:W-:Y:S01]  /*8fc0*/  ISETP.NE.AND P2, PT, R4, UR7, PT ;  /* 0x0000000704007c0c */ /* 0x000fe2000bf45270 */
[----:B------:R-:W-:Y:S01]  /*8fd0*/  VIADD R4, R0, 0x3 ;  /* 0x0000000300047836 */ /* 0x000fe20000000000 */
[----:B-----5:R-:W-:Y:S02]  /*8fe0*/  SHF.R.U32.HI R5, RZ, UR6, R24 ;  /* 0x00000006ff057c19 */ /* 0x020fe40008011618 */
[----:B------:R-:W-:Y:S02]  /*8ff0*/  SEL R3, RZ, 0x1, !P1 ;  /* 0x00000001ff037807 */ /* 0x000fe40004800000 */
[----:B------:R-:W-:Y:S01]  /*9000*/  @P6 LOP3.LUT R31, R31, 0x4, RZ, 0xfc, !PT ;  /* 0x000000041f1f6812 */ /* 0x000fe200078efcff */
[----:B------:R-:W-:Y:S01]  /*9010*/  @!P1 IMAD.MOV R20, RZ, RZ, 0x1 ;  /* 0x00000001ff149424 */ /* 0x000fe200078e02ff */
[----:B------:R-:W-:Y:S02]  /*9020*/  LOP3.LUT R5, R5, 0xff, RZ, 0xc0, !PT ;  /* 0x000000ff05057812 */ /* 0x000fe400078ec0ff */
[----:B------:R-:W-:Y:S01]  /*9030*/  ISETP.GE.OR P2, PT, R4, UR4, !P2 ;  /* 0x0000000404007c0c */ /* 0x000fe2000d746670 */
[----:B------:R-:W-:Y:S01]  /*9040*/  @!P6 IMAD.MOV R20, RZ, RZ, R3 ;  /* 0x000000ffff14e224 */ /* 0x000fe200078e0203 */
[----:B------:R-:W-:Y:S01]  /*9050*/  SHF.R.U32.HI R4, RZ, UR6, R23 ;  /* 0x00000006ff047c19 */ /* 0x000fe20008011617 */
[----:B------:R-:W-:Y:S01]  /*9060*/  VIADD R3, R0, 0x4 ;  /* 0x0000000400037836 */ /* 0x000fe20000000000 */
[----:B------:R-:W-:-:S02]  /*9070*/  LOP3.LUT R31, R31, 0xfffffffd, RZ, 0xc0, !PT ;  /* 0xfffffffd1f1f7812 */ /* 0x000fc400078ec0ff */
[----:B------:R-:W-:Y:S01]  /*9080*/  ISETP.NE.AND P0, PT, R5, UR7, PT ;  /* 0x0000000705007c0c */ /* 0x000fe2000bf05270 */
[----:B------:R-:W-:Y:S01]  /*9090*/  VIADD R5, R20, 0x1 ;  /* 0x0000000114057836 */ /* 0x000fe20000000000 */
[----:B------:R-:W-:Y:S01]  /*90a0*/  LOP3.LUT R4, R4, 0xff, RZ, 0xc0, !PT ;  /* 0x000000ff04047812 */ /* 0x000fe200078ec0ff */
[----:B------:R-:W-:Y:S01]  /*90b0*/  @!P4 IMAD.MOV R5, RZ, RZ, R20 ;  /* 0x000000ffff05c224 */ /* 0x000fe200078e0214 */
[----:B------:R-:W-:Y:S02]  /*90c0*/  @P4 LOP3.LUT R31, R31, 0x2, RZ, 0xfc, !PT ;  /* 0x000000021f1f4812 */ /* 0x000fe400078efcff */
[----:B------:R-:W-:Y:S02]  /*90d0*/  ISETP.GE.OR P4, PT, R3, UR4, !P0 ;  /* 0x0000000403007c0c */ /* 0x000fe4000c786670 */
[----:B------:R-:W-:Y:S02]  /*90e0*/  ISETP.NE.AND P0, PT, R4, UR7, PT ;  /* 0x0000000704007c0c */ /* 0x000fe4000bf05270 */
[----:B------:R-:W-:Y:S01]  /*90f0*/  SHF.R.U32.HI R4, RZ, UR6, R22 ;  /* 0x00000006ff047c19 */ /* 0x000fe20008011616 */
[----:B------:R-:W-:Y:S01]  /*9100*/  VIADD R3, R0, 0x5 ;  /* 0x0000000500037836 */ /* 0x000fe20000000000 */
[----:B------:R-:W-:-:S02]  /*9110*/  P2R R14, PR, RZ, 0x2 ;  /* 0x00000002ff0e7803 */ /* 0x000fc40000000000 */
[----:B------:R-:W-:Y:S02]  /*9120*/  LOP3.LUT R4, R4, 0xff, RZ, 0xc0, !PT ;  /* 0x000000ff04047812 */ /* 0x000fe400078ec0ff */
[----:B------:R-:W-:Y:S01]  /*9130*/  ISETP.GE.OR P1, PT, R3, UR4, !P0 ;  /* 0x0000000403007c0c */ /* 0x000fe2000c726670 */
[----:B------:R-:W-:Y:S01]  /*9140*/  VIADD R6, R5, 0x1 ;  /* 0x0000000105067836 */ /* 0x000fe20000000000 */
[----:B------:R-:W-:Y:S02]  /*9150*/  LOP3.LUT R31, R31, 0xffffffdf, RZ, 0xc0, !PT ;  /* 0xffffffdf1f1f7812 */ /* 0x000fe400078ec0ff */
[----:B------:R-:W-:Y:S01]  /*9160*/  ISETP.NE.AND P3, PT, R4, UR7, PT ;  /* 0x0000000704007c0c */ /* 0x000fe2000bf65270 */
[----:B------:R-:W-:Y:S01]  /*9170*/  @!P2 IMAD.MOV R6, RZ, RZ, R5 ;  /* 0x000000ffff06a224 */ /* 0x000fe200078e0205 */
[----:B0-----:R-:W-:Y:S01]  /*9180*/  SHF.R.U32.HI R4, RZ, UR6, R21 ;  /* 0x00000006ff047c19 */ /* 0x001fe20008011615 */
[----:B------:R-:W-:Y:S01]  /*9190*/  VIADD R3, R0, 0x6 ;  /* 0x0000000600037836 */ /* 0x000fe20000000000 */
[----:B------:R-:W-:Y:S01]  /*91a0*/  @P4 LOP3.LUT R31, R31, 0x20, RZ, 0xfc, !PT ;  /* 0x000000201f1f4812 */ /* 0x000fe200078efcff */
[----:B------:R-:W-:Y:S01]  /*91b0*/  VIADD R10, R6, 0x1 ;  /* 0x00000001060a7836 */ /* 0x000fe20000000000 */
[----:B------:R-:W-:Y:S01]  /*91c0*/  LOP3.LUT R4, R4, 0xff, RZ, 0xc0, !PT ;  /* 0x000000ff04047812 */ /* 0x000fe200078ec0ff */
[----:B------:R-:W-:Y:S01]  /*91d0*/  @!P4 IMAD.MOV R10, RZ, RZ, R6 ;  /* 0x000000ffff0ac224 */ /* 0x000fe200078e0206 */
[----:B------:R-:W-:Y:S01]  /*91e0*/  ISETP.GE.OR P3, PT, R3, UR4, !P3 ;  /* 0x0000000403007c0c */ /* 0x000fe2000df66670 */
[----:B------:R-:W-:Y:S01]  /*91f0*/  VIADD R3, R0, 0x7 ;  /* 0x0000000700037836 */ /* 0x000fe20000000000 */
[----:B------:R-:W-:-:S02]  /*9200*/  LOP3.LUT R31, R31, 0xffffffbf, RZ, 0xc0, !PT ;  /* 0xffffffbf1f1f7812 */ /* 0x000fc400078ec0ff */
[----:B------:R-:W-:Y:S01]  /*9210*/  ISETP.NE.AND P0, PT, R4, UR7, PT ;  /* 0x0000000704007c0c */ /* 0x000fe2000bf05270 */
[----:B------:R-:W-:Y:S01]  /*9220*/  VIADD R8, R10, 0x1 ;  /* 0x000000010a087836 */ /* 0x000fe20000000000 */
[----:B------:R-:W-:Y:S01]  /*9230*/  @P1 LOP3.LUT R31, R31, 0x40, RZ, 0xfc, !PT ;  /* 0x000000401f1f1812 */ /* 0x000fe200078efcff */
[----:B------:R-:W-:Y:S01]  /*9240*/  @!P1 IMAD.MOV R8, RZ, RZ, R10 ;  /* 0x000000ffff089224 */ /* 0x000fe200078e020a */
[----:B------:R-:W-:Y:S01]  /*9250*/  ISETP.GE.OR P1, PT, R3, UR4, !P0 ;  /* 0x0000000403007c0c */ /* 0x000fe2000c726670 */
[----:B------:R-:W0:Y:S01]  /*9260*/  LDS R6, [R2+0x34] ;  /* 0x0000340002067984 */ /* 0x000e220000000800 */
[----:B------:R-:W-:Y:S01]  /*9270*/  SHF.R.U32.HI R3, RZ, UR6, R19 ;  /* 0x00000006ff037c19 */ /* 0x000fe20008011613 */
[----:B------:R-:W-:Y:S01]  /*9280*/  VIADD R12, R8, 0x1 ;  /* 0x00000001080c7836 */ /* 0x000fe20000000000 */
[----:B------:R-:W-:Y:S01]  /*9290*/  SHF.R.U32.HI R4, RZ, UR6, R18 ;  /* 0x00000006ff047c19 */ /* 0x000fe20008011612 */
[----:B------:R-:W-:Y:S01]  /*92a0*/  @!P3 IMAD.MOV R12, RZ, RZ, R8 ;  /* 0x000000ffff0cb224 */ /* 0x000fe200078e0208 */
[----:B------:R-:W-:Y:S01]  /*92b0*/  LOP3.LUT R3, R3, 0xff, RZ, 0xc0, !PT ;  /* 0x000000ff03037812 */ /* 0x000fe200078ec0ff */
[----:B------:R-:W-:-:S02]  /*92c0*/  VIADD R13, R0, 0x8 ;  /* 0x00000008000d7836 */ /* 0x000fc40000000000 */
[----:B------:R-:W-:Y:S01]  /*92d0*/  VIADD R5, R12, 0x1 ;  /* 0x000000010c057836 */ /* 0x000fe20000000000 */
[----:B------:R-:W-:-:S03]  /*92e0*/  ISETP.NE.AND P0, PT, R3, UR7, PT ;  /* 0x0000000703007c0c */ /* 0x000fc6000bf05270 */
[----:B------:R-:W-:Y:S01]  /*92f0*/  @!P1 IMAD.MOV R5, RZ, RZ, R12 ;  /* 0x000000ffff059224 */ /* 0x000fe200078e020c */
[----:B------:R-:W-:Y:S02]  /*9300*/  LOP3.LUT R12, R4, 0xff, RZ, 0xc0, !PT ;  /* 0x000000ff040c7812 */ /* 0x000fe400078ec0ff */
[----:B------:R3:W4:Y:S01]  /*9310*/  LDS R4, [R2+0x38] ;  /* 0x0000380002047984 */ /* 0x0007220000000800 */
[----:B------:R-:W-:Y:S01]  /*9320*/  BAR.SYNC.DEFER_BLOCKING 0x0 ;  /* 0x0000000000007b1d */ /* 0x000fe20000010000 */
[----:B------:R-:W-:Y:S02]  /*9330*/  ISETP.GE.OR P4, PT, R13, UR4, !P0 ;  /* 0x000000040d007c0c */ /* 0x000fe4000c786670 */
[----:B------:R-:W-:Y:S01]  /*9340*/  LOP3.LUT R31, R31, 0xfffffeff, RZ, 0xc0, !PT ;  /* 0xfffffeff1f1f7812 */ /* 0x000fe200078ec0ff */
[----:B------:R-:W-:Y:S01]  /*9350*/  VIADD R3, R0, 0x9 ;  /* 0x0000000900037836 */ /* 0x000fe20000000000 */
[----:B-1----:R-:W-:Y:S02]  /*9360*/  SHF.R.U32.HI R13, RZ, UR6, R11 ;  /* 0x00000006ff0d7c19 */ /* 0x002fe4000801160b */
[----:B------:R-:W-:-:S02]  /*9370*/  @P1 LOP3.LUT R31, R31, 0x100, RZ, 0xfc, !PT ;  /* 0x000001001f1f1812 */ /* 0x000fc400078efcff */
[----:B------:R-:W-:Y:S02]  /*9380*/  ISETP.NE.AND P0, PT, R12, UR7, PT ;  /* 0x000000070c007c0c */ /* 0x000fe4000bf05270 */
[----:B------:R-:W-:Y:S02]  /*9390*/  LOP3.LUT R31, R31, 0xfffffdff, RZ, 0xc0, !PT ;  /* 0xfffffdff1f1f7812 */ /* 0x000fe400078ec0ff */
[----:B------:R-:W-:Y:S02]  /*93a0*/  LOP3.LUT R13, R13, 0xff, RZ, 0xc0, !PT ;  /* 0x000000ff0d0d7812 */ /* 0x000fe400078ec0ff */
[----:B------:R-:W-:Y:S01]  /*93b0*/  ISETP.GE.OR P1, PT, R3, UR4, !P0 ;  /* 0x0000000403007c0c */ /* 0x000fe2000c726670 */
[----:B------:R-:W-:Y:S01]  /*93c0*/  VIADD R3, R5, 0x1 ;  /* 0x0000000105037836 */ /* 0x000fe20000000000 */
[----:B--2---:R-:W-:Y:S01]  /*93d0*/  SHF.R.U32.HI R15, RZ, UR6, R9 ;  /* 0x00000006ff0f7c19 */ /* 0x004fe20008011609 */
[----:B------:R-:W-:Y:S01]  /*93e0*/  VIADD R12, R0, 0xa ;  /* 0x0000000a000c7836 */ /* 0x000fe20000000000 */
[----:B------:R-:W-:Y:S01]  /*93f0*/  @P4 LOP3.LUT R31, R31, 0x200, RZ, 0xfc, !PT ;  /* 0x000002001f1f4812 */ /* 0x000fe200078efcff */
[----:B------:R-:W-:Y:S01]  /*9400*/  @!P4 IMAD.MOV R3, RZ, RZ, R5 ;  /* 0x000000ffff03c224 */ /* 0x000fe200078e0205 */
[----:B------:R-:W-:-:S02]  /*9410*/  ISETP.NE.AND P4, PT, R13, UR7, PT ;  /* 0x000000070d007c0c */ /* 0x000fc4000bf85270 */
[----:B------:R-:W-:Y:S02]  /*9420*/  LOP3.LUT R15, R15, 0xff, RZ, 0xc0, !PT ;  /* 0x000000ff0f0f7812 */ /* 0x000fe400078ec0ff */
[----:B------:R-:W-:Y:S01]  /*9430*/  ISETP.GE.OR P4, PT, R12, UR4, !P4 ;  /* 0x000000040c007c0c */ /* 0x000fe2000e786670 */
[----:B------:R-:W-:Y:S01]  /*9440*/  VIADD R12, R0, 0xb ;  /* 0x0000000b000c7836 */ /* 0x000fe20000000000 */
[----:B------:R-:W-:-:S04]  /*9450*/  ISETP.NE.AND P5, PT, R15, UR7, PT ;  /* 0x000000070f007c0c */ /* 0x000fc8000bfa5270 */
[----:B------:R-:W-:Y:S02]  /*9460*/  ISETP.GE.OR P5, PT, R12, UR4, !P5 ;  /* 0x000000040c007c0c */ /* 0x000fe4000efa6670 */
[----:B------:R-:W-:Y:S01]  /*9470*/  SHF.R.U32.HI R12, RZ, UR6, R7 ;  /* 0x00000006ff0c7c19 */ /* 0x000fe20008011607 */
[----:B------:R-:W-:Y:S01]  /*9480*/  VIADD R15, R0, 0xc ;  /* 0x0000000c000f7836 */ /* 0x000fe20000000000 */
[----:B0-----:R-:W-:Y:S02]  /*9490*/  SHF.R.U32.HI R13, RZ, UR6, R6 ;  /* 0x00000006ff0d7c19 */ /* 0x001fe40008011606 */
[----:B------:R-:W-:Y:S01]  /*94a0*/  LOP3.LUT R12, R12, 0xff, RZ, 0xc0, !PT ;  /* 0x000000ff0c0c7812 */ /* 0x000fe200078ec0ff */
[----:B---3--:R-:W-:Y:S01]  /*94b0*/  VIADD R2, R3, 0x1 ;  /* 0x0000000103027836 */ /* 0x008fe20000000000 */
[----:B------:R-:W-:Y:S02]  /*94c0*/  LOP3.LUT R13, R13, 0xff, RZ, 0xc0, !PT ;  /* 0x000000ff0d0d7812 */ /* 0x000fe400078ec0ff */
[----:B------:R-:W-:Y:S01]  /*94d0*/  ISETP.NE.AND P6, PT, R12, UR7, PT ;  /* 0x000000070c007c0c */ /* 0x000fe2000bfc5270 */
[----:B------:R-:W-:Y:S01]  /*94e0*/  @!P1 IMAD.MOV R2, RZ, RZ, R3 ;  /* 0x000000ffff029224 */ /* 0x000fe200078e0203 */
[----:B----4-:R-:W-:-:S02]  /*94f0*/  SHF.R.U32.HI R12, RZ, UR6, R4 ;  /* 0x00000006ff0c7c19 */ /* 0x010fc40008011604 */
[----:B------:R-:W-:Y:S01]  /*9500*/  ISETP.GE.OR P6, PT, R15, UR4, !P6 ;  /* 0x000000040f007c0c */ /* 0x000fe2000f7c6670 */
[----:B------:R-:W-:Y:S01]  /*9510*/  VIADD R15, R0, 0xd ;  /* 0x0000000d000f7836 */ /* 0x000fe20000000000 */
[----:B------:R-:W-:Y:S01]  /*9520*/  LOP3.LUT R31, R31, 0xffffff7f, RZ, 0xc0, !PT ;  /* 0xffffff7f1f1f7812 */ /* 0x000fe200078ec0ff */
[----:B------:R-:W-:Y:S01]  /*9530*/  VIADD R17, R2, 0x1 ;  /* 0x0000000102117836 */ /* 0x000fe20000000000 */
[----:B------:R-:W-:Y:S01]  /*9540*/  ISETP.NE.AND P0, PT, R13, UR7, PT ;  /* 0x000000070d007c0c */ /* 0x000fe2000bf05270 */
[----:B------:R-:W-:Y:S01]  /*9550*/  @!P4 IMAD.MOV R17, RZ, RZ, R2 ;  /* 0x000000ffff11c224 */ /* 0x000fe200078e0202 */
[----:B------:R-:W-:Y:S01]  /*9560*/  LOP3.LUT R12, R12, 0xff, RZ, 0xc0, !PT ;  /* 0x000000ff0c0c7812 */ /* 0x000fe200078ec0ff */
[----:B------:R-:W-:Y:S01]  /*9570*/  VIADD R0, R0, 0xe ;  /* 0x0000000e00007836 */ /* 0x000fe20000000000 */
[----:B------:R-:W-:Y:S02]  /*9580*/  @P1 LOP3.LUT R31, R31, 0x80, RZ, 0xfc, !PT ;  /* 0x000000801f1f1812 */ /* 0x000fe400078efcff */
[----:B------:R-:W-:Y:S01]  /*9590*/  ISETP.GE.OR P1, PT, R15, UR4, !P0 ;  /* 0x000000040f007c0c */ /* 0x000fe2000c726670 */
[----:B------:R-:W-:Y:S01]  /*95a0*/  VIADD R26, R17, 0x1 ;  /* 0x00000001111a7836 */ /* 0x000fe20000000000 */
[----:B------:R-:W-:Y:S01]  /*95b0*/  ISETP.NE.AND P0, PT, R12, UR7, PT ;  /* 0x000000070c007c0c */ /* 0x000fe2000bf05270 */
[----:B------:R-:W-:-:S03]  /*95c0*/  @!P5 IMAD.MOV R26, RZ, RZ, R17 ;  /* 0x000000ffff1ad224 */ /* 0x000fc600078e0211 */
[----:B------:R-:W-:Y:S01]  /*95d0*/  ISETP.GE.OR P0, PT, R0, UR4, !P0 ;  /* 0x0000000400007c0c */ /* 0x000fe2000c706670 */
[----:B------:R-:W-:Y:S02]  /*95e0*/  VIADD R17, R26, 0x1 ;  /* 0x000000011a117836 */ /* 0x000fe40000000000 */
[----:B------:R-:W-:Y:S01]  /*95f0*/  @!P6 IMAD.MOV R17, RZ, RZ, R26 ;  /* 0x000000ffff11e224 */ /* 0x000fe200078e021a */
[----:B------:R-:W-:-:S03]  /*9600*/  LOP3.LUT R31, R31, 0xffffffef, RZ, 0xc0, !PT ;  /* 0xffffffef1f1f7812 */ /* 0x000fc600078ec0ff */
[----:B------:R-:W-:Y:S01]  /*9610*/  VIADD R0, R17, 0x1 ;  /* 0x0000000111007836 */ /* 0x000fe20000000000 */
[----:B------:R-:W-:Y:S01]  /*9620*/  @P1 LOP3.LUT R31, R31, 0x10, RZ, 0xfc, !PT ;  /* 0x000000101f1f1812 */ /* 0x000fe200078efcff */
[----:B------:R-:W-:-:S03]  /*9630*/  @!P1 IMAD.MOV R0, RZ, RZ, R17 ;  /* 0x000000ffff009224 */ /* 0x000fc600078e0211 */
[----:B------:R-:W-:Y:S01]  /*9640*/  LOP3.LUT R31, R31, 0xfffffff7, RZ, 0xc0, !PT ;  /* 0xfffffff71f1f7812 */ /* 0x000fe200078ec0ff */
[----:B------:R-:W-:Y:S02]  /*9650*/  VIADD R37, R0, 0x1 ;  /* 0x0000000100257836 */ /* 0x000fe40000000000 */
[----:B------:R-:W-:Y:S01]  /*9660*/  @!P0 IMAD.MOV R37, RZ, RZ, R0 ;  /* 0x000000ffff258224 */ /* 0x000fe200078e0200 */
[----:B------:R-:W-:-:S04]  /*9670*/  @P0 LOP3.LUT R31, R31, 0x8, RZ, 0xfc, !PT ;  /* 0x000000081f1f0812 */ /* 0x000fc800078efcff */
[----:B------:R-:W0:Y:S02]  /*9680*/  SHFL.UP P0, R12, R37, 0x1, RZ ;  /* 0x04200000250c7989 */ /* 0x000e2400000000ff */
[----:B0-----:R-:W-:-:S05]  /*9690*/  @P0 IMAD.IADD R12, R12, 0x1, R37 ;  /* 0x000000010c0c0824 */ /* 0x001fca00078e0225 */
[----:B------:R-:W0:Y:S01]  /*96a0*/  SHFL.UP P0, R13, R12, 0x2, RZ ;  /* 0x044000000c0d7989 */ /* 0x000e2200000000ff */
[----:B------:R-:W-:Y:S01]  /*96b0*/  ISETP.NE.AND P1, PT, R14, RZ, PT ;  /* 0x000000ff0e00720c */ /* 0x000fe20003f25270 */
        /* <DEDUP_REMOVED lines=68> */
.L_x_832:
[----:B------:R-:W-:Y:S05]  /*9b00*/  @!P0 BRA `(.L_x_738) ;  /* 0x00000000007c8947 */ /* 0x000fea0003800000 */
[----:B------:R-:W-:-:S07]  /*9b10*/  IMAD.MOV.U32 R15, RZ, RZ, 0x2f2 ;  /* 0x000002f2ff0f7424 */ /* 0x000fce00078e00ff */
.L_x_740:
        /* <DEDUP_REMOVED lines=29> */
.L_x_835:
[----:B------:R-:W-:Y:S05]  /*9cf0*/  @P0 BRA `(.L_x_740) ;  /* 0xfffffffc00880947 */ /* 0x000fea000383ffff */
.L_x_738:
        /* <DEDUP_REMOVED lines=25> */
[----:B------:R-:W0:Y:S01]  /*9e90*/  LDC.64 R14, c[0x0][0x3a0] ;  /* 0x0000e800ff0e7b82 */ /* 0x000e220000000a00 */
[----:B------:R-:W-:Y:S02]  /*9ea0*/  VIADD R45, R33, 0x10 ;  /* 0x00000010212d7836 */ /* 0x000fe40000000000 */
        /* <DEDUP_REMOVED lines=11> */
.L_x_844:
[----:B------:R-:W-:Y:S05]  /*9f60*/  @!P0 BRA `(.L_x_742) ;  /* 0x0000000400248947 */ /* 0x000fea0003800000 */
[----:B------:R-:W-:-:S07]  /*9f70*/  IMAD.MOV.U32 R46, RZ, RZ, 0x2f2 ;  /* 0x000002f2ff2e7424 */ /* 0x000fce00078e00ff */
.L_x_748:
        /* <DEDUP_REMOVED lines=8> */
.L_x_847:
[----:B------:R-:W-:Y:S05]  /*a000*/  @!P0 BRA `(.L_x_744) ;  /* 0x00000000007c8947 */ /* 0x000fea0003800000 */
[----:B------:R-:W-:-:S07]  /*a010*/  IMAD.MOV.U32 R15, RZ, RZ, R46 ;  /* 0x000000ffff0f7224 */ /* 0x000fce00078e002e */
.L_x_746:
        /* <DEDUP_REMOVED lines=29> */
.L_x_850:
[----:B------:R-:W-:Y:S05]  /*a1f0*/  @P0 BRA `(.L_x_746) ;  /* 0xfffffffc00880947 */ /* 0x000fea000383ffff */
.L_x_744:
        /* <DEDUP_REMOVED lines=31> */
.L_x_859:
[----:B------:R-:W-:Y:S05]  /*a3f0*/  @P0 BRA `(.L_x_748) ;  /* 0xfffffff800e00947 */ /* 0x000fea000383ffff */
.L_x_742:
        /* <DEDUP_REMOVED lines=16> */
.L_x_736:
        /* <DEDUP_REMOVED lines=9> */
[----:B------:R-:W0:Y:S01]  /*a590*/  LDS.128 R12, [UR5+0x40] ;  /* 0x00004005ff0c7984 */ /* 0x000e220008000c00 */
[----:B------:R-:W-:Y:S02]  /*a5a0*/  LOP3.LUT P0, RZ, R31, 0x2, RZ, 0xc0, !PT ;  /* 0x000000021fff7812 */ /* 0x000fe4000780c0ff */
[----:B------:R-:W-:-:S04]  /*a5b0*/  IMAD.IADD R39, R39, 0x1, R16 ;  /* 0x0000000127277824 */ /* 0x000fc800078e0210 */
[--C-:B------:R-:W-:Y:S02]  /*a5c0*/  IMAD.IADD R20, R20, 0x1, R39.reuse ;  /* 0x0000000114147824 */ /* 0x100fe400078e0227 */
[--C-:B------:R-:W-:Y:S02]  /*a5d0*/  IMAD.IADD R2, R2, 0x1, R39.reuse ;  /* 0x0000000102027824 */ /* 0x100fe400078e0227 */
[----:B------:R-:W-:Y:S02]  /*a5e0*/  VIADD R16, R20, 0x1 ;  /* 0x0000000114107836 */ /* 0x000fe40000000000 */
[--C-:B------:R-:W-:Y:S02]  /*a5f0*/  IMAD.IADD R8, R8, 0x1, R39.reuse ;  /* 0x0000000108087824 */ /* 0x100fe400078e0227 */
[----:B------:R-:W-:Y:S02]  /*a600*/  @!P0 IMAD.MOV R16, RZ, RZ, R20 ;  /* 0x000000ffff108224 */ /* 0x000fe400078e0214 */
[----:B------:R-:W-:-:S02]  /*a610*/  IMAD.IADD R35, R0, 0x1, R39 ;  /* 0x0000000100237824 */ /* 0x000fc400078e0227 */
[----:B------:R-:W-:Y:S02]  /*a620*/  VIADD R37, R39, 0x1 ;  /* 0x0000000127257836 */ /* 0x000fe40000000000 */
[----:B------:R-:W-:Y:S02]  /*a630*/  VIADD R34, R8, 0x1 ;  /* 0x0000000108227836 */ /* 0x000fe40000000000 */
[----:B------:R-:W-:Y:S02]  /*a640*/  VIADD R33, R16, 0x1 ;  /* 0x0000000110217836 */ /* 0x000fe40000000000 */
[--C-:B------:R-:W-:Y:S02]  /*a650*/  IMAD.IADD R10, R10, 0x1, R39.reuse ;  /* 0x000000010a0a7824 */ /* 0x100fe400078e0227 */
[--C-:B------:R-:W-:Y:S02]  /*a660*/  IMAD.IADD R5, R5, 0x1, R39.reuse ;  /* 0x0000000105057824 */ /* 0x100fe400078e0227 */
[----:B------:R-:W-:-:S02]  /*a670*/  IMAD.IADD R3, R3, 0x1, R39 ;  /* 0x0000000103037824 */ /* 0x000fc400078e0227 */
[----:B------:R-:W-:Y:S02]  /*a680*/  @!P1 IMAD.MOV R37, RZ, RZ, R39 ;  /* 0x000000ffff259224 */ /* 0x000fe400078e0227 */
[----:B------:R-:W-:Y:S02]  /*a690*/  @!P3 IMAD.MOV R34, RZ, RZ, R8 ;  /* 0x000000ffff22b224 */ /* 0x000fe400078e0208 */
[----:B------:R-:W-:Y:S02]  /*a6a0*/  @!P2 IMAD.MOV R33, RZ, RZ, R16 ;  /* 0x000000ffff21a224 */ /* 0x000fe400078e0210 */
[----:B0-----:R-:W-:Y:S02]  /*a6b0*/  VIADD R27, R15, -UR4 ;  /* 0x800000040f1b7c36 */ /* 0x001fe40008000000 */
[----:B------:R-:W-:Y:S02]  /*a6c0*/  VIADD R12, R2, 0x1 ;  /* 0x00000001020c7836 */ /* 0x000fe40000000000 */
[----:B------:R-:W-:Y:S01]  /*a6d0*/  @!P4 IMAD.MOV R12, RZ, RZ, R2 ;  /* 0x000000ffff0cc224 */ /* 0x000fe200078e0202 */
[----:B------:R-:W-:Y:S01]  /*a6e0*/  ISETP.GT.AND P0, PT, R27, 0x180, PT ;  /* 0x000001801b00780c */ /* 0x000fe20003f04270 */
[----:B------:R-:W-:-:S02]  /*a6f0*/  VIADD R14, R14, -UR4 ;  /* 0x800000040e0e7c36 */ /* 0x000fc40008000000 */
[----:B------:R-:W-:Y:S02]  /*a700*/  VIADD R17, R12, 0x1 ;  /* 0x000000010c117836 */ /* 0x000fe40000000000 */
[----:B------:R-:W-:-:S04]  /*a710*/  @!P5 IMAD.MOV R17, RZ, RZ, R12 ;  /* 0x000000ffff11d224 */ /* 0x000fc800078e020c */
[----:B------:R-:W-:Y:S02]  /*a720*/  VIADD R0, R17, 0x1 ;  /* 0x0000000111007836 */ /* 0x000fe40000000000 */
[----:B------:R-:W-:Y:S02]  /*a730*/  @!P6 IMAD.MOV R0, RZ, RZ, R17 ;  /* 0x000000ffff00e224 */ /* 0x000fe400078e0211 */
        /* <DEDUP_REMOVED lines=10> */
.L_x_752:
[----:B------:R-:W0:Y:S01]  /*a7e0*/  LDCU.64 UR6, c[0x0][0x390] ;  /* 0x00007200ff0677ac */ /* 0x000e220008000a00 */
[----:B-----5:R-:W-:-:S04]  /*a7f0*/  IADD3 R13, P0, PT, R39, R26, RZ ;  /* 0x0000001a270d7210 */ /* 0x020fc80007f1e0ff */
[----:B------:R-:W-:Y:S02]  /*a800*/  LEA.HI.X.SX32 R32, R39, R27, 0x1, P0 ;  /* 0x0000001b27207211 */ /* 0x000fe400000f0eff */
[----:B0-----:R-:W-:-:S04]  /*a810*/  LEA R26, P0, R13, UR6, 0x2 ;  /* 0x000000060d1a7c11 */ /* 0x001fc8000f8010ff */
[----:B------:R-:W-:-:S05]  /*a820*/  LEA.HI.X R27, R13, UR7, R32, 0x2, P0 ;  /* 0x000000070d1b7c11 */ /* 0x000fca00080f1420 */
[----:B------:R1:W-:Y:S04]  /*a830*/  STG.E desc[UR18][R26.64], R30 ;  /* 0x0000001e1a007986 */ /* 0x0003e8000c101912 */
.L_x_751:
[----:B0-----:R-:W-:Y:S05]  /*a840*/  BSYNC.RECONVERGENT B0 ;  /* 0x0000000000007941 */ /* 0x001fea0003800200 */
.L_x_750:
        /* <DEDUP_REMOVED lines=9> */
.L_x_755:
[----:B------:R-:W0:Y:S01]  /*a8e0*/  LDCU.64 UR6, c[0x0][0x390] ;  /* 0x00007200ff0677ac */ /* 0x000e220008000a00 */
[----:B-----5:R-:W-:-:S04]  /*a8f0*/  IADD3 R13, P0, PT, R37, R26, RZ ;  /* 0x0000001a250d7210 */ /* 0x020fc80007f1e0ff */
[----:B------:R-:W-:Y:S02]  /*a900*/  LEA.HI.X.SX32 R30, R37, R27, 0x1, P0 ;  /* 0x0000001b251e7211 */ /* 0x000fe400000f0eff */
[----:B0-----:R-:W-:-:S04]  /*a910*/  LEA R26, P0, R13, UR6, 0x2 ;  /* 0x000000060d1a7c11 */ /* 0x001fc8000f8010ff */
[----:B------:R-:W-:-:S05]  /*a920*/  LEA.HI.X R27, R13, UR7, R30, 0x2, P0 ;  /* 0x000000070d1b7c11 */ /* 0x000fca00080f141e */
[----:B------:R0:W-:Y:S04]  /*a930*/  STG.E desc[UR18][R26.64], R29 ;  /* 0x0000001d1a007986 */ /* 0x0001e8000c101912 */
.L_x_754:
[----:B------:R-:W-:Y:S05]  /*a940*/  BSYNC.RECONVERGENT B0 ;  /* 0x0000000000007941 */ /* 0x000fea0003800200 */
.L_x_753:
        /* <DEDUP_REMOVED lines=9> */
.L_x_758:
[----:B------:R-:W0:Y:S01]  /*a9e0*/  LDCU.64 UR6, c[0x0][0x390] ;  /* 0x00007200ff0677ac */ /* 0x000e220008000a00 */
[----:B-----5:R-:W-:-:S04]  /*a9f0*/  IADD3 R13, P0, PT, R20, R26, RZ ;  /* 0x0000001a140d7210 */ /* 0x020fc80007f1e0ff */
[----:B------:R-:W-:Y:S02]  /*aa00*/  LEA.HI.X.SX32 R20, R20, R27, 0x1, P0 ;  /* 0x0000001b14147211 */ /* 0x000fe400000f0eff */
[----:B0-----:R-:W-:-:S04]  /*aa10*/  LEA R26, P0, R13, UR6, 0x2 ;  /* 0x000000060d1a7c11 */ /* 0x001fc8000f8010ff */
[----:B------:R-:W-:-:S05]  /*aa20*/  LEA.HI.X R27, R13, UR7, R20, 0x2, P0 ;  /* 0x000000070d1b7c11 */ /* 0x000fca00080f1414 */
[----:B------:R2:W-:Y:S04]  /*aa30*/  STG.E desc[UR18][R26.64], R28 ;  /* 0x0000001c1a007986 */ /* 0x0005e8000c101912 */
.L_x_757:
[----:B------:R-:W-:Y:S05]  /*aa40*/  BSYNC.RECONVERGENT B0 ;  /* 0x0000000000007941 */ /* 0x000fea0003800200 */
.L_x_756:
[----:B------:R-:W-:Y:S01]  /*aa50*/  ISETP.GE.OR P2, PT, R16, R14, !P2 ;  /* 0x0000000e1000720c */ /* 0x000fe20005746670 */
[----:B------:R-:W-:-:S12]  /*aa60*/  BSSY.RECONVERGENT B0, `(.L_x_759) ;  /* 0x000000d000007945 */ /* 0x000fd80003800200 */
[----:B------:R-:W-:Y:S05]  /*aa70*/  @P2 BRA `(.L_x_760) ;  /* 0x00000000002c2947 */ /* 0x000fea0003800000 */
[----:B------:R-:W-:Y:S01]  /*aa80*/  UISETP.NE.AND UP0, UPT, UR4, URZ, UPT ;  /* 0x000000ff0400728c */ /* 0x000fe2000bf05270 */
[----:B012---:R-:W-:-:S08]  /*aa90*/  CS2R R26, SRZ ;  /* 0x00000000001a7805 */ /* 0x007fd0000001ff00 */
[----:B------:R-:W-:Y:S05]  /*aaa0*/  BRA.U UP0, `(.L_x_761) ;  /* 0x0000000100087547 */ /* 0x000fea000b800000 */
[----:B------:R-:W0:Y:S02]  /*aab0*/  LDC.64 R26, c[0x0][0x3d8] ;  /* 0x0000f600ff1a7b82 */ /* 0x000e240000000a00 */
[----:B0-----:R-:W5:Y:S02]  /*aac0*/  LDG.E.64 R26, desc[UR18][R26.64] ;  /* 0x000000121a1a7981 */ /* 0x001f64000c1e1b00 */
.L_x_761:
[----:B------:R-:W0:Y:S01]  /*aad0*/  LDCU.64 UR6, c[0x0][0x390] ;  /* 0x00007200ff0677ac */ /* 0x000e220008000a00 */
[----:B-----5:R-:W-:-:S04]  /*aae0*/  IADD3 R13, P0, PT, R16, R26, RZ ;  /* 0x0000001a100d7210 */ /* 0x020fc80007f1e0ff */
[----:B------:R-:W-:Y:S02]  /*aaf0*/  LEA.HI.X.SX32 R16, R16, R27, 0x1, P0 ;  /* 0x0000001b10107211 */ /* 0x000fe400000f0eff */
[----:B0-----:R-:W-:-:S04]  /*ab00*/  LEA R26, P0, R13, UR6, 0x2 ;  /* 0x000000060d1a7c11 */ /* 0x001fc8000f8010ff */
[----:B------:R-:W-:-:S05]  /*ab10*/  LEA.HI.X R27, R13, UR7, R16, 0x2, P0 ;  /* 0x000000070d1b7c11 */ /* 0x000fca00080f1410 */
[----:B------:R3:W-:Y:S04]  /*ab20*/  STG.E desc[UR18][R26.64], R25 ;  /* 0x000000191a007986 */ /* 0x0007e8000c101912 */
.L_x_760:
[----:B------:R-:W-:Y:S05]  /*ab30*/  BSYNC.RECONVERGENT B0 ;  /* 0x0000000000007941 */ /* 0x000fea0003800200 */
.L_x_759:
        /* <DEDUP_REMOVED lines=9> */
.L_x_764:
[----:B------:R-:W0:Y:S01]  /*abd0*/  LDCU.64 UR6, c[0x0][0x390] ;  /* 0x00007200ff0677ac */ /* 0x000e220008000a00 */
[----:B-----5:R-:W-:-:S04]  /*abe0*/  IADD3 R13, P0, PT, R33, R26, RZ ;  /* 0x0000001a210d7210 */ /* 0x020fc80007f1e0ff */
[----:B------:R-:W-:Y:S02]  /*abf0*/  LEA.HI.X.SX32 R16, R33, R27, 0x1, P0 ;  /* 0x0000001b21107211 */ /* 0x000fe400000f0eff */
[----:B0-----:R-:W-:-:S04]  /*ac00*/  LEA R26, P0, R13, UR6, 0x2 ;  /* 0x000000060d1a7c11 */ /* 0x001fc8000f8010ff */
[----:B------:R-:W-:-:S05]  /*ac10*/  LEA.HI.X R27, R13, UR7, R16, 0x2, P0 ;  /* 0x000000070d1b7c11 */ /* 0x000fca00080f1410 */
[----:B------:R4:W-:Y:S04]  /*ac20*/  STG.E desc[UR18][R26.64], R24 ;  /* 0x000000181a007986 */ /* 0x0009e8000c101912 */
.L_x_763:
[----:B------:R-:W-:Y:S05]  /*ac30*/  BSYNC.RECONVERGENT B0 ;  /* 0x0000000000007941 */ /* 0x000fea0003800200 */
.L_x_762:
[----:B------:R-:W-:Y:S01]  /*ac40*/  LOP3.LUT P0, RZ, R31, 0x40, RZ, 0xc0, !PT ;  /* 0x000000401fff7812 */ /* 0x000fe2000780c0ff */
[----:B------:R-:W-:Y:S03]  /*ac50*/  BSSY.RECONVERGENT B0, `(.L_x_765) ;  /* 0x000000e000007945 */ /* 0x000fe60003800200 */
[----:B------:R-:W-:-:S13]  /*ac60*/  ISETP.GE.OR P0, PT, R10, R14, !P0 ;  /* 0x0000000e0a00720c */ /* 0x000fda0004706670 */
[----:B------:R-:W-:Y:S05]  /*ac70*/  @P0 BRA `(.L_x_766) ;  /* 0x00000000002c0947 */ /* 0x000fea0003800000 */
[----:B------:R-:W-:Y:S01]  /*ac80*/  UISETP.NE.AND UP0, UPT, UR4, URZ, UPT ;  /* 0x000000ff0400728c */ /* 0x000fe2000bf05270 */
[----:B---34-:R-:W-:-:S08]  /*ac90*/  CS2R R24, SRZ ;  /* 0x0000000000187805 */ /* 0x018fd0000001ff00 */
[----:B------:R-:W-:Y:S05]  /*aca0*/  BRA.U UP0, `(.L_x_767) ;  /* 0x0000000100087547 */ /* 0x000fea000b800000 */
[----:B------:R-:W3:Y:S02]  /*acb0*/  LDC.64 R24, c[0x0][0x3d8] ;  /* 0x0000f600ff187b82 */ /* 0x000ee40000000a00 */
[----:B---3--:R-:W5:Y:S02]  /*acc0*/  LDG.E.64 R24, desc[UR18][R24.64] ;  /* 0x0000001218187981 */ /* 0x008f64000c1e1b00 */
.L_x_767:
[----:B------:R-:W3:Y:S01]  /*acd0*/  LDCU.64 UR6, c[0x0][0x390] ;  /* 0x00007200ff0677ac */ /* 0x000ee20008000a00 */
[----:B-----5:R-:W-:-:S04]  /*ace0*/  IADD3 R13, P0, PT, R10, R24, RZ ;  /* 0x000000180a0d7210 */ /* 0x020fc80007f1e0ff */
[----:B------:R-:W-:Y:S02]  /*acf0*/  LEA.HI.X.SX32 R10, R10, R25, 0x1, P0 ;  /* 0x000000190a0a7211 */ /* 0x000fe400000f0eff */
[----:B---3--:R-:W-:-:S04]  /*ad00*/  LEA R24, P0, R13, UR6, 0x2 ;  /* 0x000000060d187c11 */ /* 0x008fc8000f8010ff */
[----:B------:R-:W-:-:S05]  /*ad10*/  LEA.HI.X R25, R13, UR7, R10, 0x2, P0 ;  /* 0x000000070d197c11 */ /* 0x000fca00080f140a */
[----:B------:R3:W-:Y:S04]  /*ad20*/  STG.E desc[UR18][R24.64], R23 ;  /* 0x0000001718007986 */ /* 0x0007e8000c101912 */
.L_x_766:
[----:B------:R-:W-:Y:S05]  /*ad30*/  BSYNC.RECONVERGENT B0 ;  /* 0x0000000000007941 */ /* 0x000fea0003800200 */
.L_x_765:
[----:B------:R-:W-:Y:S01]  /*ad40*/  ISETP.GE.OR P3, PT, R8, R14, !P3 ;  /* 0x0000000e0800720c */ /* 0x000fe20005f66670 */
[----:B------:R-:W-:-:S12]  /*ad50*/  BSSY.RECONVERGENT B0, `(.L_x_768) ;  /* 0x000000d000007945 */ /* 0x000fd80003800200 */
[----:B------:R-:W-:Y:S05]  /*ad60*/  @P3 BRA `(.L_x_769) ;  /* 0x00000000002c3947 */ /* 0x000fea0003800000 */
[----:B------:R-:W-:Y:S01]  /*ad70*/  UISETP.NE.AND UP0, UPT, UR4, URZ, UPT ;  /* 0x000000ff0400728c */ /* 0x000fe2000bf05270 */
[----:B---34-:R-:W-:-:S08]  /*ad80*/  CS2R R24, SRZ ;  /* 0x0000000000187805 */ /* 0x018fd0000001ff00 */
[----:B------:R-:W-:Y:S05]  /*ad90*/  BRA.U UP0, `(.L_x_770) ;  /* 0x0000000100087547 */ /* 0x000fea000b800000 */
[----:B------:R-:W3:Y:S02]  /*ada0*/  LDC.64 R24, c[0x0][0x3d8] ;  /* 0x0000f600ff187b82 */ /* 0x000ee40000000a00 */
[----:B---3--:R-:W5:Y:S02]  /*adb0*/  LDG.E.64 R24, desc[UR18][R24.64] ;  /* 0x0000001218187981 */ /* 0x008f64000c1e1b00 */
.L_x_770:
[----:B------:R-:W3:Y:S01]  /*adc0*/  LDCU.64 UR6, c[0x0][0x390] ;  /* 0x00007200ff0677ac */ /* 0x000ee20008000a00 */
[----:B-----5:R-:W-:-:S04]  /*add0*/  IADD3 R10, P0, PT, R8, R24, RZ ;  /* 0x00000018080a7210 */ /* 0x020fc80007f1e0ff */
[----:B------:R-:W-:Y:S02]  /*ade0*/  LEA.HI.X.SX32 R25, R8, R25, 0x1, P0 ;  /* 0x0000001908197211 */ /* 0x000fe400000f0eff */
[----:B---3--:R-:W-:-:S04]  /*adf0*/  LEA R24, P0, R10, UR6, 0x2 ;  /* 0x000000060a187c11 */ /* 0x008fc8000f8010ff */
[----:B------:R-:W-:-:S05]  /*ae00*/  LEA.HI.X R25, R10, UR7, R25, 0x2, P0 ;  /* 0x000000070a197c11 */ /* 0x000fca00080f1419 */
[----:B------:R3:W-:Y:S04]  /*ae10*/  STG.E desc[UR18][R24.64], R22 ;  /* 0x0000001618007986 */ /* 0x0007e8000c101912 */
.L_x_769:
[----:B------:R-:W-:Y:S05]  /*ae20*/  BSYNC.RECONVERGENT B0 ;  /* 0x0000000000007941 */ /* 0x000fea0003800200 */
.L_x_768:
[----:B------:R-:W-:Y:S01]  /*ae30*/  LOP3.LUT P0, RZ, R31, 0x100, RZ, 0xc0, !PT ;  /* 0x000001001fff7812 */ /* 0x000fe2000780c0ff */
[----:B------:R-:W-:Y:S03]  /*ae40*/  BSSY.RECONVERGENT B0, `(.L_x_771) ;  /* 0x000000e000007945 */ /* 0x000fe60003800200 */
[----:B------:R-:W-:-:S13]  /*ae50*/  ISETP.GE.OR P0, PT, R34, R14, !P0 ;  /* 0x0000000e2200720c */ /* 0x000fda0004706670 */
[----:B------:R-:W-:Y:S05]  /*ae60*/  @P0 BRA `(.L_x_772) ;  /* 0x00000000002c0947 */ /* 0x000fea0003800000 */
[----:B------:R-:W-:Y:S01]  /*ae70*/  UISETP.NE.AND UP0, UPT, UR4, URZ, UPT ;  /* 0x000000ff0400728c */ /* 0x000fe2000bf05270 */
[----:B---3--:R-:W-:-:S08]  /*ae80*/  CS2R R22, SRZ ;  /* 0x0000000000167805 */ /* 0x008fd0000001ff00 */
[----:B------:R-:W-:Y:S05]  /*ae90*/  BRA.U UP0, `(.L_x_773) ;  /* 0x0000000100087547 */ /* 0x000fea000b800000 */
[----:B------:R-:W3:Y:S02]  /*aea0*/  LDC.64 R22, c[0x0][0x3d8] ;  /* 0x0000f600ff167b82 */ /* 0x000ee40000000a00 */
[----:B---3--:R-:W5:Y:S02]  /*aeb0*/  LDG.E.64 R22, desc[UR18][R22.64] ;  /* 0x0000001216167981 */ /* 0x008f64000c1e1b00 */
.L_x_773:
[----:B------:R-:W3:Y:S01]  /*aec0*/  LDCU.64 UR6, c[0x0][0x390] ;  /* 0x00007200ff0677ac */ /* 0x000ee20008000a00 */
[----:B-----5:R-:W-:-:S04]  /*aed0*/  IADD3 R8, P0, PT, R34, R22, RZ ;  /* 0x0000001622087210 */ /* 0x020fc80007f1e0ff */
[----:B------:R-:W-:Y:S02]  /*aee0*/  LEA.HI.X.SX32 R23, R34, R23, 0x1, P0 ;  /* 0x0000001722177211 */ /* 0x000fe400000f0eff */
[----:B---3--:R-:W-:-:S04]  /*aef0*/  LEA R22, P0, R8, UR6, 0x2 ;  /* 0x0000000608167c11 */ /* 0x008fc8000f8010ff */
[----:B------:R-:W-:-:S05]  /*af00*/  LEA.HI.X R23, R8, UR7, R23, 0x2, P0 ;  /* 0x0000000708177c11 */ /* 0x000fca00080f1417 */
[----:B------:R3:W-:Y:S04]  /*af10*/  STG.E desc[UR18][R22.64], R21 ;  /* 0x0000001516007986 */ /* 0x0007e8000c101912 */
.L_x_772:
[----:B------:R-:W-:Y:S05]  /*af20*/  BSYNC.RECONVERGENT B0 ;  /* 0x0000000000007941 */ /* 0x000fea0003800200 */
.L_x_771:
[----:B------:R-:W-:Y:S01]  /*af30*/  LOP3.LUT P0, RZ, R31, 0x200, RZ, 0xc0, !PT ;  /* 0x000002001fff7812 */ /* 0x000fe2000780c0ff */
[----:B------:R-:W-:Y:S03]  /*af40*/  BSSY.RECONVERGENT B0, `(.L_x_774) ;  /* 0x000000e000007945 */ /* 0x000fe60003800200 */
[----:B------:R-:W-:-:S13]  /*af50*/  ISETP.GE.OR P0, PT, R5, R14, !P0 ;  /* 0x0000000e0500720c */ /* 0x000fda0004706670 */
[----:B------:R-:W-:Y:S05]  /*af60*/  @P0 BRA `(.L_x_775) ;  /* 0x00000000002c0947 */ /* 0x000fea0003800000 */
[----:B------:R-:W-:Y:S01]  /*af70*/  UISETP.NE.AND UP0, UPT, UR4, URZ, UPT ;  /* 0x000000ff0400728c */ /* 0x000fe2000bf05270 */
[----:B---3--:R-:W-:Y:S01]  /*af80*/  CS2R R20, SRZ ;  /* 0x0000000000147805 */ /* 0x008fe2000001ff00 */
[----:B------:R-:W3:Y:S07]  /*af90*/  LDCU.64 UR6, c[0x0][0x390] ;  /* 0x00007200ff0677ac */ /* 0x000eee0008000a00 */
[----:B------:R-:W-:Y:S05]  /*afa0*/  BRA.U UP0, `(.L_x_776) ;  /* 0x0000000100087547 */ /* 0x000fea000b800000 */
[----:B------:R-:W0:Y:S02]  /*afb0*/  LDC.64 R20, c[0x0][0x3d8] ;  /* 0x0000f600ff147b82 */ /* 0x000e240000000a00 */
[----:B0-----:R-:W5:Y:S02]  /*afc0*/  LDG.E.64 R20, desc[UR18][R20.64] ;  /* 0x0000001214147981 */ /* 0x001f64000c1e1b00 */
.L_x_776:
[----:B-----5:R-:W-:-:S04]  /*afd0*/  IADD3 R8, P0, PT, R5, R20, RZ ;  /* 0x0000001405087210 */ /* 0x020fc80007f1e0ff */
[----:B------:R-:W-:Y:S02]  /*afe0*/  LEA.HI.X.SX32 R5, R5, R21, 0x1, P0 ;  /* 0x0000001505057211 */ /* 0x000fe400000f0eff */
[----:B---3--:R-:W-:-:S04]  /*aff0*/  LEA R20, P0, R8, UR6, 0x2 ;  /* 0x0000000608147c11 */ /* 0x008fc8000f8010ff */
[----:B------:R-:W-:-:S05]  /*b000*/  LEA.HI.X R21, R8, UR7, R5, 0x2, P0 ;  /* 0x0000000708157c11 */ /* 0x000fca00080f1405 */
[----:B------:R3:W-:Y:S04]  /*b010*/  STG.E desc[UR18][R20.64], R19 ;  /* 0x0000001314007986 */ /* 0x0007e8000c101912 */
.L_x_775:
[----:B------:R-:W-:Y:S05]  /*b020*/  BSYNC.RECONVERGENT B0 ;  /* 0x0000000000007941 */ /* 0x000fea0003800200 */
.L_x_774:
        /* <DEDUP_REMOVED lines=10> */
.L_x_779:
[----:B-----5:R-:W-:-:S04]  /*b0d0*/  IADD3 R5, P0, PT, R3, R20, RZ ;  /* 0x0000001403057210 */ /* 0x020fc80007f1e0ff */
[----:B------:R-:W-:Y:S02]  /*b0e0*/  LEA.HI.X.SX32 R8, R3, R21, 0x1, P0 ;  /* 0x0000001503087211 */ /* 0x000fe400000f0eff */
[----:B---3--:R-:W-:-:S04]  /*b0f0*/  LEA R20, P0, R5, UR6, 0x2 ;  /* 0x0000000605147c11 */ /* 0x008fc8000f8010ff */
[----:B------:R-:W-:-:S05]  /*b100*/  LEA.HI.X R21, R5, UR7, R8, 0x2, P0 ;  /* 0x0000000705157c11 */ /* 0x000fca00080f1408 */
[----:B------:R3:W-:Y:S04]  /*b110*/  STG.E desc[UR18][R20.64], R18 ;  /* 0x0000001214007986 */ /* 0x0007e8000c101912 */
.L_x_778:
[----:B------:R-:W-:Y:S05]  /*b120*/  BSYNC.RECONVERGENT B0 ;  /* 0x0000000000007941 */ /* 0x000fea0003800200 */
.L_x_777:
[----:B------:R-:W-:Y:S01]  /*b130*/  ISETP.GE.OR P4, PT, R2, R14, !P4 ;  /* 0x0000000e0200720c */ /* 0x000fe20006786670 */
[----:B------:R-:W-:-:S12]  /*b140*/  BSSY.RECONVERGENT B0, `(.L_x_780) ;  /* 0x000000d000007945 */ /* 0x000fd80003800200 */
[----:B------:R-:W-:Y:S05]  /*b150*/  @P4 BRA `(.L_x_781) ;  /* 0x00000000002c4947 */ /* 0x000fea0003800000 */
[----:B------:R-:W-:Y:S01]  /*b160*/  UISETP.NE.AND UP0, UPT, UR4, URZ, UPT ;  /* 0x000000ff0400728c */ /* 0x000fe2000bf05270 */
[----:B---3--:R-:W-:Y:S01]  /*b170*/  CS2R R18, SRZ ;  /* 0x0000000000127805 */ /* 0x008fe2000001ff00 */
[----:B------:R-:W3:Y:S07]  /*b180*/  LDCU.64 UR6, c[0x0][0x390] ;  /* 0x00007200ff0677ac */ /* 0x000eee0008000a00 */
[----:B------:R-:W-:Y:S05]  /*b190*/  BRA.U UP0, `(.L_x_782) ;  /* 0x0000000100087547 */ /* 0x000fea000b800000 */
[----:B------:R-:W0:Y:S02]  /*b1a0*/  LDC.64 R18, c[0x0][0x3d8] ;  /* 0x0000f600ff127b82 */ /* 0x000e240000000a00 */
[----:B0-----:R-:W5:Y:S02]  /*b1b0*/  LDG.E.64 R18, desc[UR18][R18.64] ;  /* 0x0000001212127981 */ /* 0x001f64000c1e1b00 */
.L_x_782:
[----:B-----5:R-:W-:-:S04]  /*b1c0*/  IADD3 R3, P0, PT, R2, R18, RZ ;  /* 0x0000001202037210 */ /* 0x020fc80007f1e0ff */
[----:B------:R-:W-:Y:S02]  /*b1d0*/  LEA.HI.X.SX32 R18, R2, R19, 0x1, P0 ;  /* 0x0000001302127211 */ /* 0x000fe400000f0eff */
[----:B---3--:R-:W-:-:S04]  /*b1e0*/  LEA R2, P0, R3, UR6, 0x2 ;  /* 0x0000000603027c11 */ /* 0x008fc8000f8010ff */
[----:B------:R-:W-:-:S05]  /*b1f0*/  LEA.HI.X R3, R3, UR7, R18, 0x2, P0 ;  /* 0x0000000703037c11 */ /* 0x000fca00080f1412 */
[----:B------:R3:W-:Y:S04]  /*b200*/  STG.E desc[UR18][R2.64], R11 ;  /* 0x0000000b02007986 */ /* 0x0007e8000c101912 */
.L_x_781:
[----:B------:R-:W-:Y:S05]  /*b210*/  BSYNC.RECONVERGENT B0 ;  /* 0x0000000000007941 */ /* 0x000fea0003800200 */
.L_x_780:
        /* <DEDUP_REMOVED lines=9> */
.L_x_785:
[----:B-----5:R-:W-:-:S04]  /*b2b0*/  IADD3 R5, P0, PT, R12, R2, RZ ;  /* 0x000000020c057210 */ /* 0x020fc80007f1e0ff */
[----:B------:R-:W-:Y:S02]  /*b2c0*/  LEA.HI.X.SX32 R12, R12, R3, 0x1, P0 ;  /* 0x000000030c0c7211 */ /* 0x000fe400000f0eff */
[----:B---3--:R-:W-:-:S04]  /*b2d0*/  LEA R2, P0, R5, UR6, 0x2 ;  /* 0x0000000605027c11 */ /* 0x008fc8000f8010ff */
[----:B------:R-:W-:-:S05]  /*b2e0*/  LEA.HI.X R3, R5, UR7, R12, 0x2, P0 ;  /* 0x0000000705037c11 */ /* 0x000fca00080f140c */
[----:B------:R3:W-:Y:S04]  /*b2f0*/  STG.E desc[UR18][R2.64], R9 ;  /* 0x0000000902007986 */ /* 0x0007e8000c101912 */
.L_x_784:
[----:B------:R-:W-:Y:S05]  /*b300*/  BSYNC.RECONVERGENT B0 ;  /* 0x0000000000007941 */ /* 0x000fea0003800200 */
.L_x_783:
        /* <DEDUP_REMOVED lines=9> */
.L_x_788:
[----:B-----5:R-:W-:-:S04]  /*b3a0*/  IADD3 R5, P0, PT, R17, R2, RZ ;  /* 0x0000000211057210 */ /* 0x020fc80007f1e0ff */
[----:B------:R-:W-:Y:S02]  /*b3b0*/  LEA.HI.X.SX32 R8, R17, R3, 0x1, P0 ;  /* 0x0000000311087211 */ /* 0x000fe400000f0eff */
[----:B---3--:R-:W-:-:S04]  /*b3c0*/  LEA R2, P0, R5, UR6, 0x2 ;  /* 0x0000000605027c11 */ /* 0x008fc8000f8010ff */
[----:B------:R-:W-:-:S05]  /*b3d0*/  LEA.HI.X R3, R5, UR7, R8, 0x2, P0 ;  /* 0x0000000705037c11 */ /* 0x000fca00080f1408 */
[----:B------:R3:W-:Y:S04]  /*b3e0*/  STG.E desc[UR18][R2.64], R7 ;  /* 0x0000000702007986 */ /* 0x0007e8000c101912 */
.L_x_787:
[----:B------:R-:W-:Y:S05]  /*b3f0*/  BSYNC.RECONVERGENT B0 ;  /* 0x0000000000007941 */ /* 0x000fea0003800200 */
.L_x_786:
        /* <DEDUP_REMOVED lines=10> */
.L_x_791:
[----:B-----5:R-:W-:-:S04]  /*b4a0*/  IADD3 R5, P0, PT, R0, R2, RZ ;  /* 0x0000000200057210 */ /* 0x020fc80007f1e0ff */
[----:B------:R-:W-:Y:S02]  /*b4b0*/  LEA.HI.X.SX32 R0, R0, R3, 0x1, P0 ;  /* 0x0000000300007211 */ /* 0x000fe400000f0eff */
[----:B---3--:R-:W-:-:S04]  /*b4c0*/  LEA R2, P0, R5, UR6, 0x2 ;  /* 0x0000000605027c11 */ /* 0x008fc8000f8010ff */
[----:B------:R-:W-:-:S05]  /*b4d0*/  LEA.HI.X R3, R5, UR7, R0, 0x2, P0 ;  /* 0x0000000705037c11 */ /* 0x000fca00080f1400 */
[----:B------:R3:W-:Y:S04]  /*b4e0*/  STG.E desc[UR18][R2.64], R6 ;  /* 0x0000000602007986 */ /* 0x0007e8000c101912 */
.L_x_790:
[----:B------:R-:W-:Y:S05]  /*b4f0*/  BSYNC.RECONVERGENT B0 ;  /* 0x0000000000007941 */ /* 0x000fea0003800200 */
.L_x_789:
[----:B------:R-:W-:-:S04]  /*b500*/  LOP3.LUT P0, RZ, R31, 0x8, RZ, 0xc0, !PT ;  /* 0x000000081fff7812 */ /* 0x000fc8000780c0ff */
        /* <DEDUP_REMOVED lines=8> */
.L_x_792:
[----:B-----5:R-:W-:-:S04]  /*b590*/  IADD3 R0, P0, PT, R35, R2, RZ ;  /* 0x0000000223007210 */ /* 0x020fc80007f1e0ff */
[----:B------:R-:W-:Y:S02]  /*b5a0*/  LEA.HI.X.SX32 R3, R35, R3, 0x1, P0 ;  /* 0x0000000323037211 */ /* 0x000fe400000f0eff */
[----:B---3--:R-:W-:-:S04]  /*b5b0*/  LEA R2, P0, R0, UR6, 0x2 ;  /* 0x0000000600027c11 */ /* 0x008fc8000f8010ff */
[----:B------:R-:W-:-:S05]  /*b5c0*/  LEA.HI.X R3, R0, UR7, R3, 0x2, P0 ;  /* 0x0000000700037c11 */ /* 0x000fca00080f1403 */
[----:B------:R3:W-:Y:S01]  /*b5d0*/  STG.E desc[UR18][R2.64], R4 ;  /* 0x0000000402007986 */ /* 0x0007e2000c101912 */
[----:B------:R-:W-:Y:S05]  /*b5e0*/  BRA `(.L_x_735) ;  /* 0x00000008006c7947 */ /* 0x000fea0003800000 */
.L_x_749:
[----:B------:R-:W-:Y:S01]  /*b5f0*/  BAR.SYNC.DEFER_BLOCKING 0x0 ;  /* 0x0000000000007b1d */ /* 0x000fe20000010000 */
[----:B------:R-:W-:Y:S01]  /*b600*/  P2R R38, PR, RZ, 0x4 ;  /* 0x00000004ff267803 */ /* 0x000fe20000000000 */
[----:B------:R-:W-:Y:S01]  /*b610*/  @P1 IMAD.IADD R39, R39, 0x1, -R13 ;  /* 0x0000000127271824 */ /* 0x000fe200078e0a0d */
[C---:B------:R-:W-:Y:S02]  /*b620*/  LOP3.LUT P2, RZ, R31.reuse, 0x4, RZ, 0xc0, !PT ;  /* 0x000000041fff7812 */ /* 0x040fe4000784c0ff */
[----:B------:R-:W-:Y:S01]  /*b630*/  P2R R40, PR, RZ, 0x8 ;  /* 0x00000008ff287803 */ /* 0x000fe20000000000 */
[----:B------:R-:W0:Y:S01]  /*b640*/  LDCU.64 UR12, c[0x0][0x390] ;  /* 0x00007200ff0c77ac */ /* 0x000e220008000a00 */
[----:B------:R-:W-:Y:S02]  /*b650*/  LOP3.LUT P3, RZ, R31, 0x2, RZ, 0xc0, !PT ;  /* 0x000000021fff7812 */ /* 0x000fe4000786c0ff */
[----:B------:R-:W-:Y:S01]  /*b660*/  @P1 LEA R39, R39, UR5, 0x2 ;  /* 0x0000000527271c11 */ /* 0x000fe2000f8e10ff */
[----:B------:R-:W1:Y:S01]  /*b670*/  LDCU.64 UR10, c[0x0][0x390] ;  /* 0x00007200ff0a77ac */ /* 0x000e620008000a00 */
[----:B------:R-:W-:-:S02]  /*b680*/  P2R R41, PR, RZ, 0x10 ;  /* 0x00000010ff297803 */ /* 0x000fc40000000000 */
[----:B------:R-:W-:Y:S02]  /*b690*/  LOP3.LUT P4, RZ, R31, 0x20, RZ, 0xc0, !PT ;  /* 0x000000201fff7812 */ /* 0x000fe4000788c0ff */
[----:B------:R-:W-:Y:S01]  /*b6a0*/  P2R R42, PR, RZ, 0x20 ;  /* 0x00000020ff2a7803 */ /* 0x000fe20000000000 */
[--C-:B------:R-:W-:Y:S01]  /*b6b0*/  @P2 IMAD.IADD R37, R37, 0x1, -R13.reuse ;  /* 0x0000000125252824 */ /* 0x100fe200078e0a0d */
[----:B------:R-:W-:Y:S02]  /*b6c0*/  LOP3.LUT P5, RZ, R31, 0x40, RZ, 0xc0, !PT ;  /* 0x000000401fff7812 */ /* 0x000fe400078ac0ff */
[----:B------:R-:W-:Y:S01]  /*b6d0*/  P2R R36, PR, RZ, 0x40 ;  /* 0x00000040ff247803 */ /* 0x000fe20000000000 */
[--C-:B------:R-:W-:Y:S01]  /*b6e0*/  @P3 IMAD.IADD R20, R20, 0x1, -R13.reuse ;  /* 0x0000000114143824 */ /* 0x100fe200078e0a0d */
[----:B------:R-:W-:Y:S02]  /*b6f0*/  @P2 LEA R26, R37, UR5, 0x2 ;  /* 0x00000005251a2c11 */ /* 0x000fe4000f8e10ff */
[----:B------:R-:W-:Y:S01]  /*b700*/  LOP3.LUT P6, RZ, R31, 0x100, RZ, 0xc0, !PT ;  /* 0x000001001fff7812 */ /* 0x000fe200078cc0ff */
[----:B------:R-:W-:Y:S01]  /*b710*/  @P1 STS [R39], R30 ;  /* 0x0000001e27001388 */ /* 0x000fe20000000800 */
[----:B------:R-:W-:Y:S01]  /*b720*/  @P3 LEA R37, R20, UR5, 0x2 ;  /* 0x0000000514253c11 */ /* 0x000fe2000f8e10ff */
[--C-:B------:R-:W-:Y:S01]  /*b730*/  @P4 IMAD.IADD R33, R33, 0x1, -R13.reuse ;  /* 0x0000000121214824 */ /* 0x100fe200078e0a0d */
[----:B------:R-:W-:Y:S01]  /*b740*/  LOP3.LUT P1, RZ, R31, 0x10, RZ, 0xc0, !PT ;  /* 0x000000101fff7812 */ /* 0x000fe2000782c0ff */
[----:B------:R2:W-:Y:S01]  /*b750*/  @P2 STS [R26], R29 ;  /* 0x0000001d1a002388 */ /* 0x0005e20000000800 */
[----:B------:R-:W-:Y:S01]  /*b760*/  ISETP.NE.AND P2, PT, R38, RZ, PT ;  /* 0x000000ff2600720c */ /* 0x000fe20003f45270 */
[----:B------:R-:W-:Y:S01]  /*b770*/  @P5 IMAD.IADD R10, R10, 0x1, -R13 ;  /* 0x000000010a0a5824 */ /* 0x000fe200078e0a0d */
[----:B------:R-:W-:Y:S01]  /*b780*/  @P4 LEA R33, R33, UR5, 0x2 ;  /* 0x0000000521214c11 */ /* 0x000fe2000f8e10ff */
[----:B------:R3:W-:Y:S01]  /*b790*/  @P3 STS [R37], R28 ;  /* 0x0000001c25003388 */ /* 0x0007e20000000800 */
[----:B------:R-:W-:-:S02]  /*b7a0*/  ISETP.NE.AND P3, PT, R40, RZ, PT ;  /* 0x000000ff2800720c */ /* 0x000fc40003f65270 */
[----:B------:R-:W-:Y:S01]  /*b7b0*/  @P5 LEA R10, R10, UR5, 0x2 ;  /* 0x000000050a0a5c11 */ /* 0x000fe2000f8e10ff */
[----:B------:R-:W-:Y:S01]  /*b7c0*/  @P6 IMAD.IADD R34, R34, 0x1, -R13 ;  /* 0x0000000122226824 */ /* 0x000fe200078e0a0d */
[----:B------:R-:W-:-:S04]  /*b7d0*/  LOP3.LUT P0, RZ, R31, 0x8, RZ, 0xc0, !PT ;  /* 0x000000081fff7812 */ /* 0x000fc8000780c0ff */
[----:B------:R-:W-:Y:S01]  /*b7e0*/  @P6 LEA R34, R34, UR5, 0x2 ;  /* 0x0000000522226c11 */ /* 0x000fe2000f8e10ff */
[----:B------:R-:W-:-:S04]  /*b7f0*/  @P2 IMAD.IADD R16, R16, 0x1, -R13 ;  /* 0x0000000110102824 */ /* 0x000fc800078e0a0d */
[----:B------:R-:W-:Y:S01]  /*b800*/  @P3 IMAD.IADD R8, R8, 0x1, -R13 ;  /* 0x0000000108083824 */ /* 0x000fe200078e0a0d */
[----:B------:R-:W-:-:S03]  /*b810*/  @P2 LEA R16, R16, UR5, 0x2 ;  /* 0x0000000510102c11 */ /* 0x000fc6000f8e10ff */
[----:B------:R-:W-:Y:S01]  /*b820*/  @P0 IMAD.IADD R35, R35, 0x1, -R13 ;  /* 0x0000000123230824 */ /* 0x000fe200078e0a0d */
[----:B--2---:R-:W-:Y:S01]  /*b830*/  @P3 LEA R29, R8, UR5, 0x2 ;  /* 0x00000005081d3c11 */ /* 0x004fe2000f8e10ff */
[----:B------:R3:W-:Y:S01]  /*b840*/  @P2 STS [R16], R25 ;  /* 0x0000001910002388 */ /* 0x0007e20000000800 */
[----:B------:R-:W-:Y:S02]  /*b850*/  LOP3.LUT P2, RZ, R31, 0x80, RZ, 0xc0, !PT ;  /* 0x000000801fff7812 */ /* 0x000fe4000784c0ff */
[----:B------:R-:W-:Y:S01]  /*b860*/  @P0 LEA R35, R35, UR5, 0x2 ;  /* 0x0000000523230c11 */ /* 0x000fe2000f8e10ff */
[----:B------:R3:W-:Y:S01]  /*b870*/  @P4 STS [R33], R24 ;  /* 0x0000001821004388 */ /* 0x0007e20000000800 */
[----:B------:R-:W-:-:S03]  /*b880*/  ISETP.NE.AND P4, PT, R41, RZ, PT ;  /* 0x000000ff2900720c */ /* 0x000fc60003f85270 */
[----:B------:R3:W-:Y:S01]  /*b890*/  @P5 STS [R10], R23 ;  /* 0x000000170a005388 */ /* 0x0007e20000000800 */
[----:B------:R-:W-:-:S03]  /*b8a0*/  ISETP.NE.AND P5, PT, R42, RZ, PT ;  /* 0x000000ff2a00720c */ /* 0x000fc60003fa5270 */
[----:B------:R3:W-:Y:S01]  /*b8b0*/  @P3 STS [R29], R22 ;  /* 0x000000161d003388 */ /* 0x0007e20000000800 */
[----:B------:R-:W-:Y:S01]  /*b8c0*/  LOP3.LUT P3, RZ, R31, 0x200, RZ, 0xc0, !PT ;  /* 0x000002001fff7812 */ /* 0x000fe2000786c0ff */
[--C-:B------:R-:W-:Y:S02]  /*b8d0*/  @P2 IMAD.IADD R3, R3, 0x1, -R13.reuse ;  /* 0x0000000103032824 */ /* 0x100fe400078e0a0d */
[----:B------:R3:W-:Y:S01]  /*b8e0*/  @P6 STS [R34], R21 ;  /* 0x0000001522006388 */ /* 0x0007e20000000800 */
[----:B------:R-:W-:Y:S01]  /*b8f0*/  ISETP.NE.AND P6, PT, R36, RZ, PT ;  /* 0x000000ff2400720c */ /* 0x000fe20003fc5270 */
[----:B------:R-:W-:Y:S01]  /*b900*/  @P4 IMAD.IADD R2, R2, 0x1, -R13 ;  /* 0x0000000102024824 */ /* 0x000fe200078e0a0d */
[----:B------:R-:W-:-:S03]  /*b910*/  @P2 LEA R3, R3, UR5, 0x2 ;  /* 0x0000000503032c11 */ /* 0x000fc6000f8e10ff */
[----:B------:R-:W-:Y:S01]  /*b920*/  @P5 IMAD.IADD R12, R12, 0x1, -R13 ;  /* 0x000000010c0c5824 */ /* 0x000fe200078e0a0d */
[----:B------:R-:W-:-:S03]  /*b930*/  @P4 LEA R2, R2, UR5, 0x2 ;  /* 0x0000000502024c11 */ /* 0x000fc6000f8e10ff */
[----:B------:R-:W-:Y:S01]  /*b940*/  @P3 IMAD.IADD R5, R5, 0x1, -R13 ;  /* 0x0000000105053824 */ /* 0x000fe200078e0a0d */
[----:B------:R-:W-:-:S03]  /*b950*/  @P5 LEA R12, R12, UR5, 0x2 ;  /* 0x000000050c0c5c11 */ /* 0x000fc6000f8e10ff */
[--C-:B------:R-:W-:Y:S01]  /*b960*/  @P6 IMAD.IADD R17, R17, 0x1, -R13.reuse ;  /* 0x0000000111116824 */ /* 0x100fe200078e0a0d */
[----:B------:R-:W-:Y:S01]  /*b970*/  @P3 LEA R8, R5, UR5, 0x2 ;  /* 0x0000000505083c11 */ /* 0x000fe2000f8e10ff */
[----:B------:R-:W-:-:S03]  /*b980*/  @P1 IMAD.IADD R5, R0, 0x1, -R13 ;  /* 0x0000000100051824 */ /* 0x000fc600078e0a0d */
[----:B------:R-:W-:Y:S01]  /*b990*/  @P6 LEA R0, R17, UR5, 0x2 ;  /* 0x0000000511006c11 */ /* 0x000fe2000f8e10ff */
[----:B------:R3:W-:Y:S01]  /*b9a0*/  @P3 STS [R8], R19 ;  /* 0x0000001308003388 */ /* 0x0007e20000000800 */
[----:B------:R-:W-:-:S03]  /*b9b0*/  @P1 LEA R5, R5, UR5, 0x2 ;  /* 0x0000000505051c11 */ /* 0x000fc6000f8e10ff */
[----:B------:R3:W-:Y:S04]  /*b9c0*/  @P2 STS [R3], R18 ;  /* 0x0000001203002388 */ /* 0x0007e80000000800 */
[----:B------:R3:W-:Y:S04]  /*b9d0*/  @P4 STS [R2], R11 ;  /* 0x0000000b02004388 */ /* 0x0007e80000000800 */
[----:B------:R3:W-:Y:S04]  /*b9e0*/  @P5 STS [R12], R9 ;  /* 0x000000090c005388 */ /* 0x0007e80000000800 */
[----:B------:R3:W-:Y:S04]  /*b9f0*/  @P6 STS [R0], R7 ;  /* 0x0000000700006388 */ /* 0x0007e80000000800 */
[----:B------:R3:W-:Y:S04]  /*ba00*/  @P1 STS [R5], R6 ;  /* 0x0000000605001388 */ /* 0x0007e80000000800 */
[----:B------:R3:W-:Y:S01]  /*ba10*/  @P0 STS [R35], R4 ;  /* 0x0000000423000388 */ /* 0x0007e20000000800 */
[----:B------:R-:W-:Y:S01]  /*ba20*/  BAR.SYNC.DEFER_BLOCKING 0x0 ;  /* 0x0000000000007b1d */ /* 0x000fe20000010000 */
[----:B------:R-:W-:-:S13]  /*ba30*/  ISETP.GE.AND P0, PT, R32, R27, PT ;  /* 0x0000001b2000720c */ /* 0x000fda0003f06270 */
[----:B01-3--:R-:W-:Y:S05]  /*ba40*/  @P0 BRA `(.L_x_735) ;  /* 0x0000000400540947 */ /* 0x00bfea0003800000 */
[----:B------:R-:W0:Y:S01]  /*ba50*/  LDCU UR4, c[0x0][0x3b4] ;  /* 0x00007680ff0477ac */ /* 0x000e220008000800 */
[----:B------:R-:W-:Y:S01]  /*ba60*/  VIADD R0, R32, UR8 ;  /* 0x0000000820007c36 */ /* 0x000fe20008000000 */
        /* <DEDUP_REMOVED lines=17> */
.L_x_795:
        /* <DEDUP_REMOVED lines=14> */
.L_x_794:
[----:B------:R-:W-:Y:S05]  /*bc60*/  BSYNC.RECONVERGENT B0 ;  /* 0x0000000000007941 */ /* 0x000fea0003800200 */
.L_x_793:
        /* <DEDUP_REMOVED lines=8> */
.L_x_796:
[----:B--2---:R-:W1:Y:S01]  /*bcf0*/  @!P0 LDC.64 R6, c[0x0][0x3d8] ;  /* 0x0000f600ff068b82 */ /* 0x004e620000000a00 */
        /* <DEDUP_REMOVED lines=42> */
.L_x_735:
[----:B------:R-:W-:Y:S05]  /*bfa0*/  BSYNC.RECONVERGENT B1 ;  /* 0x0000000000017941 */ /* 0x000fea0003800200 */
.L_x_683:
[----:B01----:R-:W0:Y:S02]  /*bfb0*/  S2R R0, SR_TID.X ;  /* 0x0000000000007919 */ /* 0x003e240000002100 */
[----:B0-----:R-:W-:-:S13]  /*bfc0*/  ISETP.NE.AND P0, PT, R0, RZ, PT ;  /* 0x000000ff0000720c */ /* 0x001fda0003f05270 */
[----:B------:R-:W-:Y:S05]  /*bfd0*/  @P0 EXIT ;  /* 0x000000000000094d */ /* 0x000fea0003800000 */
[----:B------:R-:W0:Y:S02]  /*bfe0*/  LDCU.U8 UR4, c[0x0][0x3c1] ;  /* 0x00007820ff0477ac */ /* 0x000e240008000000 */
[----:B0-----:R-:W-:-:S09]  /*bff0*/  UISETP.NE.AND UP0, UPT, UR4, URZ, UPT ;  /* 0x000000ff0400728c */ /* 0x001fd2000bf05270 */
[----:B------:R-:W-:Y:S05]  /*c000*/  BRA.U !UP0, `(.L_x_797) ;  /* 0x00000001082c7547 */ /* 0x000fea000b800000 */
[----:B------:R-:W0:Y:S01]  /*c010*/  LDCU.U8 UR4, c[0x0][0x3c0] ;  /* 0x00007800ff0477ac */ /* 0x000e220008000000 */
[----:B--23--:R-:W1:Y:S01]  /*c020*/  LDC.64 R4, c[0x0][0x398] ;  /* 0x0000e600ff047b82 */ /* 0x00ce620000000a00 */
[----:B------:R-:W-:Y:S01]  /*c030*/  CS2R R2, SRZ ;  /* 0x0000000000027805 */ /* 0x000fe2000001ff00 */
[----:B0-----:R-:W-:-:S09]  /*c040*/  UISETP.NE.AND UP0, UPT, UR4, URZ, UPT ;  /* 0x000000ff0400728c */ /* 0x001fd2000bf05270 */
[----:B------:R-:W-:Y:S05]  /*c050*/  BRA.U UP0, `(.L_x_798) ;  /* 0x0000000100087547 */ /* 0x000fea000b800000 */
[----:B------:R-:W0:Y:S02]  /*c060*/  LDC.64 R2, c[0x0][0x3d8] ;  /* 0x0000f600ff027b82 */ /* 0x000e240000000a00 */
[----:B0-----:R-:W5:Y:S02]  /*c070*/  LDG.E.64 R2, desc[UR18][R2.64] ;  /* 0x0000001202027981 */ /* 0x001f64000c1e1b00 */
.L_x_798:
[----:B-----5:R-:W-:-:S04]  /*c080*/  IADD3 R2, P0, PT, R14, R2, RZ ;  /* 0x000000020e027210 */ /* 0x020fc80007f1e0ff */
[----:B------:R-:W-:-:S05]  /*c090*/  LEA.HI.X.SX32 R3, R14, R3, 0x1, P0 ;  /* 0x000000030e037211 */ /* 0x000fca00000f0eff */
[----:B-1----:R-:W-:Y:S01]  /*c0a0*/  STG.E.64 desc[UR18][R4.64], R2 ;  /* 0x0000000204007986 */ /* 0x002fe2000c101b12 */
[----:B------:R-:W-:Y:S05]  /*c0b0*/  EXIT ;  /* 0x000000000000794d */ /* 0x000fea0003800000 */
.L_x_797:
[----:B------:R-:W0:Y:S01]  /*c0c0*/  LDCU.U8 UR4, c[0x0][0x3c0] ;  /* 0x00007800ff0477ac */ /* 0x000e220008000000 */
[----:B--23--:R-:W1:Y:S01]  /*c0d0*/  LDC.64 R4, c[0x0][0x3e0] ;  /* 0x0000f800ff047b82 */ /* 0x00ce620000000a00 */
[----:B------:R-:W-:Y:S01]  /*c0e0*/  CS2R R2, SRZ ;  /* 0x0000000000027805 */ /* 0x000fe2000001ff00 */
[----:B0-----:R-:W-:-:S09]  /*c0f0*/  UISETP.NE.AND UP0, UPT, UR4, URZ, UPT ;  /* 0x000000ff0400728c */ /* 0x001fd2000bf05270 */
[----:B------:R-:W-:Y:S05]  /*c100*/  BRA.U UP0, `(.L_x_799) ;  /* 0x0000000100087547 */ /* 0x000fea000b800000 */
[----:B------:R-:W0:Y:S02]  /*c110*/  LDC.64 R2, c[0x0][0x3d8] ;  /* 0x0000f600ff027b82 */ /* 0x000e240000000a00 */
[----:B0-----:R-:W5:Y:S02]  /*c120*/  LDG.E.64 R2, desc[UR18][R2.64] ;  /* 0x0000001202027981 */ /* 0x001f64000c1e1b00 */
.L_x_799:
[----:B-----5:R-:W-:-:S04]  /*c130*/  IADD3 R2, P0, PT, R14, R2, RZ ;  /* 0x000000020e027210 */ /* 0x020fc80007f1e0ff */
[----:B------:R-:W-:-:S05]  /*c140*/  LEA.HI.X.SX32 R3, R14, R3, 0x1, P0 ;  /* 0x000000030e037211 */ /* 0x000fca00000f0eff */
[----:B-1----:R-:W-:Y:S01]  /*c150*/  STG.E.64 desc[UR18][R4.64], R2 ;  /* 0x0000000204007986 */ /* 0x002fe2000c101b12 */
[----:B------:R-:W-:Y:S05]  /*c160*/  EXIT ;  /* 0x000000000000794d */ /* 0x000fea0003800000 */
.L_x_623:
[----:B------:R-:W-:Y:S01]  /*c170*/  BSSY B0, `(.L_x_800) ;  /* 0x0000006000007945 */ /* 0x000fe20003800000 */
[----:B------:R-:W-:Y:S01]  /*c180*/  PLOP3.LUT P0, PT, P0, PT, PT, 0x8, 0x80 ;  /* 0x000000000080781c */ /* 0x000fe2000070e170 */
[----:B------:R-:W-:-:S12]  /*c190*/  IMAD.MOV.U32 R14, RZ, RZ, -0x1 ;  /* 0xffffffffff0e7424 */ /* 0x000fd800078e00ff */
[----:B------:R-:W-:Y:S05]  /*c1a0*/  WARPSYNC.COLLECTIVE R14, `(.L_x_801) ;  /* 0x000000000e087348 */ /* 0x000fea0003c00000 */
[----:B------:R-:W-:Y:S01]  /*c1b0*/  VOTE.ANY P0, P0 ;  /* 0x0000000000ff7806 */ /* 0x000fe20000000100 */
[----:B------:R-:W-:-:S12]  /*c1c0*/  ENDCOLLECTIVE ;  /* 0x000000000000791b */ /* 0x000fd80003800000 */
.L_x_801:
[----:B------:R-:W-:Y:S05]  /*c1d0*/  BSYNC B0 ;  /* 0x0000000000007941 */ /* 0x000fea0003800000 */
.L_x_800:
[----:B------:R-:W-:Y:S05]  /*c1e0*/  BRA `(.L_x_802) ;  /* 0xffffff7400747947 */ /* 0x000fea000383ffff */
.L_x_625:
[----:B------:R-:W-:Y:S01]  /*c1f0*/  BSSY B0, `(.L_x_803) ;  /* 0x0000006000007945 */ /* 0x000fe20003800000 */
[----:B------:R-:W-:Y:S01]  /*c200*/  PLOP3.LUT P0, PT, P0, PT, PT, 0x8, 0x80 ;  /* 0x000000000080781c */ /* 0x000fe2000070e170 */
[----:B------:R-:W-:-:S12]  /*c210*/  IMAD.MOV.U32 R14, RZ, RZ, -0x1 ;  /* 0xffffffffff0e7424 */ /* 0x000fd800078e00ff */
[----:B------:R-:W-:Y:S05]  /*c220*/  WARPSYNC.COLLECTIVE R14, `(.L_x_804) ;  /* 0x000000000e087348 */ /* 0x000fea0003c00000 */
[----:B------:R-:W-:Y:S01]  /*c230*/  VOTE.ANY P0, P0 ;  /* 0x0000000000ff7806 */ /* 0x000fe20000000100 */
[----:B------:R-:W-:-:S12]  /*c240*/  ENDCOLLECTIVE ;  /* 0x000000000000791b */ /* 0x000fd80003800000 */
.L_x_804:
[----:B------:R-:W-:Y:S05]  /*c250*/  BSYNC B0 ;  /* 0x0000000000007941 */ /* 0x000fea0003800000 */
.L_x_803:
[----:B------:R-:W-:Y:S05]  /*c260*/  BRA `(.L_x_805) ;  /* 0xffffff7400d07947 */ /* 0x000fea000383ffff */
.L_x_627:
[----:B------:R-:W0:Y:S01]  /*c270*/  S2R R20, SR_GEMASK ;  /* 0x0000000000147919 */ /* 0x000e220000003c00 */
[----:B------:R-:W-:Y:S01]  /*c280*/  BSSY B0, `(.L_x_806) ;  /* 0x0000007000007945 */ /* 0x000fe20003800000 */
[----:B------:R-:W-:Y:S01]  /*c290*/  ISETP.NE.AND P1, PT, R12, 0x65, PT ;  /* 0x000000650c00780c */ /* 0x000fe20003f25270 */
[----:B------:R-:W-:Y:S01]  /*c2a0*/  IMAD.MOV.U32 R14, RZ, RZ, -0x1 ;  /* 0xffffffffff0e7424 */ /* 0x000fe200078e00ff */
[----:B------:R-:W-:-:S13]  /*c2b0*/  PLOP3.LUT P0, PT, P0, PT, PT, 0x8, 0x80 ;  /* 0x000000000080781c */ /* 0x000fda000070e170 */
[----:B0-----:R-:W-:Y:S05]  /*c2c0*/  WARPSYNC.COLLECTIVE R14, `(.L_x_807) ;  /* 0x000000000e087348 */ /* 0x001fea0003c00000 */
[----:B------:R-:W-:Y:S01]  /*c2d0*/  VOTE.ANY R14, PT, P0 ;  /* 0x00000000000e7806 */ /* 0x000fe200000e0100 */
[----:B0-----:R-:W-:Y:S06]  /*c2e0*/  ENDCOLLECTIVE ;  /* 0x000000000000791b */ /* 0x001fec0003800000 */
.L_x_807:
[----:B------:R-:W-:Y:S05]  /*c2f0*/  BSYNC B0 ;  /* 0x0000000000007941 */ /* 0x000fea0003800000 */
.L_x_806:
[----:B------:R-:W-:Y:S01]  /*c300*/  LOP3.LUT R14, R14, 0x80000000, R20, 0xec, !PT ;  /* 0x800000000e0e7812 */ /* 0x000fe200078eec14 */
[----:B------:R-:W-:Y:S02]  /*c310*/  IMAD.MOV.U32 R16, RZ, RZ, 0x1 ;  /* 0x00000001ff107424 */ /* 0x000fe400078e00ff */
[----:B------:R-:W-:Y:S02]  /*c320*/  VIADD R21, R43, 0x2 ;  /* 0x000000022b157836 */ /* 0x000fe40000000000 */
        /* <DEDUP_REMOVED lines=8> */
.L_x_808:
        /* <DEDUP_REMOVED lines=8> */
.L_x_809:
[----:B------:R-:W-:Y:S01]  /*c430*/  IMAD.MOV.U32 R16, RZ, RZ, 0x4 ;  /* 0x00000004ff107424 */ /* 0x000fe200078e00ff */
[----:B------:R-:W-:-:S04]  /*c440*/  ISETP.GT.AND P0, PT, R21, R50, PT ;  /* 0x000000321500720c */ /* 0x000fc80003f04270 */
[----:B------:R-:W-:Y:S01]  /*c450*/  SEL R12, R17, RZ, !P0 ;  /* 0x000000ff110c7207 */ /* 0x000fe20004000000 */
[----:B------:R-:W-:-:S04]  /*c460*/  VIADD R17, R43, 0x4 ;  /* 0x000000042b117836 */ /* 0x000fc80000000000 */
[----:B------:R-:W-:Y:S01]  /*c470*/  IMAD.IADD R53, R47, 0x1, R12 ;  /* 0x000000012f357824 */ /* 0x000fe200078e020c */
[----:B------:R-:W-:Y:S01]  /*c480*/  ISETP.GT.AND P2, PT, R17, R50, PT ;  /* 0x000000321100720c */ /* 0x000fe20003f44270 */
[----:B------:R-:W-:Y:S02]  /*c490*/  VIADD R47, R43, 0x10 ;  /* 0x000000102b2f7836 */ /* 0x000fe40000000000 */
[----:B------:R-:W-:-:S10]  /*c4a0*/  IMAD.MOV.U32 R13, RZ, RZ, R53 ;  /* 0x000000ffff0d7224 */ /* 0x000fd400078e0035 */
[----:B------:R-:W-:Y:S05]  /*c4b0*/  WARPSYNC.COLLECTIVE R14, `(.L_x_810) ;  /* 0x000000000e087348 */ /* 0x000fea0003c00000 */
[----:B------:R0:W1:Y:S02]  /*c4c0*/  SHFL.DOWN P0, R17, R13, R16, R15 ;  /* 0x080000100d117389 */ /* 0x000064000000000f */
[----:B01----:R-:W-:Y:S05]  /*c4d0*/  ENDCOLLECTIVE ;  /* 0x000000000000791b */ /* 0x003fea0003800000 */
.L_x_810:
[----:B------:R-:W-:Y:S01]  /*c4e0*/  IMAD.MOV.U32 R16, RZ, RZ, 0x8 ;  /* 0x00000008ff107424 */ /* 0x000fe200078e00ff */
[----:B------:R-:W-:Y:S01]  /*c4f0*/  SEL R22, R17, RZ, !P2 ;  /* 0x000000ff11167207 */ /* 0x000fe20005000000 */
[----:B------:R-:W-:-:S04]  /*c500*/  VIADD R17, R43, 0x8 ;  /* 0x000000082b117836 */ /* 0x000fc80000000000 */
[----:B------:R-:W-:Y:S01]  /*c510*/  IMAD.IADD R22, R53, 0x1, R22 ;  /* 0x0000000135167824 */ /* 0x000fe200078e0216 */
[----:B------:R-:W-:-:S03]  /*c520*/  ISETP.GT.AND P2, PT, R17, R50, PT ;  /* 0x000000321100720c */ /* 0x000fc60003f44270 */
[----:B------:R-:W-:-:S10]  /*c530*/  IMAD.MOV.U32 R13, RZ, RZ, R22 ;  /* 0x000000ffff0d7224 */ /* 0x000fd400078e0016 */
[----:B------:R-:W-:Y:S05]  /*c540*/  WARPSYNC.COLLECTIVE R14, `(.L_x_811) ;  /* 0x000000000e087348 */ /* 0x000fea0003c00000 */
[----:B------:R0:W1:Y:S02]  /*c550*/  SHFL.DOWN P0, R17, R13, R16, R15 ;  /* 0x080000100d117389 */ /* 0x000064000000000f */
[----:B01----:R-:W-:Y:S05]  /*c560*/  ENDCOLLECTIVE ;  /* 0x000000000000791b */ /* 0x003fea0003800000 */
.L_x_811:
[----:B------:R-:W-:Y:S01]  /*c570*/  IMAD.MOV.U32 R16, RZ, RZ, 0x10 ;  /* 0x00000010ff107424 */ /* 0x000fe200078e00ff */
[----:B------:R-:W-:-:S05]  /*c580*/  SEL R17, R17, RZ, !P2 ;  /* 0x000000ff11117207 */ /* 0x000fca0005000000 */
[----:B------:R-:W-:-:S04]  /*c590*/  IMAD.IADD R51, R22, 0x1, R17 ;  /* 0x0000000116337824 */ /* 0x000fc800078e0211 */
[----:B------:R-:W-:-:S07]  /*c5a0*/  IMAD.MOV.U32 R13, RZ, RZ, R51 ;  /* 0x000000ffff0d7224 */ /* 0x000fce00078e0033 */
[----:B------:R-:W-:Y:S05]  /*c5b0*/  WARPSYNC.COLLECTIVE R14, `(.L_x_812) ;  /* 0x000000000e087348 */ /* 0x000fea0003c00000 */
[----:B------:R0:W1:Y:S02]  /*c5c0*/  SHFL.DOWN P0, R17, R13, R16, R15 ;  /* 0x080000100d117389 */ /* 0x000064000000000f */
[----:B01----:R-:W-:Y:S05]  /*c5d0*/  ENDCOLLECTIVE ;  /* 0x000000000000791b */ /* 0x003fea0003800000 */
.L_x_812:
[----:B------:R-:W0:Y:S01]  /*c5e0*/  LDC.64 R12, c[0x0][0x3a0] ;  /* 0x0000e800ff0c7b82 */ /* 0x000e220000000a00 */
[----:B------:R-:W-:-:S04]  /*c5f0*/  ISETP.GT.AND P0, PT, R47, R50, PT ;  /* 0x000000322f00720c */ /* 0x000fc80003f04270 */
[----:B------:R-:W-:Y:S02]  /*c600*/  SEL R46, R17, RZ, !P0 ;  /* 0x000000ff112e7207 */ /* 0x000fe40004000000 */
[----:B------:R-:W-:-:S03]  /*c610*/  PLOP3.LUT P0, PT, P1, PT, PT, 0x80, 0x8 ;  /* 0x000000000008781c */ /* 0x000fc60000f0f070 */
[----:B------:R-:W-:Y:S01]  /*c620*/  IMAD.IADD R46, R51, 0x1, R46 ;  /* 0x00000001332e7824 */ /* 0x000fe200078e022e */
[----:B0-----:R-:W-:-:S13]  /*c630*/  IADD3 R22, P2, PT, R12, 0x100, RZ ;  /* 0x000001000c167810 */ /* 0x001fda0007f5e0ff */
[----:B------:R-:W-:Y:S05]  /*c640*/  WARPSYNC.COLLECTIVE R14, `(.L_x_813) ;  /* 0x000000000e087348 */ /* 0x000fea0003c00000 */
[----:B------:R-:W-:Y:S01]  /*c650*/  VOTE.ALL P0, P0 ;  /* 0x0000000000ff7806 */ /* 0x000fe20000000000 */
[----:B------:R-:W-:-:S12]  /*c660*/  ENDCOLLECTIVE ;  /* 0x000000000000791b */ /* 0x000fd80003800000 */
.L_x_813:
[----:B------:R-:W-:Y:S01]  /*c670*/  IMAD.X R47, RZ, RZ, R13, P2 ;  /* 0x000000ffff2f7224 */ /* 0x000fe200010e060d */
[----:B------:R-:W-:Y:S06]  /*c680*/  BRA `(.L_x_814) ;  /* 0xffffff7400747947 */ /* 0x000fec000383ffff */
.L_x_629:
[----:B------:R-:W-:Y:S01]  /*c690*/  BSSY B0, `(.L_x_815) ;  /* 0x0000006000007945 */ /* 0x000fe20003800000 */
[----:B------:R-:W-:Y:S01]  /*c6a0*/  PLOP3.LUT P0, PT, P0, PT, PT, 0x8, 0x80 ;  /* 0x000000000080781c */ /* 0x000fe2000070e170 */
[----:B------:R-:W-:-:S12]  /*c6b0*/  IMAD.MOV.U32 R14, RZ, RZ, -0x1 ;  /* 0xffffffffff0e7424 */ /* 0x000fd800078e00ff */
[----:B------:R-:W-:Y:S05]  /*c6c0*/  WARPSYNC.COLLECTIVE R14, `(.L_x_816) ;  /* 0x000000000e087348 */ /* 0x000fea0003c00000 */
[----:B------:R-:W-:Y:S01]  /*c6d0*/  VOTE.ANY P0, P0 ;  /* 0x0000000000ff7806 */ /* 0x000fe20000000100 */
[----:B------:R-:W-:-:S12]  /*c6e0*/  ENDCOLLECTIVE ;  /* 0x000000000000791b */ /* 0x000fd80003800000 */
.L_x_816:
[----:B------:R-:W-:Y:S05]  /*c6f0*/  BSYNC B0 ;  /* 0x0000000000007941 */ /* 0x000fea0003800000 */
.L_x_815:
[----:B------:R-:W-:Y:S05]  /*c700*/  BRA `(.L_x_817) ;  /* 0xffffff7400887947 */ /* 0x000fea000383ffff */
.L_x_631:
[----:B------:R-:W-:Y:S01]  /*c710*/  BSSY B0, `(.L_x_818) ;  /* 0x0000006000007945 */ /* 0x000fe20003800000 */
[----:B------:R-:W-:Y:S01]  /*c720*/  PLOP3.LUT P0, PT, P0, PT, PT, 0x8, 0x80 ;  /* 0x000000000080781c */ /* 0x000fe2000070e170 */
[----:B------:R-:W-:-:S12]  /*c730*/  IMAD.MOV.U32 R14, RZ, RZ, -0x1 ;  /* 0xffffffffff0e7424 */ /* 0x000fd800078e00ff */
[----:B------:R-:W-:Y:S05]  /*c740*/  WARPSYNC.COLLECTIVE R14, `(.L_x_819) ;  /* 0x000000000e087348 */ /* 0x000fea0003c00000 */
[----:B------:R-:W-:Y:S01]  /*c750*/  VOTE.ANY P0, P0 ;  /* 0x0000000000ff7806 */ /* 0x000fe20000000100 */
[----:B------:R-:W-:-:S12]  /*c760*/  ENDCOLLECTIVE ;  /* 0x000000000000791b */ /* 0x000fd80003800000 */
.L_x_819:
[----:B------:R-:W-:Y:S05]  /*c770*/  BSYNC B0 ;  /* 0x0000000000007941 */ /* 0x000fea0003800000 */
.L_x_818:
[----:B------:R-:W-:Y:S05]  /*c780*/  BRA `(.L_x_820) ;  /* 0xffffff7400e47947 */ /* 0x000fea000383ffff */
.L_x_633:
[----:B------:R-:W-:Y:S01]  /*c790*/  BSSY B0, `(.L_x_821) ;  /* 0x0000006000007945 */ /* 0x000fe20003800000 */
[----:B------:R-:W-:Y:S01]  /*c7a0*/  PLOP3.LUT P0, PT, P0, PT, PT, 0x8, 0x80 ;  /* 0x000000000080781c */ /* 0x000fe2000070e170 */
[----:B------:R-:W-:-:S12]  /*c7b0*/  IMAD.MOV.U32 R14, RZ, RZ, -0x1 ;  /* 0xffffffffff0e7424 */ /* 0x000fd800078e00ff */
[----:B------:R-:W-:Y:S05]  /*c7c0*/  WARPSYNC.COLLECTIVE R14, `(.L_x_822) ;  /* 0x000000000e087348 */ /* 0x000fea0003c00000 */
[----:B------:R-:W-:Y:S01]  /*c7d0*/  VOTE.ANY R14, PT, P0 ;  /* 0x00000000000e7806 */ /* 0x000fe200000e0100 */
[----:B------:R-:W-:Y:S06]  /*c7e0*/  ENDCOLLECTIVE ;  /* 0x000000000000791b */ /* 0x000fec0003800000 */
.L_x_822:
[----:B------:R-:W-:Y:S05]  /*c7f0*/  BSYNC B0 ;  /* 0x0000000000007941 */ /* 0x000fea0003800000 */
.L_x_821:
        /* <DEDUP_REMOVED lines=10> */
.L_x_823:
        /* <DEDUP_REMOVED lines=8> */
.L_x_824:
[----:B------:R-:W-:Y:S01]  /*c920*/  IMAD.MOV.U32 R16, RZ, RZ, 0x4 ;  /* 0x00000004ff107424 */ /* 0x000fe200078e00ff */
[----:B------:R-:W-:-:S04]  /*c930*/  ISETP.GT.AND P0, PT, R21, R15, PT ;  /* 0x0000000f1500720c */ /* 0x000fc80003f04270 */
[----:B------:R-:W-:-:S05]  /*c940*/  SEL R17, R17, RZ, !P0 ;  /* 0x000000ff11117207 */ /* 0x000fca0004000000 */
[----:B------:R-:W-:Y:S02]  /*c950*/  IMAD.IADD R51, R52, 0x1, R17 ;  /* 0x0000000134337824 */ /* 0x000fe400078e0211 */
[----:B------:R-:W-:Y:S02]  /*c960*/  VIADD R52, R43, 0x4 ;  /* 0x000000042b347836 */ /* 0x000fe40000000000 */
[----:B------:R-:W-:-:S03]  /*c970*/  IMAD.MOV.U32 R13, RZ, RZ, R51 ;  /* 0x000000ffff0d7224 */ /* 0x000fc600078e0033 */
[----:B------:R-:W-:-:S13]  /*c980*/  ISETP.GT.AND P1, PT, R52, R15, PT ;  /* 0x0000000f3400720c */ /* 0x000fda0003f24270 */
[----:B------:R-:W-:Y:S05]  /*c990*/  WARPSYNC.COLLECTIVE R14, `(.L_x_825) ;  /* 0x000000000e087348 */ /* 0x000fea0003c00000 */
[----:B------:R0:W1:Y:S02]  /*c9a0*/  SHFL.DOWN P0, R17, R13, R16, R15 ;  /* 0x080000100d117389 */ /* 0x000064000000000f */
[----:B01----:R-:W-:Y:S05]  /*c9b0*/  ENDCOLLECTIVE ;  /* 0x000000000000791b */ /* 0x003fea0003800000 */
.L_x_825:
[----:B------:R-:W-:Y:S01]  /*c9c0*/  IMAD.MOV.U32 R16, RZ, RZ, 0x8 ;  /* 0x00000008ff107424 */ /* 0x000fe200078e00ff */
[----:B------:R-:W-:-:S05]  /*c9d0*/  SEL R52, R17, RZ, !P1 ;  /* 0x000000ff11347207 */ /* 0x000fca0004800000 */
[----:B------:R-:W-:Y:S02]  /*c9e0*/  IMAD.IADD R53, R51, 0x1, R52 ;  /* 0x0000000133357824 */ /* 0x000fe400078e0234 */
[C---:B------:R-:W-:Y:S02]  /*c9f0*/  VIADD R52, R43.reuse, 0x8 ;  /* 0x000000082b347836 */ /* 0x040fe40000000000 */
[----:B------:R-:W-:Y:S02]  /*ca00*/  IMAD.MOV.U32 R13, RZ, RZ, R53 ;  /* 0x000000ffff0d7224 */ /* 0x000fe400078e0035 */
[----:B------:R-:W-:Y:S01]  /*ca10*/  VIADD R51, R43, 0x10 ;  /* 0x000000102b337836 */ /* 0x000fe20000000000 */
[----:B------:R-:W-:-:S13]  /*ca20*/  ISETP.GT.AND P1, PT, R52, R15, PT ;  /* 0x0000000f3400720c */ /* 0x000fda0003f24270 */
[----:B------:R-:W-:Y:S05]  /*ca30*/  WARPSYNC.COLLECTIVE R14, `(.L_x_826) ;  /* 0x000000000e087348 */ /* 0x000fea0003c00000 */
[----:B------:R0:W1:Y:S02]  /*ca40*/  SHFL.DOWN P0, R17, R13, R16, R15 ;  /* 0x080000100d117389 */ /* 0x000064000000000f */
[----:B01----:R-:W-:Y:S05]  /*ca50*/  ENDCOLLECTIVE ;  /* 0x000000000000791b */ /* 0x003fea0003800000 */
.L_x_826:
[----:B------:R-:W-:Y:S01]  /*ca60*/  IMAD.MOV.U32 R16, RZ, RZ, 0x10 ;  /* 0x00000010ff107424 */ /* 0x000fe200078e00ff */
[----:B------:R-:W-:-:S05]  /*ca70*/  SEL R52, R17, RZ, !P1 ;  /* 0x000000ff11347207 */ /* 0x000fca0004800000 */
[----:B------:R-:W-:-:S04]  /*ca80*/  IMAD.IADD R52, R53, 0x1, R52 ;  /* 0x0000000135347824 */ /* 0x000fc800078e0234 */
[----:B------:R-:W-:-:S07]  /*ca90*/  IMAD.MOV.U32 R13, RZ, RZ, R52 ;  /* 0x000000ffff0d7224 */ /* 0x000fce00078e0034 */
[----:B------:R-:W-:Y:S05]  /*caa0*/  WARPSYNC.COLLECTIVE R14, `(.L_x_827) ;  /* 0x000000000e087348 */ /* 0x000fea0003c00000 */
[----:B------:R0:W1:Y:S02]  /*cab0*/  SHFL.DOWN P0, R17, R13, R16, R15 ;  /* 0x080000100d117389 */ /* 0x000064000000000f */
[----:B01----:R-:W-:Y:S05]  /*cac0*/  ENDCOLLECTIVE ;  /* 0x000000000000791b */ /* 0x003fea0003800000 */
.L_x_827:
[----:B------:R-:W-:-:S04]  /*cad0*/  ISETP.GT.AND P0, PT, R51, R15, PT ;  /* 0x0000000f3300720c */ /* 0x000fc80003f04270 */
[----:B------:R-:W-:Y:S02]  /*cae0*/  SEL R17, R17, RZ, !P0 ;  /* 0x000000ff11117207 */ /* 0x000fe40004000000 */
[----:B------:R-:W-:Y:S02]  /*caf0*/  ISETP.NE.AND P0, PT, R12, 0x65, PT ;  /* 0x000000650c00780c */ /* 0x000fe40003f05270 */
[----:B------:R-:W-:-:S11]  /*cb00*/  IADD3 R46, PT, PT, R52, R17, R46 ;  /* 0x00000011342e7210 */ /* 0x000fd60007ffe02e */
[----:B------:R-:W-:Y:S05]  /*cb10*/  WARPSYNC.COLLECTIVE R14, `(.L_x_828) ;  /* 0x000000000e087348 */ /* 0x000fea0003c00000 */
[----:B------:R-:W-:Y:S01]  /*cb20*/  VOTE.ALL P0, P0 ;  /* 0x0000000000ff7806 */ /* 0x000fe20000000000 */
[----:B------:R-:W-:-:S12]  /*cb30*/  ENDCOLLECTIVE ;  /* 0x000000000000791b */ /* 0x000fd80003800000 */
.L_x_828:
[----:B------:R-:W-:Y:S05]  /*cb40*/  BRA `(.L_x_829) ;  /* 0xffffff7400807947 */ /* 0x000fea000383ffff */
.L_x_737:
[----:B------:R-:W-:Y:S01]  /*cb50*/  BSSY B0, `(.L_x_830) ;  /* 0x0000006000007945 */ /* 0x000fe20003800000 */
[----:B------:R-:W-:Y:S01]  /*cb60*/  PLOP3.LUT P0, PT, P0, PT, PT, 0x8, 0x80 ;  /* 0x000000000080781c */ /* 0x000fe2000070e170 */
[----:B------:R-:W-:-:S12]  /*cb70*/  IMAD.MOV.U32 R14, RZ, RZ, -0x1 ;  /* 0xffffffffff0e7424 */ /* 0x000fd800078e00ff */
[----:B------:R-:W-:Y:S05]  /*cb80*/  WARPSYNC.COLLECTIVE R14, `(.L_x_831) ;  /* 0x000000000e087348 */ /* 0x000fea0003c00000 */
[----:B------:R-:W-:Y:S01]  /*cb90*/  VOTE.ANY P0, P0 ;  /* 0x0000000000ff7806 */ /* 0x000fe20000000100 */
[----:B------:R-:W-:-:S12]  /*cba0*/  ENDCOLLECTIVE ;  /* 0x000000000000791b */ /* 0x000fd80003800000 */
.L_x_831:
[----:B------:R-:W-:Y:S05]  /*cbb0*/  BSYNC B0 ;  /* 0x0000000000007941 */ /* 0x000fea0003800000 */
.L_x_830:
[----:B------:R-:W-:Y:S05]  /*cbc0*/  BRA `(.L_x_832) ;  /* 0xffffffcc00cc7947 */ /* 0x000fea000383ffff */
.L_x_739:
[----:B------:R-:W-:Y:S01]  /*cbd0*/  BSSY B0, `(.L_x_833) ;  /* 0x0000006000007945 */ /* 0x000fe20003800000 */
[----:B------:R-:W-:Y:S01]  /*cbe0*/  PLOP3.LUT P0, PT, P0, PT, PT, 0x8, 0x80 ;  /* 0x000000000080781c */ /* 0x000fe2000070e170 */
[----:B------:R-:W-:-:S12]  /*cbf0*/  IMAD.MOV.U32 R14, RZ, RZ, -0x1 ;  /* 0xffffffffff0e7424 */ /* 0x000fd800078e00ff */
[----:B------:R-:W-:Y:S05]  /*cc00*/  WARPSYNC.COLLECTIVE R14, `(.L_x_834) ;  /* 0x000000000e087348 */ /* 0x000fea0003c00000 */
[----:B------:R-:W-:Y:S01]  /*cc10*/  VOTE.ANY P0, P0 ;  /* 0x0000000000ff7806 */ /* 0x000fe20000000100 */
[----:B------:R-:W-:-:S12]  /*cc20*/  ENDCOLLECTIVE ;  /* 0x000000000000791b */ /* 0x000fd80003800000 */
.L_x_834:
[----:B------:R-:W-:Y:S05]  /*cc30*/  BSYNC B0 ;  /* 0x0000000000007941 */ /* 0x000fea0003800000 */
.L_x_833:
[----:B------:R-:W-:Y:S05]  /*cc40*/  BRA `(.L_x_835) ;  /* 0xffffffd000287947 */ /* 0x000fea000383ffff */
.L_x_741:
[----:B------:R-:W-:Y:S01]  /*cc50*/  BSSY B0, `(.L_x_836) ;  /* 0x0000006000007945 */ /* 0x000fe20003800000 */
[----:B------:R-:W-:Y:S01]  /*cc60*/  PLOP3.LUT P0, PT, P0, PT, PT, 0x8, 0x80 ;  /* 0x000000000080781c */ /* 0x000fe2000070e170 */
[----:B------:R-:W-:-:S12]  /*cc70*/  IMAD.MOV.U32 R14, RZ, RZ, -0x1 ;  /* 0xffffffffff0e7424 */ /* 0x000fd800078e00ff */
[----:B------:R-:W-:Y:S05]  /*cc80*/  WARPSYNC.COLLECTIVE R14, `(.L_x_837) ;  /* 0x000000000e087348 */ /* 0x000fea0003c00000 */
[----:B------:R-:W-:Y:S01]  /*cc90*/  VOTE.ANY R14, PT, P0 ;  /* 0x00000000000e7806 */ /* 0x000fe200000e0100 */
[----:B------:R-:W-:Y:S06]  /*cca0*/  ENDCOLLECTIVE ;  /* 0x000000000000791b */ /* 0x000fec0003800000 */
.L_x_837:
[----:B------:R-:W-:Y:S05]  /*ccb0*/  BSYNC B0 ;  /* 0x0000000000007941 */ /* 0x000fea0003800000 */
.L_x_836:
[----:B------:R-:W0:Y:S01]  /*ccc0*/  S2R R26, SR_GEMASK ;  /* 0x00000000001a7919 */ /* 0x000e220000003c00 */
[----:B------:R-:W-:Y:S01]  /*ccd0*/  IMAD.MOV.U32 R16, RZ, RZ, 0x1 ;  /* 0x00000001ff107424 */ /* 0x000fe200078e00ff */
[----:B------:R-:W-:Y:S01]  /*cce0*/  LOP3.LUT R31, R31, 0xfffffffe, RZ, 0xc0, !PT ;  /* 0xfffffffe1f1f7812 */ /* 0x000fe200078ec0ff */
        /* <DEDUP_REMOVED lines=12> */
.L_x_838:
        /* <DEDUP_REMOVED lines=8> */
.L_x_839:
        /* <DEDUP_REMOVED lines=8> */
.L_x_840:
[----:B------:R-:W-:Y:S01]  /*ceb0*/  IMAD.MOV.U32 R16, RZ, RZ, 0x8 ;  /* 0x00000008ff107424 */ /* 0x000fe200078e00ff */
[----:B------:R-:W-:-:S04]  /*cec0*/  ISETP.GT.AND P0, PT, R42, R46, PT ;  /* 0x0000002e2a00720c */ /* 0x000fc80003f04270 */
[----:B------:R-:W-:-:S05]  /*ced0*/  SEL R34, R17, RZ, !P0 ;  /* 0x000000ff11227207 */ /* 0x000fca0004000000 */
[----:B------:R-:W-:Y:S02]  /*cee0*/  IMAD.IADD R47, R45, 0x1, R34 ;  /* 0x000000012d2f7824 */ /* 0x000fe400078e0222 */
[----:B------:R-:W0:Y:S01]  /*cef0*/  LDC.64 R34, c[0x0][0x3a0] ;  /* 0x0000e800ff227b82 */ /* 0x000e220000000a00 */
[----:B------:R-:W-:Y:S02]  /*cf00*/  VIADD R45, R33, 0x10 ;  /* 0x00000010212d7836 */ /* 0x000fe40000000000 */
[----:B------:R-:W-:-:S07]  /*cf10*/  IMAD.MOV.U32 R13, RZ, RZ, R47 ;  /* 0x000000ffff0d7224 */ /* 0x000fce00078e002f */
[----:B0-----:R-:W-:Y:S05]  /*cf20*/  WARPSYNC.COLLECTIVE R14, `(.L_x_841) ;  /* 0x000000000e087348 */ /* 0x001fea0003c00000 */
[----:B------:R1:W2:Y:S02]  /*cf30*/  SHFL.DOWN P0, R17, R13, R16, R15 ;  /* 0x080000100d117389 */ /* 0x0002a4000000000f */
[----:B012---:R-:W-:Y:S05]  /*cf40*/  ENDCOLLECTIVE ;  /* 0x000000000000791b */ /* 0x007fea0003800000 */
.L_x_841:
[----:B------:R-:W-:Y:S01]  /*cf50*/  IMAD.MOV.U32 R16, RZ, RZ, 0x10 ;  /* 0x00000010ff107424 */ /* 0x000fe200078e00ff */
[----:B------:R-:W-:-:S04]  /*cf60*/  ISETP.GT.AND P0, PT, R41, R46, PT ;  /* 0x0000002e2900720c */ /* 0x000fc80003f04270 */
[----:B------:R-:W-:Y:S02]  /*cf70*/  SEL R44, R17, RZ, !P0 ;  /* 0x000000ff112c7207 */ /* 0x000fe40004000000 */
[----:B------:R-:W-:-:S03]  /*cf80*/  IADD3 R34, P0, PT, R34, 0x100, RZ ;  /* 0x0000010022227810 */ /* 0x000fc60007f1e0ff */
[----:B------:R-:W-:Y:S02]  /*cf90*/  IMAD.IADD R49, R47, 0x1, R44 ;  /* 0x000000012f317824 */ /* 0x000fe400078e022c */
[----:B------:R-:W-:Y:S01]  /*cfa0*/  IMAD.X R35, RZ, RZ, R35, P0 ;  /* 0x000000ffff237224 */ /* 0x000fe200000e0623 */
[----:B------:R-:W-:Y:S01]  /*cfb0*/  ISETP.GT.AND P0, PT, R45, R46, PT ;  /* 0x0000002e2d00720c */ /* 0x000fe20003f04270 */
[----:B------:R-:W-:-:S12]  /*cfc0*/  IMAD.MOV.U32 R13, RZ, RZ, R49 ;  /* 0x000000ffff0d7224 */ /* 0x000fd800078e0031 */
[----:B------:R-:W-:-:S07]  /*cfd0*/  @P0 LOP3.LUT R31, R31, 0x1, RZ, 0xfc, !PT ;  /* 0x000000011f1f0812 */ /* 0x000fce00078efcff */
[----:B------:R-:W-:Y:S05]  /*cfe0*/  WARPSYNC.COLLECTIVE R14, `(.L_x_842) ;  /* 0x000000000e087348 */ /* 0x000fea0003c00000 */
[----:B------:R0:W1:Y:S02]  /*cff0*/  SHFL.DOWN P0, R17, R13, R16, R15 ;  /* 0x080000100d117389 */ /* 0x000064000000000f */
[----:B01----:R-:W-:Y:S05]  /*d000*/  ENDCOLLECTIVE ;  /* 0x000000000000791b */ /* 0x003fea0003800000 */
.L_x_842:
[----:B------:R-:W-:-:S04]  /*d010*/  LOP3.LUT P0, RZ, R31, 0x1, RZ, 0xc0, !PT ;  /* 0x000000011fff7812 */ /* 0x000fc8000780c0ff */
[----:B------:R-:W-:Y:S02]  /*d020*/  SEL R44, R17, RZ, !P0 ;  /* 0x000000ff112c7207 */ /* 0x000fe40004000000 */
[----:B------:R-:W-:-:S03]  /*d030*/  ISETP.NE.AND P0, PT, R12, 0x65, PT ;  /* 0x000000650c00780c */ /* 0x000fc60003f05270 */
[----:B------:R-:W-:-:S10]  /*d040*/  IMAD.IADD R44, R49, 0x1, R44 ;  /* 0x00000001312c7824 */ /* 0x000fd400078e022c */
[----:B------:R-:W-:Y:S05]  /*d050*/  WARPSYNC.COLLECTIVE R14, `(.L_x_843) ;  /* 0x000000000e087348 */ /* 0x000fea0003c00000 */
[----:B------:R-:W-:Y:S01]  /*d060*/  VOTE.ALL P0, P0 ;  /* 0x0000000000ff7806 */ /* 0x000fe20000000000 */
[----:B------:R-:W-:-:S12]  /*d070*/  ENDCOLLECTIVE ;  /* 0x000000000000791b */ /* 0x000fd80003800000 */
.L_x_843:
[----:B------:R-:W-:Y:S05]  /*d080*/  BRA `(.L_x_844) ;  /* 0xffffffcc00b47947 */ /* 0x000fea000383ffff */
.L_x_743:
[----:B------:R-:W-:Y:S01]  /*d090*/  BSSY B0, `(.L_x_845) ;  /* 0x0000006000007945 */ /* 0x000fe20003800000 */
[----:B------:R-:W-:Y:S01]  /*d0a0*/  PLOP3.LUT P0, PT, P0, PT, PT, 0x8, 0x80 ;  /* 0x000000000080781c */ /* 0x000fe2000070e170 */
[----:B------:R-:W-:-:S12]  /*d0b0*/  IMAD.MOV.U32 R14, RZ, RZ, -0x1 ;  /* 0xffffffffff0e7424 */ /* 0x000fd800078e00ff */
[----:B------:R-:W-:Y:S05]  /*d0c0*/  WARPSYNC.COLLECTIVE R14, `(.L_x_846) ;  /* 0x000000000e087348 */ /* 0x000fea0003c00000 */
[----:B------:R-:W-:Y:S01]  /*d0d0*/  VOTE.ANY P0, P0 ;  /* 0x0000000000ff7806 */ /* 0x000fe20000000100 */
[----:B------:R-:W-:-:S12]  /*d0e0*/  ENDCOLLECTIVE ;  /* 0x000000000000791b */ /* 0x000fd80003800000 */
.L_x_846:
[----:B------:R-:W-:Y:S05]  /*d0f0*/  BSYNC B0 ;  /* 0x0000000000007941 */ /* 0x000fea0003800000 */
.L_x_845:
[----:B------:R-:W-:Y:S05]  /*d100*/  BRA `(.L_x_847) ;  /* 0xffffffcc00bc7947 */ /* 0x000fea000383ffff */
.L_x_745:
[----:B------:R-:W-:Y:S01]  /*d110*/  BSSY B0, `(.L_x_848) ;  /* 0x0000006000007945 */ /* 0x000fe20003800000 */
[----:B------:R-:W-:Y:S01]  /*d120*/  PLOP3.LUT P0, PT, P0, PT, PT, 0x8, 0x80 ;  /* 0x000000000080781c */ /* 0x000fe2000070e170 */
[----:B------:R-:W-:-:S12]  /*d130*/  IMAD.MOV.U32 R14, RZ, RZ, -0x1 ;  /* 0xffffffffff0e7424 */ /* 0x000fd800078e00ff */
[----:B------:R-:W-:Y:S05]  /*d140*/  WARPSYNC.COLLECTIVE R14, `(.L_x_849) ;  /* 0x000000000e087348 */ /* 0x000fea0003c00000 */
[----:B------:R-:W-:Y:S01]  /*d150*/  VOTE.ANY P0, P0 ;  /* 0x0000000000ff7806 */ /* 0x000fe20000000100 */
[----:B------:R-:W-:-:S12]  /*d160*/  ENDCOLLECTIVE ;  /* 0x000000000000791b */ /* 0x000fd80003800000 */
.L_x_849:
[----:B------:R-:W-:Y:S05]  /*d170*/  BSYNC B0 ;  /* 0x0000000000007941 */ /* 0x000fea0003800000 */
.L_x_848:
[----:B------:R-:W-:Y:S05]  /*d180*/  BRA `(.L_x_850) ;  /* 0xffffffd000187947 */ /* 0x000fea000383ffff */
.L_x_747:
[----:B------:R-:W-:Y:S01]  /*d190*/  BSSY B0, `(.L_x_851) ;  /* 0x0000006000007945 */ /* 0x000fe20003800000 */
[----:B------:R-:W-:Y:S01]  /*d1a0*/  PLOP3.LUT P0, PT, P0, PT, PT, 0x8, 0x80 ;  /* 0x000000000080781c */ /* 0x000fe2000070e170 */
[----:B------:R-:W-:-:S12]  /*d1b0*/  IMAD.MOV.U32 R14, RZ, RZ, -0x1 ;  /* 0xffffffffff0e7424 */ /* 0x000fd800078e00ff */
[----:B------:R-:W-:Y:S05]  /*d1c0*/  WARPSYNC.COLLECTIVE R14, `(.L_x_852) ;  /* 0x000000000e087348 */ /* 0x000fea0003c00000 */
[----:B------:R-:W-:Y:S01]  /*d1d0*/  VOTE.ANY R14, PT, P0 ;  /* 0x00000000000e7806 */ /* 0x000fe200000e0100 */
[----:B------:R-:W-:Y:S06]  /*d1e0*/  ENDCOLLECTIVE ;  /* 0x000000000000791b */ /* 0x000fec0003800000 */
.L_x_852:
[----:B------:R-:W-:Y:S05]  /*d1f0*/  BSYNC B0 ;  /* 0x0000000000007941 */ /* 0x000fea0003800000 */
.L_x_851:
        /* <DEDUP_REMOVED lines=10> */
.L_x_853:
        /* <DEDUP_REMOVED lines=8> */
.L_x_854:
        /* <DEDUP_REMOVED lines=8> */
.L_x_855:
        /* <DEDUP_REMOVED lines=8> */
.L_x_856:
        /* <DEDUP_REMOVED lines=8> */
.L_x_857:
[----:B------:R-:W-:-:S04]  /*d4a0*/  ISETP.GT.AND P0, PT, R45, R15, PT ;  /* 0x0000000f2d00720c */ /* 0x000fc80003f04270 */
[----:B------:R-:W-:Y:S02]  /*d4b0*/  SEL R17, R17, RZ, !P0 ;  /* 0x000000ff11117207 */ /* 0x000fe40004000000 */
[----:B------:R-:W-:Y:S02]  /*d4c0*/  ISETP.NE.AND P0, PT, R12, 0x65, PT ;  /* 0x000000650c00780c */ /* 0x000fe40003f05270 */
[----:B------:R-:W-:-:S11]  /*d4d0*/  IADD3 R44, PT, PT, R47, R17, R44 ;  /* 0x000000112f2c7210 */ /* 0x000fd60007ffe02c */
[----:B------:R-:W-:Y:S05]  /*d4e0*/  WARPSYNC.COLLECTIVE R14, `(.L_x_858) ;  /* 0x000000000e087348 */ /* 0x000fea0003c00000 */
[----:B------:R-:W-:Y:S01]  /*d4f0*/  VOTE.ALL P0, P0 ;  /* 0x0000000000ff7806 */ /* 0x000fe20000000000 */
[----:B------:R-:W-:-:S12]  /*d500*/  ENDCOLLECTIVE ;  /* 0x000000000000791b */ /* 0x000fd80003800000 */
.L_x_858:
[----:B------:R-:W-:Y:S05]  /*d510*/  BRA `(.L_x_859) ;  /* 0xffffffcc00b47947 */ /* 0x000fea000383ffff */
.L_x_860:
        /* <DEDUP_REMOVED lines=14> */
.L_x_1078:


//--------------------- .text._ZN3cub18CUB_300001_SM_10006detail4scan23DeviceCompactInitKernelINS0_13ScanTileStateIiLb1EEEPlEEvT_iT0_ --------------------------
	.section	.text._ZN3cub18CUB_300001_SM_10006detail4scan23DeviceCompactInitKernelINS0_13ScanTileStateIiLb1EEEPlEEvT_iT0_,"ax",@progbits
	.align	128
        .global         _ZN3cub18CUB_300001_SM_10006detail4scan23DeviceCompactInitKernelINS0_13ScanTileStateIiLb1EEEPlEEvT_iT0_
        .type           _ZN3cub18CUB_300001_SM_10006detail4scan23DeviceCompactInitKernelINS0_13ScanTileStateIiLb1EEEPlEEvT_iT0_,@function
        .size           _ZN3cub18CUB_300001_SM_10006detail4scan23DeviceCompactInitKernelINS0_13ScanTileStateIiLb1EEEPlEEvT_iT0_,(.L_x_1079 - _ZN3cub18CUB_300001_SM_10006detail4scan23DeviceCompactInitKernelINS0_13ScanTileStateIiLb1EEEPlEEvT_iT0_)
        .other          _ZN3cub18CUB_300001_SM_10006detail4scan23DeviceCompactInitKernelINS0_13ScanTileStateIiLb1EEEPlEEvT_iT0_,@"STO_CUDA_ENTRY STV_DEFAULT"
_ZN3cub18CUB_300001_SM_10006detail4scan23DeviceCompactInitKernelINS0_13ScanTileStateIiLb1EEEPlEEvT_iT0_:
.text._ZN3cub18CUB_300001_SM_10006detail4scan23DeviceCompactInitKernelINS0_13ScanTileStateIiLb1EEEPlEEvT_iT0_:
[----:B------:R-:W-:Y:S01]  /*0000*/  LDC R1, c[0x0][0x37c] ;  /* 0x0000df00ff017b82 */ /* 0x000fe20000000800 */
[----:B------:R-:W0:Y:S07]  /*0010*/  S2R R0, SR_TID.X ;  /* 0x0000000000007919 */ /* 0x000e2e0000002100 */
[----:B------:R-:W1:Y:S01]  /*0020*/  S2UR UR6, SR_CTAID.X ;  /* 0x00000000000679c3 */ /* 0x000e620000002500 */
[----:B------:R-:W2:Y:S07]  /*0030*/  LDCU UR4, c[0x0][0x388] ;  /* 0x00007100ff0477ac */ /* 0x000eae0008000800 */
[----:B------:R-:W1:Y:S01]  /*0040*/  LDC R7, c[0x0][0x360] ;  /* 0x0000d800ff077b82 */ /* 0x000e620000000800 */
[C---:B0-----:R-:W-:Y:S01]  /*0050*/  ISETP.GT.U32.AND P0, PT, R0.reuse, 0x1f, PT ;  /* 0x0000001f0000780c */ /* 0x041fe20003f04070 */
[----:B-1----:R-:W-:Y:S01]  /*0060*/  IMAD R7, R7, UR6, R0 ;  /* 0x0000000607077c24 */ /* 0x002fe2000f8e0200 */
[----:B------:R-:W-:-:S02]  /*0070*/  LOP3.LUT P2, RZ, R0, UR6, RZ, 0xfc, !PT ;  /* 0x0000000600ff7c12 */ /* 0x000fc4000f84fcff */
[----:B------:R-:W-:Y:S02]  /*0080*/  ISETP.NE.OR P0, PT, RZ, UR6, P0 ;  /* 0x00000006ff007c0c */ /* 0x000fe40008705670 */
[----:B--2---:R-:W-:Y:S01]  /*0090*/  ISETP.GE.AND P1, PT, R7, UR4, PT ;  /* 0x0000000407007c0c */ /* 0x004fe2000bf26270 */
[----:B------:R-:W0:Y:S10]  /*00a0*/  LDCU.64 UR4, c[0x0][0x358] ;  /* 0x00006b00ff0477ac */ /* 0x000e340008000a00 */
[----:B------:R-:W1:Y:S02]  /*00b0*/  @!P0 LDC.64 R4, c[0x0][0x380] ;  /* 0x0000e000ff048b82 */ /* 0x000e640000000a00 */
[----:B------:R-:W-:-:S06]  /*00c0*/  @!P1 MOV R6, 0x63 ;  /* 0x0000006300069802 */ /* 0x000fcc0000000f00 */
[----:B------:R-:W2:Y:S01]  /*00d0*/  @!P1 LDC.64 R2, c[0x0][0x380] ;  /* 0x0000e000ff029b82 */ /* 0x000ea20000000a00 */
[----:B-1----:R-:W-:-:S04]  /*00e0*/  @!P0 IMAD.WIDE.U32 R4, R0, 0x8, R4 ;  /* 0x0000000800048825 */ /* 0x002fc800078e0004 */
[----:B--2---:R-:W-:-:S04]  /*00f0*/  @!P1 IMAD.WIDE R2, R7, 0x8, R2 ;  /* 0x0000000807029825 */ /* 0x004fc800078e0202 */
[----:B------:R-:W-:-:S05]  /*0100*/  IMAD.MOV.U32 R7, RZ, RZ, RZ ;  /* 0x000000ffff077224 */ /* 0x000fca00078e00ff */
[----:B0-----:R0:W-:Y:S04]  /*0110*/  @!P1 STG.E.64 desc[UR4][R2.64+0x100], R6 ;  /* 0x0001000602009986 */ /* 0x0011e8000c101b04 */
[----:B------:R0:W-:Y:S01]  /*0120*/  @!P0 STG.E.64 desc[UR4][R4.64], RZ ;  /* 0x000000ff04008986 */ /* 0x0001e2000c101b04 */
[----:B------:R-:W-:Y:S05]  /*0130*/  @P2 EXIT ;  /* 0x000000000000294d */ /* 0x000fea0003800000 */
[----:B0-----:R-:W0:Y:S02]  /*0140*/  LDC.64 R2, c[0x0][0x390] ;  /* 0x0000e400ff027b82 */ /* 0x001e240000000a00 */
[----:B0-----:R-:W-:Y:S01]  /*0150*/  STG.E.64 desc[UR4][R2.64], RZ ;  /* 0x000000ff02007986 */ /* 0x001fe2000c101b04 */
[----:B------:R-:W-:Y:S05]  /*0160*/  EXIT ;  /* 0x000000000000794d */ /* 0x000fea0003800000 */
.L_x_861:
        /* <DEDUP_REMOVED lines=9> */
.L_x_1079:


//--------------------- .text._ZN3cub18CUB_300001_SM_10006detail4scan16DeviceScanKernelINS2_10policy_hubIiiimN4cuda3std3__44plusIvEEE10Policy1000EPiSC_NS0_13ScanTileStateIiLb1EEES9_NS0_8NullTypeEmiLb0ESF_EEvT0_T1_T2_iT3_T4_T5_ --------------------------
	.section	.text._ZN3cub18CUB_300001_SM_10006detail4scan16DeviceScanKernelINS2_10policy_hubIiiimN4cuda3std3__44plusIvEEE10Policy1000EPiSC_NS0_13ScanTileStateIiLb1EEES9_NS0_8NullTypeEmiLb0ESF_EEvT0_T1_T2_iT3_T4_T5_,"ax",@progbits
	.align	128
        .global         _ZN3cub18CUB_300001_SM_10006detail4scan16DeviceScanKernelINS2_10policy_hubIiiimN4cuda3std3__44plusIvEEE10Policy1000EPiSC_NS0_13ScanTileStateIiLb1EEES9_NS0_8NullTypeEmiLb0ESF_EEvT0_T1_T2_iT3_T4_T5_
        .type           _ZN3cub18CUB_300001_SM_10006detail4scan16DeviceScanKernelINS2_10policy_hubIiiimN4cuda3std3__44plusIvEEE10Policy1000EPiSC_NS0_13ScanTileStateIiLb1EEES9_NS0_8NullTypeEmiLb0ESF_EEvT0_T1_T2_iT3_T4_T5_,@function
        .size           _ZN3cub18CUB_300001_SM_10006detail4scan16DeviceScanKernelINS2_10policy_hubIiiimN4cuda3std3__44plusIvEEE10Policy1000EPiSC_NS0_13ScanTileStateIiLb1EEES9_NS0_8NullTypeEmiLb0ESF_EEvT0_T1_T2_iT3_T4_T5_,(.L_x_1080 - _ZN3cub18CUB_300001_SM_10006detail4scan16DeviceScanKernelINS2_10policy_hubIiiimN4cuda3std3__44plusIvEEE10Policy1000EPiSC_NS0_13ScanTileStateIiLb1EEES9_NS0_8NullTypeEmiLb0ESF_EEvT0_T1_T2_iT3_T4_T5_)
        .other          _ZN3cub18CUB_300001_SM_10006detail4scan16DeviceScanKernelINS2_10policy_hubIiiimN4cuda3std3__44plusIvEEE10Policy1000EPiSC_NS0_13ScanTileStateIiLb1EEES9_NS0_8NullTypeEmiLb0ESF_EEvT0_T1_T2_iT3_T4_T5_,@"STO_CUDA_ENTRY STV_DEFAULT"
_ZN3cub18CUB_300001_SM_10006detail4scan16DeviceScanKernelINS2_10policy_hubIiiimN4cuda3std3__44plusIvEEE10Policy1000EPiSC_NS0_13ScanTileStateIiLb1EEES9_NS0_8NullTypeEmiLb0ESF_EEvT0_T1_T2_iT3_T4_T5_:
.text._ZN3cub18CUB_300001_SM_10006detail4scan16DeviceScanKernelINS2_10policy_hubIiiimN4cuda3std3__44plusIvEEE10Policy1000EPiSC_NS0_13ScanTileStateIiLb1EEES9_NS0_8NullTypeEmiLb0ESF_EEvT0_T1_T2_iT3_T4_T5_:
[----:B------:R-:W-:Y:S08]  /*0000*/  LDC R1, c[0x0][0x37c] ;  /* 0x0000df00ff017b82 */ /* 0x000ff00000000800 */
[----:B------:R-:W0:Y:S01]  /*0010*/  S2UR UR6, SR_CTAID.X ;  /* 0x00000000000679c3 */ /* 0x000e220000002500 */
[----:B------:R-:W0:Y:S01]  /*0020*/  LDCU UR4, c[0x0][0x398] ;  /* 0x00007300ff0477ac */ /* 0x000e220008000800 */
[----:B------:R-:W1:Y:S01]  /*0030*/  LDCU.64 UR8, c[0x0][0x3a0] ;  /* 0x00007400ff0877ac */ /* 0x000e620008000a00 */
[----:B------:R-:W2:Y:S01]  /*0040*/  LDCU.64 UR12, c[0x0][0x358] ;  /* 0x00006b00ff0c77ac */ /* 0x000ea20008000a00 */
[----:B0-----:R-:W-:-:S04]  /*0050*/  UIADD3 UR6, UPT, UPT, UR6, UR4, URZ ;  /* 0x0000000406067290 */ /* 0x001fc8000fffe0ff */
[----:B------:R-:W-:-:S04]  /*0060*/  UIMAD.WIDE UR10, UR6, 0x1ee0, URZ ;  /* 0x00001ee0060a78a5 */ /* 0x000fc8000f8e02ff */
[----:B-1----:R-:W-:-:S04]  /*0070*/  UIADD3 UR7, UP0, UPT, -UR10, UR8, URZ ;  /* 0x000000080a077290 */ /* 0x002fc8000ff1e1ff */
[----:B------:R-:W-:Y:S02]  /*0080*/  UIADD3.X UR4, UPT, UPT, ~UR11, UR9, URZ, UP0, !UPT ;  /* 0x000000090b047290 */ /* 0x000fe400087fe5ff */
[----:B------:R-:W-:-:S04]  /*0090*/  UISETP.GE.U32.AND UP0, UPT, UR7, 0x1ee1, UPT ;  /* 0x00001ee10700788c */ /* 0x000fc8000bf06070 */
[----:B------:R-:W-:-:S09]  /*00a0*/  UISETP.GE.U32.AND.EX UP0, UPT, UR4, URZ, UPT, UP0 ;  /* 0x000000ff0400728c */ /* 0x000fd2000bf06100 */
[----:B--2---:R-:W-:Y:S05]  /*00b0*/  BRA.U !UP0, `(.L_x_862) ;  /* 0x0000001d08047547 */ /* 0x004fea000b800000 */
[----:B------:R-:W0:Y:S01]  /*00c0*/  S2R R36, SR_TID.X ;  /* 0x0000000000247919 */ /* 0x000e220000002100 */
[----:B------:R-:W1:Y:S01]  /*00d0*/  LDCU.64 UR4, c[0x0][0x380] ;  /* 0x00007000ff0477ac */ /* 0x000e620008000a00 */
[C---:B0-----:R-:W-:Y:S02]  /*00e0*/  LOP3.LUT R0, R36.reuse, 0x1f, RZ, 0xc0, !PT ;  /* 0x0000001f24007812 */ /* 0x041fe400078ec0ff */
[----:B------:R-:W-:-:S05]  /*00f0*/  LOP3.LUT R3, R36, 0x3e0, RZ, 0xc0, !PT ;  /* 0x000003e024037812 */ /* 0x000fca00078ec0ff */
[----:B------:R-:W-:-:S05]  /*0100*/  IMAD R0, R3, 0x13, R0 ;  /* 0x0000001303007824 */ /* 0x000fca00078e0200 */
[----:B------:R-:W-:-:S05]  /*0110*/  IADD3 R0, P0, PT, R0, UR10, RZ ;  /* 0x0000000a00007c10 */ /* 0x000fca000ff1e0ff */
[----:B------:R-:W-:Y:S02]  /*0120*/  IMAD.X R41, RZ, RZ, UR11, P0 ;  /* 0x0000000bff297e24 */ /* 0x000fe400080e06ff */
[----:B------:R-:W-:-:S03]  /*0130*/  IMAD.SHL.U32 R42, R0, 0x4, RZ ;  /* 0x00000004002a7824 */ /* 0x000fc600078e00ff */
[----:B------:R-:W-:Y:S02]  /*0140*/  SHF.L.U64.HI R41, R0, 0x2, R41 ;  /* 0x0000000200297819 */ /* 0x000fe40000010229 */
[----:B-1----:R-:W-:-:S04]  /*0150*/  IADD3 R2, P0, PT, R42, UR4, RZ ;  /* 0x000000042a027c10 */ /* 0x002fc8000ff1e0ff */
[----:B------:R-:W-:-:S05]  /*0160*/  IADD3.X R3, PT, PT, R41, UR5, RZ, P0, !PT ;  /* 0x0000000529037c10 */ /* 0x000fca00087fe4ff */
[----:B------:R-:W2:Y:S04]  /*0170*/  LD.E.STRONG.SM R5, desc[UR12][R2.64] ;  /* 0x0000000c02057980 */ /* 0x000ea8000c10b900 */
[----:B------:R-:W3:Y:S04]  /*0180*/  LD.E.STRONG.SM R7, desc[UR12][R2.64+0x80] ;  /* 0x0000800c02077980 */ /* 0x000ee8000c10b900 */
[----:B------:R-:W4:Y:S04]  /*0190*/  LD.E.STRONG.SM R9, desc[UR12][R2.64+0x100] ;  /* 0x0001000c02097980 */ /* 0x000f28000c10b900 */
[----:B------:R-:W5:Y:S04]  /*01a0*/  LD.E.STRONG.SM R11, desc[UR12][R2.64+0x180] ;  /* 0x0001800c020b7980 */ /* 0x000f68000c10b900 */
        /* <DEDUP_REMOVED lines=14> */
[----:B------:R-:W5:Y:S01]  /*0290*/  LD.E.STRONG.SM R0, desc[UR12][R2.64+0x900] ;  /* 0x0009000c02007980 */ /* 0x000f62000c10b900 */
[----:B------:R-:W0:Y:S01]  /*02a0*/  S2UR UR5, SR_CgaCtaId ;  /* 0x00000000000579c3 */ /* 0x000e220000008800 */
[----:B------:R-:W-:Y:S01]  /*02b0*/  SHF.R.U32.HI R32, RZ, 0x5, R36 ;  /* 0x00000005ff207819 */ /* 0x000fe20000011624 */
[----:B------:R-:W-:Y:S01]  /*02c0*/  UMOV UR4, 0x400 ;  /* 0x0000040000047882 */ /* 0x000fe20000000000 */
[----:B------:R-:W1:Y:S01]  /*02d0*/  S2R R44, SR_LANEID ;  /* 0x00000000002c7919 */ /* 0x000e620000000000 */
[----:B------:R-:W-:Y:S01]  /*02e0*/  UISETP.NE.AND UP0, UPT, UR6, URZ, UPT ;  /* 0x000000ff0600728c */ /* 0x000fe2000bf05270 */
[----:B------:R-:W-:Y:S01]  /*02f0*/  BSSY.RECONVERGENT B0, `(.L_x_863) ;  /* 0x000014b000007945 */ /* 0x000fe20003800200 */
[----:B0-----:R-:W-:Y:S01]  /*0300*/  ULEA UR4, UR5, UR4, 0x18 ;  /* 0x0000000405047291 */ /* 0x001fe2000f8ec0ff */
[----:B-1----:R-:W-:-:S05]  /*0310*/  IMAD R28, R32, 0x260, R44 ;  /* 0x00000260201c7824 */ /* 0x002fca00078e022c */
[----:B------:R-:W-:-:S05]  /*0320*/  LEA R28, R28, UR4, 0x2 ;  /* 0x000000041c1c7c11 */ /* 0x000fca000f8e10ff */
[----:B------:R-:W-:Y:S01]  /*0330*/  IMAD R27, R44, 0x48, R28 ;  /* 0x000000482c1b7824 */ /* 0x000fe200078e021c */
[----:B--2---:R0:W-:Y:S04]  /*0340*/  STS [R28], R5 ;  /* 0x000000051c007388 */ /* 0x0041e80000000800 */
[----:B---3--:R0:W-:Y:S04]  /*0350*/  STS [R28+0x80], R7 ;  /* 0x000080071c007388 */ /* 0x0081e80000000800 */
[----:B----4-:R0:W-:Y:S04]  /*0360*/  STS [R28+0x100], R9 ;  /* 0x000100091c007388 */ /* 0x0101e80000000800 */
[----:B-----5:R0:W-:Y:S04]  /*0370*/  STS [R28+0x180], R11 ;  /* 0x0001800b1c007388 */ /* 0x0201e80000000800 */
[----:B------:R0:W-:Y:S04]  /*0380*/  STS [R28+0x200], R13 ;  /* 0x0002000d1c007388 */ /* 0x0001e80000000800 */
        /* <DEDUP_REMOVED lines=13> */
[----:B------:R0:W-:Y:S01]  /*0460*/  STS [R28+0x900], R0 ;  /* 0x000900001c007388 */ /* 0x0001e20000000800 */
[----:B------:R-:W-:-:S03]  /*0470*/  NOP ;  /* 0x0000000000007918 */ /* 0x000fc60000000000 */
[----:B------:R0:W1:Y:S04]  /*0480*/  LDS R26, [R27] ;  /* 0x000000001b1a7984 */ /* 0x0000680000000800 */
[----:B------:R0:W2:Y:S04]  /*0490*/  LDS R25, [R27+0x4] ;  /* 0x000004001b197984 */ /* 0x0000a80000000800 */
[----:B------:R0:W3:Y:S04]  /*04a0*/  LDS R24, [R27+0x8] ;  /* 0x000008001b187984 */ /* 0x0000e80000000800 */
[----:B------:R0:W4:Y:S04]  /*04b0*/  LDS R40, [R27+0xc] ;  /* 0x00000c001b287984 */ /* 0x0001280000000800 */
[----:B------:R0:W0:Y:S04]  /*04c0*/  LDS R39, [R27+0x10] ;  /* 0x000010001b277984 */ /* 0x0000280000000800 */
        /* <DEDUP_REMOVED lines=13> */
[----:B------:R0:W0:Y:S01]  /*05a0*/  LDS R0, [R27+0x48] ;  /* 0x000048001b007984 */ /* 0x0000220000000800 */
[----:B------:R-:W-:Y:S06]  /*05b0*/  BAR.SYNC.DEFER_BLOCKING 0x0 ;  /* 0x0000000000007b1d */ /* 0x000fec0000010000 */
[----:B-1234-:R-:W-:Y:S05]  /*05c0*/  BRA.U UP0, `(.L_x_864) ;  /* 0x0000000500247547 */ /* 0x01efea000b800000 */
[----:B------:R-:W-:Y:S02]  /*05d0*/  IADD3 R8, PT, PT, R24, R25, R26 ;  /* 0x0000001918087210 */ /* 0x000fe40007ffe01a */
[----:B------:R-:W-:Y:S02]  /*05e0*/  ISETP.NE.AND P1, PT, R44, 0x1f, PT ;  /* 0x0000001f2c00780c */ /* 0x000fe40003f25270 */
[----:B0-----:R-:W-:Y:S02]  /*05f0*/  IADD3 R8, PT, PT, R39, R40, R8 ;  /* 0x0000002827087210 */ /* 0x001fe40007ffe008 */
[----:B------:R-:W-:Y:S02]  /*0600*/  ISETP.GE.U32.AND P2, PT, R36, 0x20, PT ;  /* 0x000000202400780c */ /* 0x000fe40003f46070 */
[----:B------:R-:W-:Y:S02]  /*0610*/  IADD3 R8, PT, PT, R30, R31, R8 ;  /* 0x0000001f1e087210 */ /* 0x000fe40007ffe008 */
[----:B------:R-:W-:-:S02]  /*0620*/  ISETP.NE.AND P3, PT, R44, RZ, PT ;  /* 0x000000ff2c00720c */ /* 0x000fc40003f65270 */
[----:B------:R-:W-:-:S03]  /*0630*/  IADD3 R8, PT, PT, R23, R29, R8 ;  /* 0x0000001d17087210 */ /* 0x000fc60007ffe008 */
[----:B------:R-:W-:Y:S02]  /*0640*/  @!P1 LEA R37, R32, UR4, 0x2 ;  /* 0x0000000420259c11 */ /* 0x000fe4000f8e10ff */
[----:B------:R-:W-:-:S04]  /*0650*/  IADD3 R8, PT, PT, R21, R22, R8 ;  /* 0x0000001615087210 */ /* 0x000fc80007ffe008 */
[----:B------:R-:W-:-:S04]  /*0660*/  IADD3 R8, PT, PT, R7, R20, R8 ;  /* 0x0000001407087210 */ /* 0x000fc80007ffe008 */
[----:B------:R-:W-:-:S04]  /*0670*/  IADD3 R8, PT, PT, R5, R6, R8 ;  /* 0x0000000605087210 */ /* 0x000fc80007ffe008 */
[----:B------:R-:W-:-:S04]  /*0680*/  IADD3 R33, PT, PT, R3, R4, R8 ;  /* 0x0000000403217210 */ /* 0x000fc80007ffe008 */
[----:B------:R-:W-:-:S05]  /*0690*/  IADD3 R33, PT, PT, R0, R2, R33 ;  /* 0x0000000200217210 */ /* 0x000fca0007ffe021 */
        /* <DEDUP_REMOVED lines=12> */
[----:B------:R-:W-:Y:S01]  /*0760*/  @!P1 STS [R37+0x10], R34 ;  /* 0x0000102225009388 */ /* 0x000fe20000000800 */
[----:B------:R-:W-:Y:S01]  /*0770*/  BAR.SYNC.DEFER_BLOCKING 0x0 ;  /* 0x0000000000007b1d */ /* 0x000fe20000010000 */
[----:B------:R-:W-:-:S05]  /*0780*/  ISETP.NE.AND P1, PT, R32, 0x9, PT ;  /* 0x000000092000780c */ /* 0x000fca0003f25270 */
[----:B------:R-:W0:Y:S04]  /*0790*/  LDS.128 R8, [UR4+0x10] ;  /* 0x00001004ff087984 */ /* 0x000e280008000c00 */
[----:B------:R-:W1:Y:S04]  /*07a0*/  LDS.128 R12, [UR4+0x20] ;  /* 0x00002004ff0c7984 */ /* 0x000e680008000c00 */
[----:B------:R-:W2:Y:S01]  /*07b0*/  LDS.128 R16, [UR4+0x30] ;  /* 0x00003004ff107984 */ /* 0x000ea20008000c00 */
[----:B0-----:R-:W-:-:S04]  /*07c0*/  IMAD.IADD R9, R8, 0x1, R9 ;  /* 0x0000000108097824 */ /* 0x001fc800078e0209 */
[----:B------:R-:W-:Y:S01]  /*07d0*/  IMAD.IADD R10, R10, 0x1, R9 ;  /* 0x000000010a0a7824 */ /* 0x000fe200078e0209 */
[----:B------:R-:W-:Y:S02]  /*07e0*/  SEL R8, R9, R8, !P0 ;  /* 0x0000000809087207 */ /* 0x000fe40004000000 */
[----:B------:R-:W-:Y:S01]  /*07f0*/  ISETP.NE.AND P0, PT, R32, 0x3, PT ;  /* 0x000000032000780c */ /* 0x000fe20003f05270 */
[----:B------:R-:W-:Y:S01]  /*0800*/  IMAD.IADD R11, R11, 0x1, R10 ;  /* 0x000000010b0b7824 */ /* 0x000fe200078e020a */
[----:B------:R-:W-:Y:S02]  /*0810*/  SEL R9, R33, RZ, P3 ;  /* 0x000000ff21097207 */ /* 0x000fe40001800000 */
        /* <DEDUP_REMOVED lines=16> */
[----:B------:R-:W-:-:S03]  /*0920*/  ISETP.NE.AND P0, PT, R32, 0x8, PT ;  /* 0x000000082000780c */ /* 0x000fc60003f05270 */
[----:B------:R-:W-:Y:S01]  /*0930*/  IMAD.IADD R19, R19, 0x1, R18 ;  /* 0x0000000113137824 */ /* 0x000fe200078e0212 */
[----:B------:R-:W-:Y:S02]  /*0940*/  SEL R8, R15, R8, !P0 ;  /* 0x000000080f087207 */ /* 0x000fe40004000000 */
[----:B------:R-:W-:Y:S02]  /*0950*/  ISETP.NE.AND P0, PT, R32, 0xa, PT ;  /* 0x0000000a2000780c */ /* 0x000fe40003f05270 */
[----:B------:R-:W-:Y:S02]  /*0960*/  SEL R8, R16, R8, !P1 ;  /* 0x0000000810087207 */ /* 0x000fe40004800000 */
[C---:B------:R-:W-:Y:S02]  /*0970*/  ISETP.NE.AND P1, PT, R32.reuse, 0xb, PT ;  /* 0x0000000b2000780c */ /* 0x040fe40003f25270 */
[----:B------:R-:W-:Y:S02]  /*0980*/  SEL R8, R17, R8, !P0 ;  /* 0x0000000811087207 */ /* 0x000fe40004000000 */
[----:B------:R-:W-:-:S02]  /*0990*/  ISETP.NE.AND P0, PT, R32, 0xc, PT ;  /* 0x0000000c2000780c */ /* 0x000fc40003f05270 */
[----:B------:R-:W-:Y:S02]  /*09a0*/  SEL R8, R18, R8, !P1 ;  /* 0x0000000812087207 */ /* 0x000fe40004800000 */
[----:B------:R-:W-:Y:S02]  /*09b0*/  ISETP.NE.AND P1, PT, R36, RZ, PT ;  /* 0x000000ff2400720c */ /* 0x000fe40003f25270 */
[----:B------:R-:W-:-:S05]  /*09c0*/  SEL R8, R19, R8, !P0 ;  /* 0x0000000813087207 */ /* 0x000fca0004000000 */
[----:B------:R-:W-:-:S06]  /*09d0*/  @P2 IMAD.IADD R33, R8, 0x1, R9 ;  /* 0x0000000108212824 */ /* 0x000fcc00078e0209 */
[----:B------:R-:W-:Y:S05]  /*09e0*/  @P1 BRA `(.L_x_865) ;  /* 0x0000000c006c1947 */ /* 0x000fea0003800000 */
[----:B------:R-:W0:Y:S01]  /*09f0*/  LDS R12, [UR4+0x40] ;  /* 0x00004004ff0c7984 */ /* 0x000e220008000800 */
[----:B------:R-:W1:Y:S01]  /*0a00*/  LDC.64 R10, c[0x0][0x390] ;  /* 0x0000e400ff0a7b82 */ /* 0x000e620000000a00 */
[----:B------:R-:W-:Y:S02]  /*0a10*/  IMAD.MOV.U32 R8, RZ, RZ, 0x65 ;  /* 0x00000065ff087424 */ /* 0x000fe400078e00ff */
[----:B------:R-:W-:Y:S02]  /*0a20*/  IMAD.MOV.U32 R33, RZ, RZ, RZ ;  /* 0x000000ffff217224 */ /* 0x000fe400078e00ff */
[----:B0-----:R-:W-:-:S05]  /*0a30*/  IMAD.IADD R9, R19, 0x1, R12 ;  /* 0x0000000113097824 */ /* 0x001fca00078e020c */
[----:B-1----:R0:W-:Y:S01]  /*0a40*/  ST.E.64.STRONG.GPU desc[UR12][R10.64+0x100], R8 ;  /* 0x000100080a007985 */ /* 0x0021e2000c10fb0c */
[----:B------:R-:W-:Y:S05]  /*0a50*/  BRA `(.L_x_865) ;  /* 0x0000000c00507947 */ /* 0x000fea0003800000 */
.L_x_864:
[----:B------:R-:W-:Y:S02]  /*0a60*/  IADD3 R8, PT, PT, R24, R25, R26 ;  /* 0x0000001918087210 */ /* 0x000fe40007ffe01a */
[C---:B------:R-:W-:Y:S02]  /*0a70*/  ISETP.NE.AND P1, PT, R44.reuse, 0x1f, PT ;  /* 0x0000001f2c00780c */ /* 0x040fe40003f25270 */
[----:B0-----:R-:W-:Y:S02]  /*0a80*/  IADD3 R8, PT, PT, R39, R40, R8 ;  /* 0x0000002827087210 */ /* 0x001fe40007ffe008 */
[----:B------:R-:W-:Y:S02]  /*0a90*/  ISETP.NE.AND P2, PT, R44, RZ, PT ;  /* 0x000000ff2c00720c */ /* 0x000fe40003f45270 */
[----:B------:R-:W-:-:S04]  /*0aa0*/  IADD3 R8, PT, PT, R30, R31, R8 ;  /* 0x0000001f1e087210 */ /* 0x000fc80007ffe008 */
        /* <DEDUP_REMOVED lines=37> */
[----:B------:R-:W-:Y:S01]  /*0d00*/  IMAD.IADD R14, R14, 0x1, R13 ;  /* 0x000000010e0e7824 */ /* 0x000fe200078e020d */
[----:B------:R-:W0:Y:S02]  /*0d10*/  LDS R11, [UR4+0x40] ;  /* 0x00004004ff0b7984 */ /* 0x000e240008000800 */
        /* <DEDUP_REMOVED lines=12> */
[----:B------:R-:W-:-:S04]  /*0de0*/  ISETP.NE.AND P0, PT, R32, 0x9, PT ;  /* 0x000000092000780c */ /* 0x000fc80003f05270 */
[----:B------:R-:W-:Y:S02]  /*0df0*/  SEL R8, R16, R8, !P0 ;  /* 0x0000000810087207 */ /* 0x000fe40004000000 */
[----:B------:R-:W-:-:S04]  /*0e00*/  ISETP.NE.AND P0, PT, R32, 0xa, PT ;  /* 0x0000000a2000780c */ /* 0x000fc80003f05270 */
[----:B------:R-:W-:Y:S02]  /*0e10*/  SEL R8, R17, R8, !P0 ;  /* 0x0000000811087207 */ /* 0x000fe40004000000 */
[----:B------:R-:W-:-:S04]  /*0e20*/  ISETP.NE.AND P0, PT, R32, 0xb, PT ;  /* 0x0000000b2000780c */ /* 0x000fc80003f05270 */
[----:B------:R-:W-:Y:S02]  /*0e30*/  SEL R8, R18, R8, !P0 ;  /* 0x0000000812087207 */ /* 0x000fe40004000000 */
[C---:B------:R-:W-:Y:S01]  /*0e40*/  ISETP.GT.U32.AND P0, PT, R36.reuse, 0x1f, PT ;  /* 0x0000001f2400780c */ /* 0x040fe20003f04070 */
[C---:B0-----:R-:W-:Y:S01]  /*0e50*/  IMAD.IADD R11, R19.reuse, 0x1, R11 ;  /* 0x00000001130b7824 */ /* 0x041fe200078e020b */
[----:B------:R-:W-:Y:S02]  /*0e60*/  SEL R8, R19, R8, !P1 ;  /* 0x0000000813087207 */ /* 0x000fe40004800000 */
[----:B------:R-:W-:-:S03]  /*0e70*/  ISETP.GE.U32.AND P1, PT, R36, 0x20, PT ;  /* 0x000000202400780c */ /* 0x000fc60003f26070 */
[----:B------:R-:W-:-:S05]  /*0e80*/  IMAD.IADD R8, R8, 0x1, R9 ;  /* 0x0000000108087824 */ /* 0x000fca00078e0209 */
[----:B------:R-:W-:Y:S01]  /*0e90*/  SEL R43, R33, R8, !P1 ;  /* 0x00000008212b7207 */ /* 0x000fe20004800000 */
[----:B------:R-:W-:Y:S06]  /*0ea0*/  @P0 BRA `(.L_x_866) ;  /* 0x0000000800140947 */ /* 0x000fec0003800000 */
[----:B------:R-:W0:Y:S01]  /*0eb0*/  LDC.64 R16, c[0x0][0x390] ;  /* 0x0000e400ff107b82 */ /* 0x000e220000000a00 */
[----:B------:R-:W-:Y:S01]  /*0ec0*/  ISETP.NE.AND P1, PT, R36, RZ, PT ;  /* 0x000000ff2400720c */ /* 0x000fe20003f25270 */
[----:B------:R-:W-:Y:S01]  /*0ed0*/  IMAD.U32 R13, RZ, RZ, UR6 ;  /* 0x00000006ff0d7e24 */ /* 0x000fe2000f8e00ff */
[----:B------:R-:W-:-:S05]  /*0ee0*/  LOP3.LUT R18, RZ, R36, RZ, 0x33, !PT ;  /* 0x00000024ff127212 */ /* 0x000fca00078e33ff */
[----:B------:R-:W-:-:S06]  /*0ef0*/  VIADD R18, R18, UR6 ;  /* 0x0000000612127c36 */ /* 0x000fcc0008000000 */
        /* <DEDUP_REMOVED lines=11> */
.L_x_896:
[----:B------:R-:W-:Y:S05]  /*0fb0*/  @!P0 BRA `(.L_x_868) ;  /* 0x0000000000248947 */ /* 0x000fea0003800000 */
[----:B------:R-:W-:-:S07]  /*0fc0*/  IMAD.MOV.U32 R9, RZ, RZ, 0x1de ;  /* 0x000001deff097424 */ /* 0x000fce00078e00ff */
.L_x_870:
[----:B------:R-:W-:Y:S05]  /*0fd0*/  NANOSLEEP R9 ;  /* 0x000000090000735d */ /* 0x000fea0003800000 */
[----:B------:R-:W2:Y:S01]  /*0fe0*/  LD.E.64.STRONG.GPU R14, desc[UR12][R16.64+0x100] ;  /* 0x0001000c100e7980 */ /* 0x000ea2000c10fb00 */
[----:B------:R-:W-:Y:S01]  /*0ff0*/  UMOV UR5, 0xffffffff ;  /* 0xffffffff00057882 */ /* 0x000fe20000000000 */
[----:B------:R-:W-:Y:S02]  /*1000*/  SHF.R.U32.HI R9, RZ, 0x1, R9 ;  /* 0x00000001ff097819 */ /* 0x000fe40000011609 */
[----:B--2---:R-:W-:Y:S01]  /*1010*/  ISETP.NE.AND P0, PT, R14, 0x63, PT ;  /* 0x000000630e00780c */ /* 0x004fe20003f05270 */
[----:B------:R-:W-:-:S12]  /*1020*/  BRA.DIV UR5, `(.L_x_869) ;  /* 0x0000002e05e87947 */ /* 0x000fd8000b800000 */
[----:B------:R-:W-:-:S13]  /*1030*/  VOTE.ANY P0, !P0 ;  /* 0x0000000000ff7806 */ /* 0x000fda0004000100 */
.L_x_899:
[----:B------:R-:W-:Y:S05]  /*1040*/  @P0 BRA `(.L_x_870) ;  /* 0xfffffffc00e00947 */ /* 0x000fea000383ffff */
.L_x_868:
[----:B------:R-:W-:Y:S01]  /*1050*/  UMOV UR5, 0xffffffff ;  /* 0xffffffff00057882 */ /* 0x000fe20000000000 */
[----:B------:R-:W-:Y:S02]  /*1060*/  ISETP.NE.AND P2, PT, R14, 0x65, PT ;  /* 0x000000650e00780c */ /* 0x000fe40003f45270 */
[----:B------:R-:W-:Y:S11]  /*1070*/  BRA.DIV UR5, `(.L_x_871) ;  /* 0x0000002e05f47947 */ /* 0x000ff6000b800000 */
[----:B------:R-:W0:Y:S01]  /*1080*/  S2R R45, SR_GEMASK ;  /* 0x00000000002d7919 */ /* 0x000e220000003c00 */
[----:B------:R-:W-:Y:S01]  /*1090*/  VOTE.ANY R8, PT, !P2 ;  /* 0x0000000000087806 */ /* 0x000fe200050e0100 */
[C---:B------:R-:W-:Y:S02]  /*10a0*/  VIADD R33, R44.reuse, 0x2 ;  /* 0x000000022c217836 */ /* 0x040fe40000000000 */
        /* <DEDUP_REMOVED lines=9> */
[-C--:B------:R-:W-:Y:S02]  /*1140*/  ISETP.GE.AND P0, PT, R44, R38.reuse, PT ;  /* 0x000000262c00720c */ /* 0x080fe40003f06270 */
[-C--:B------:R-:W-:Y:S02]  /*1150*/  ISETP.GT.AND P2, PT, R34, R38.reuse, PT ;  /* 0x000000262200720c */ /* 0x080fe40003f44270 */
[----:B-1----:R-:W-:Y:S02]  /*1160*/  SEL R16, R16, RZ, !P0 ;  /* 0x000000ff10107207 */ /* 0x002fe40004000000 */
[----:B------:R-:W-:-:S03]  /*1170*/  ISETP.GT.AND P0, PT, R33, R38, PT ;  /* 0x000000262100720c */ /* 0x000fc60003f04270 */
[----:B------:R-:W-:-:S05]  /*1180*/  IMAD.IADD R17, R16, 0x1, R15 ;  /* 0x0000000110117824 */ /* 0x000fca00078e020f */
[----:B------:R-:W1:Y:S02]  /*1190*/  SHFL.DOWN PT, R16, R17, 0x2, R38 ;  /* 0x0840000011107989 */ /* 0x000e6400000e0026 */
[----:B-1----:R-:W-:Y:S02]  /*11a0*/  SEL R16, R16, RZ, !P0 ;  /* 0x000000ff10107207 */ /* 0x002fe40004000000 */
[----:B------:R-:W-:-:S03]  /*11b0*/  ISETP.GT.AND P0, PT, R32, R38, PT ;  /* 0x000000262000720c */ /* 0x000fc60003f04270 */
[----:B------:R-:W-:-:S05]  /*11c0*/  IMAD.IADD R35, R17, 0x1, R16 ;  /* 0x0000000111237824 */ /* 0x000fca00078e0210 */
[----:B------:R-:W1:Y:S02]  /*11d0*/  SHFL.DOWN PT, R16, R35, 0x4, R38 ;  /* 0x0880000023107989 */ /* 0x000e6400000e0026 */
[----:B-1----:R-:W-:Y:S02]  /*11e0*/  SEL R16, R16, RZ, !P0 ;  /* 0x000000ff10107207 */ /* 0x002fe40004000000 */
[----:B------:R-:W-:-:S03]  /*11f0*/  ISETP.GT.AND P0, PT, R19, R38, PT ;  /* 0x000000261300720c */ /* 0x000fc60003f04270 */
[----:B------:R-:W-:Y:S01]  /*1200*/  IMAD.IADD R37, R35, 0x1, R16 ;  /* 0x0000000123257824 */ /* 0x000fe200078e0210 */
[----:B0-----:R-:W-:-:S04]  /*1210*/  IADD3 R35, P3, PT, R8, 0x100, RZ ;  /* 0x0000010008237810 */ /* 0x001fc80007f7e0ff */
[----:B------:R-:W0:Y:S02]  /*1220*/  SHFL.DOWN PT, R16, R37, 0x8, R38 ;  /* 0x0900000025107989 */ /* 0x000e2400000e0026 */
[----:B0-----:R-:W-:Y:S02]  /*1230*/  SEL R16, R16, RZ, !P0 ;  /* 0x000000ff10107207 */ /* 0x001fe40004000000 */
[----:B------:R-:W-:-:S03]  /*1240*/  ISETP.NE.AND P0, PT, R14, 0x65, PT ;  /* 0x000000650e00780c */ /* 0x000fc60003f05270 */
[----:B------:R-:W-:Y:S02]  /*1250*/  IMAD.IADD R17, R37, 0x1, R16 ;  /* 0x0000000125117824 */ /* 0x000fe400078e0210 */
[----:B------:R-:W-:-:S03]  /*1260*/  IMAD.X R37, RZ, RZ, R9, P3 ;  /* 0x000000ffff257224 */ /* 0x000fc600018e0609 */
[----:B------:R-:W0:Y:S05]  /*1270*/  SHFL.DOWN PT, R16, R17, 0x10, R38 ;  /* 0x0a00000011107989 */ /* 0x000e2a00000e0026 */
[----:B------:R-:W-:Y:S02]  /*1280*/  VOTE.ALL P0, P0 ;  /* 0x0000000000ff7806 */ /* 0x000fe40000000000 */
[----:B0-----:R-:W-:-:S05]  /*1290*/  SEL R16, R16, RZ, !P2 ;  /* 0x000000ff10107207 */ /* 0x001fca0005000000 */
[----:B------:R-:W-:-:S07]  /*12a0*/  IMAD.IADD R36, R17, 0x1, R16 ;  /* 0x0000000111247824 */ /* 0x000fce00078e0210 */
.L_x_908:
[----:B------:R-:W-:Y:S05]  /*12b0*/  @!P0 BRA `(.L_x_872) ;  /* 0x0000000000d48947 */ /* 0x000fea0003800000 */
[----:B------:R-:W-:-:S07]  /*12c0*/  IMAD.MOV.U32 R38, RZ, RZ, 0x1de ;  /* 0x000001deff267424 */ /* 0x000fce00078e00ff */
.L_x_878:
        /* <DEDUP_REMOVED lines=10> */
.L_x_911:
[----:B------:R-:W-:Y:S05]  /*1370*/  @!P0 BRA `(.L_x_874) ;  /* 0x0000000000248947 */ /* 0x000fea0003800000 */
[----:B------:R-:W-:-:S07]  /*1380*/  IMAD.MOV.U32 R9, RZ, RZ, R38 ;  /* 0x000000ffff097224 */ /* 0x000fce00078e0026 */
.L_x_876:
[----:B------:R-:W-:Y:S05]  /*1390*/  NANOSLEEP R9 ;  /* 0x000000090000735d */ /* 0x000fea0003800000 */
[----:B------:R-:W2:Y:S01]  /*13a0*/  LD.E.64.STRONG.GPU R14, desc[UR12][R16.64+-0x100] ;  /* 0xffff000c100e7980 */ /* 0x000ea2000c10fb00 */
[----:B------:R-:W-:Y:S01]  /*13b0*/  UMOV UR5, 0xffffffff ;  /* 0xffffffff00057882 */ /* 0x000fe20000000000 */
[----:B------:R-:W-:Y:S02]  /*13c0*/  SHF.R.U32.HI R9, RZ, 0x1, R9 ;  /* 0x00000001ff097819 */ /* 0x000fe40000011609 */
[----:B--2---:R-:W-:Y:S01]  /*13d0*/  ISETP.NE.AND P0, PT, R14, 0x63, PT ;  /* 0x000000630e00780c */ /* 0x004fe20003f05270 */
[----:B------:R-:W-:-:S12]  /*13e0*/  BRA.DIV UR5, `(.L_x_875) ;  /* 0x0000003205407947 */ /* 0x000fd8000b800000 */
[----:B------:R-:W-:-:S13]  /*13f0*/  VOTE.ANY P0, !P0 ;  /* 0x0000000000ff7806 */ /* 0x000fda0004000100 */
.L_x_914:
[----:B------:R-:W-:Y:S05]  /*1400*/  @P0 BRA `(.L_x_876) ;  /* 0xfffffffc00e00947 */ /* 0x000fea000383ffff */
.L_x_874:
        /* <DEDUP_REMOVED lines=10> */
[-C--:B------:R-:W-:Y:S02]  /*14b0*/  ISETP.GE.AND P0, PT, R44, R9.reuse, PT ;  /* 0x000000092c00720c */ /* 0x080fe40003f06270 */
[-C--:B------:R-:W-:Y:S02]  /*14c0*/  ISETP.GT.AND P2, PT, R34, R9.reuse, PT ;  /* 0x000000092200720c */ /* 0x080fe40003f44270 */
        /* <DEDUP_REMOVED lines=13> */
[----:B------:R-:W-:-:S03]  /*15a0*/  ISETP.NE.AND P0, PT, R14, 0x65, PT ;  /* 0x000000650e00780c */ /* 0x000fc60003f05270 */
[----:B------:R-:W-:-:S05]  /*15b0*/  IMAD.IADD R15, R15, 0x1, R16 ;  /* 0x000000010f0f7824 */ /* 0x000fca00078e0210 */
[----:B------:R-:W0:Y:S05]  /*15c0*/  SHFL.DOWN PT, R16, R15, 0x10, R9 ;  /* 0x0a0000000f107989 */ /* 0x000e2a00000e0009 */
[----:B------:R-:W-:Y:S02]  /*15d0*/  VOTE.ALL P0, P0 ;  /* 0x0000000000ff7806 */ /* 0x000fe40000000000 */
[----:B0-----:R-:W-:-:S04]  /*15e0*/  SEL R16, R16, RZ, !P2 ;  /* 0x000000ff10107207 */ /* 0x001fc80005000000 */
[----:B------:R-:W-:-:S07]  /*15f0*/  IADD3 R36, PT, PT, R15, R16, R36 ;  /* 0x000000100f247210 */ /* 0x000fce0007ffe024 */
.L_x_923:
[----:B------:R-:W-:Y:S05]  /*1600*/  @P0 BRA `(.L_x_878) ;  /* 0xfffffffc00300947 */ /* 0x000fea000383ffff */
.L_x_872:
[----:B------:R-:W-:Y:S01]  /*1610*/  ISETP.NE.AND P0, PT, R44, RZ, PT ;  /* 0x000000ff2c00720c */ /* 0x000fe20003f05270 */
[----:B------:R-:W0:Y:S01]  /*1620*/  @!P1 S2R R9, SR_CgaCtaId ;  /* 0x0000000000099919 */ /* 0x000e220000008800 */
[----:B------:R-:W-:Y:S01]  /*1630*/  @!P1 MOV R8, 0x400 ;  /* 0x0000040000089802 */ /* 0x000fe20000000f00 */
[----:B------:R-:W-:Y:S02]  /*1640*/  @!P1 IMAD.IADD R11, R11, 0x1, R36 ;  /* 0x000000010b0b9824 */ /* 0x000fe400078e0224 */
[----:B------:R-:W-:-:S05]  /*1650*/  @!P1 IMAD.MOV.U32 R10, RZ, RZ, 0x65 ;  /* 0x00000065ff0a9424 */ /* 0x000fca00078e00ff */
[----:B------:R1:W-:Y:S03]  /*1660*/  @!P1 ST.E.64.STRONG.GPU desc[UR12][R12.64+0x100], R10 ;  /* 0x0001000a0c009985 */ /* 0x0003e6000c10fb0c */
[----:B------:R-:W-:Y:S01]  /*1670*/  @!P0 MOV R14, 0x400 ;  /* 0x00000400000e8802 */ /* 0x000fe20000000f00 */
[----:B------:R-:W2:Y:S01]  /*1680*/  @!P0 S2R R15, SR_CgaCtaId ;  /* 0x00000000000f8919 */ /* 0x000ea20000008800 */
[----:B0-----:R-:W-:Y:S01]  /*1690*/  @!P1 LEA R9, R9, R8, 0x18 ;  /* 0x0000000809099211 */ /* 0x001fe200078ec0ff */
[----:B------:R-:W-:Y:S02]  /*16a0*/  IMAD.MOV.U32 R8, RZ, RZ, R43 ;  /* 0x000000ffff087224 */ /* 0x000fe400078e002b */
[----:B------:R-:W-:Y:S02]  /*16b0*/  @!P0 IMAD.MOV.U32 R8, RZ, RZ, R36 ;  /* 0x000000ffff088224 */ /* 0x000fe400078e0024 */
[----:B------:R1:W-:Y:S04]  /*16c0*/  @!P1 STS [R9+0x8], R11 ;  /* 0x0000080b09009388 */ /* 0x0003e80000000800 */
[----:B------:R1:W-:Y:S01]  /*16d0*/  @!P1 STS [R9+0x4], R36 ;  /* 0x0000042409009388 */ /* 0x0003e20000000800 */
[----:B--2---:R-:W-:-:S05]  /*16e0*/  @!P0 LEA R15, R15, R14, 0x18 ;  /* 0x0000000e0f0f8211 */ /* 0x004fca00078ec0ff */
[----:B------:R1:W-:Y:S02]  /*16f0*/  @!P0 STS [R15+0x54], R36 ;  /* 0x000054240f008388 */ /* 0x0003e40000000800 */
.L_x_866:
[----:B------:R-:W-:Y:S05]  /*1700*/  WARPSYNC.ALL ;  /* 0x0000000000007948 */ /* 0x000fea0003800000 */
[----:B------:R-:W0:Y:S08]  /*1710*/  S2UR UR7, SR_CgaCtaId ;  /* 0x00000000000779c3 */ /* 0x000e300000008800 */
[----:B------:R-:W-:Y:S06]  /*1720*/  BAR.SYNC.DEFER_BLOCKING 0x0 ;  /* 0x0000000000007b1d */ /* 0x000fec0000010000 */
[----:B------:R-:W-:Y:S01]  /*1730*/  UMOV UR5, 0x400 ;  /* 0x0000040000057882 */ /* 0x000fe20000000000 */
[----:B-1----:R-:W1:Y:S01]  /*1740*/  S2R R10, SR_TID.X ;  /* 0x00000000000a7919 */ /* 0x002e620000002100 */
[----:B0-----:R-:W-:-:S09]  /*1750*/  ULEA UR5, UR7, UR5, 0x18 ;  /* 0x0000000507057291 */ /* 0x001fd2000f8ec0ff */
[----:B------:R-:W0:Y:S01]  /*1760*/  LDS R9, [UR5+0x54] ;  /* 0x00005405ff097984 */ /* 0x000e220008000800 */
[----:B-1----:R-:W-:-:S04]  /*1770*/  ISETP.NE.AND P0, PT, R10, RZ, PT ;  /* 0x000000ff0a00720c */ /* 0x002fc80003f05270 */
[----:B0-----:R-:W-:-:S05]  /*1780*/  SEL R9, R9, RZ, P0 ;  /* 0x000000ff09097207 */ /* 0x001fca0000000000 */
[----:B------:R-:W-:-:S07]  /*1790*/  IMAD.IADD R33, R9, 0x1, R8 ;  /* 0x0000000109217824 */ /* 0x000fce00078e0208 */
.L_x_865:
[----:B------:R-:W-:Y:S05]  /*17a0*/  BSYNC.RECONVERGENT B0 ;  /* 0x0000000000007941 */ /* 0x000fea0003800200 */
.L_x_863:
[----:B------:R-:W-:Y:S01]  /*17b0*/  IMAD.IADD R26, R26, 0x1, R33 ;  /* 0x000000011a1a7824 */ /* 0x000fe200078e0221 */
[----:B------:R-:W-:Y:S03]  /*17c0*/  BAR.SYNC.DEFER_BLOCKING 0x0 ;  /* 0x0000000000007b1d */ /* 0x000fe60000010000 */
[----:B------:R-:W-:-:S03]  /*17d0*/  IMAD.IADD R25, R25, 0x1, R26 ;  /* 0x0000000119197824 */ /* 0x000fc600078e021a */
[----:B------:R-:W1:Y:S01]  /*17e0*/  LDCU.64 UR8, c[0x0][0x388] ;  /* 0x00007100ff0877ac */ /* 0x000e620008000a00 */
[----:B------:R-:W-:-:S04]  /*17f0*/  IMAD.IADD R24, R24, 0x1, R25 ;  /* 0x0000000118187824 */ /* 0x000fc800078e0219 */
[----:B------:R-:W-:-:S04]  /*1800*/  IMAD.IADD R40, R40, 0x1, R24 ;  /* 0x0000000128287824 */ /* 0x000fc800078e0218 */
[----:B0-----:R-:W-:-:S04]  /*1810*/  IMAD.IADD R8, R39, 0x1, R40 ;  /* 0x0000000127087824 */ /* 0x001fc800078e0228 */
[----:B------:R-:W-:-:S04]  /*1820*/  IMAD.IADD R31, R31, 0x1, R8 ;  /* 0x000000011f1f7824 */ /* 0x000fc800078e0208 */
[----:B------:R-:W-:Y:S01]  /*1830*/  IMAD.IADD R30, R30, 0x1, R31 ;  /* 0x000000011e1e7824 */ /* 0x000fe200078e021f */
[----:B------:R-:W-:Y:S01]  /*1840*/  STS [R27], R26 ;  /* 0x0000001a1b007388 */ /* 0x000fe20000000800 */
[----:B-1----:R-:W-:Y:S02]  /*1850*/  IADD3 R42, P0, PT, R42, UR8, RZ ;  /* 0x000000082a2a7c10 */ /* 0x002fe4000ff1e0ff */
[----:B------:R-:W-:Y:S01]  /*1860*/  IMAD.IADD R10, R29, 0x1, R30 ;  /* 0x000000011d0a7824 */ /* 0x000fe200078e021e */
[----:B------:R-:W-:Y:S01]  /*1870*/  STS [R27+0x4], R25 ;  /* 0x000004191b007388 */ /* 0x000fe20000000800 */
[----:B------:R-:W-:Y:S02]  /*1880*/  IADD3.X R43, PT, PT, R41, UR9, RZ, P0, !PT ;  /* 0x00000009292b7c10 */ /* 0x000fe400087fe4ff */
[----:B------:R-:W-:Y:S01]  /*1890*/  IMAD.IADD R23, R23, 0x1, R10 ;  /* 0x0000000117177824 */ /* 0x000fe200078e020a */
[----:B------:R-:W-:Y:S03]  /*18a0*/  STS [R27+0x8], R24 ;  /* 0x000008181b007388 */ /* 0x000fe60000000800 */
        /* <DEDUP_REMOVED lines=46> */
[----:B0-----:R-:W-:Y:S04]  /*1b90*/  STG.E desc[UR12][R42.64], R9 ;  /* 0x000000092a007986 */ /* 0x001fe8000c10190c */
[----:B-1----:R-:W-:Y:S04]  /*1ba0*/  STG.E desc[UR12][R42.64+0x80], R7 ;  /* 0x000080072a007986 */ /* 0x002fe8000c10190c */
[----:B--2---:R-:W-:Y:S04]  /*1bb0*/  STG.E desc[UR12][R42.64+0x100], R11 ;  /* 0x0001000b2a007986 */ /* 0x004fe8000c10190c */
[----:B---3--:R-:W-:Y:S04]  /*1bc0*/  STG.E desc[UR12][R42.64+0x180], R13 ;  /* 0x0001800d2a007986 */ /* 0x008fe8000c10190c */
[----:B----4-:R-:W-:Y:S04]  /*1bd0*/  STG.E desc[UR12][R42.64+0x200], R5 ;  /* 0x000200052a007986 */ /* 0x010fe8000c10190c */
[----:B-----5:R-:W-:Y:S04]  /*1be0*/  STG.E desc[UR12][R42.64+0x280], R15 ;  /* 0x0002800f2a007986 */ /* 0x020fe8000c10190c */
[----:B------:R-:W-:Y:S04]  /*1bf0*/  STG.E desc[UR12][R42.64+0x300], R3 ;  /* 0x000300032a007986 */ /* 0x000fe8000c10190c */
        /* <DEDUP_REMOVED lines=11> */
[----:B------:R-:W-:Y:S01]  /*1cb0*/  STG.E desc[UR12][R42.64+0x900], R39 ;  /* 0x000900272a007986 */ /* 0x000fe2000c10190c */
[----:B------:R-:W-:Y:S05]  /*1cc0*/  EXIT ;  /* 0x000000000000794d */ /* 0x000fea0003800000 */
.L_x_862:
[----:B------:R-:W-:-:S04]  /*1cd0*/  ISETP.NE.U32.AND P0, PT, RZ, UR7, PT ;  /* 0x00000007ff007c0c */ /* 0x000fc8000bf05070 */
[----:B------:R-:W-:-:S13]  /*1ce0*/  ISETP.NE.AND.EX P0, PT, RZ, UR4, PT, P0 ;  /* 0x00000004ff007c0c */ /* 0x000fda000bf05300 */
[----:B------:R-:W-:Y:S05]  /*1cf0*/  @!P0 EXIT ;  /* 0x000000000000894d */ /* 0x000fea0003800000 */
[----:B------:R-:W0:Y:S02]  /*1d00*/  LDCU.64 UR4, c[0x0][0x380] ;  /* 0x00007000ff0477ac */ /* 0x000e240008000a00 */
[----:B0-----:R-:W-:-:S06]  /*1d10*/  UIMAD.WIDE UR4, UR6, 0x7b80, UR4 ;  /* 0x00007b80060478a5 */ /* 0x001fcc000f8e0204 */
[----:B------:R-:W-:Y:S02]  /*1d20*/  IMAD.U32 R2, RZ, RZ, UR4 ;  /* 0x00000004ff027e24 */ /* 0x000fe4000f8e00ff */
[----:B------:R-:W-:-:S05]  /*1d30*/  IMAD.U32 R3, RZ, RZ, UR5 ;  /* 0x00000005ff037e24 */ /* 0x000fca000f8e00ff */
[----:B------:R0:W2:Y:S01]  /*1d40*/  LD.E.STRONG.SM R5, desc[UR12][R2.64] ;  /* 0x0000000c02057980 */ /* 0x0000a2000c10b900 */
[----:B------:R-:W1:Y:S02]  /*1d50*/  S2R R43, SR_TID.X ;  /* 0x00000000002b7919 */ /* 0x000e640000002100 */
[C---:B-1----:R-:W-:Y:S02]  /*1d60*/  LOP3.LUT R0, R43.reuse, 0x1f, RZ, 0xc0, !PT ;  /* 0x0000001f2b007812 */ /* 0x042fe400078ec0ff */
[----:B------:R-:W-:-:S05]  /*1d70*/  LOP3.LUT R7, R43, 0x3e0, RZ, 0xc0, !PT ;  /* 0x000003e02b077812 */ /* 0x000fca00078ec0ff */
[----:B------:R-:W-:-:S04]  /*1d80*/  IMAD R34, R7, 0x13, R0 ;  /* 0x0000001307227824 */ /* 0x000fc800078e0200 */
[C---:B------:R-:W-:Y:S01]  /*1d90*/  VIADD R0, R34.reuse, 0x40 ;  /* 0x0000004022007836 */ /* 0x040fe20000000000 */
[C---:B------:R-:W-:Y:S01]  /*1da0*/  ISETP.GE.U32.AND P1, PT, R34.reuse, UR7, PT ;  /* 0x0000000722007c0c */ /* 0x040fe2000bf26070 */
[C---:B------:R-:W-:Y:S01]  /*1db0*/  VIADD R6, R34.reuse, 0x80 ;  /* 0x0000008022067836 */ /* 0x040fe20000000000 */
[C---:B0-----:R-:W-:Y:S01]  /*1dc0*/  LEA R2, P0, R34.reuse, UR4, 0x2 ;  /* 0x0000000422027c11 */ /* 0x041fe2000f8010ff */
[----:B------:R-:W-:Y:S01]  /*1dd0*/  VIADD R4, R34, 0x60 ;  /* 0x0000006022047836 */ /* 0x000fe20000000000 */
[----:B------:R-:W-:Y:S01]  /*1de0*/  ISETP.GE.U32.AND P3, PT, R0, UR7, PT ;  /* 0x0000000700007c0c */ /* 0x000fe2000bf66070 */
[----:B------:R-:W-:Y:S01]  /*1df0*/  VIADD R41, R34, 0x20 ;  /* 0x0000002022297836 */ /* 0x000fe20000000000 */
[----:B------:R-:W-:Y:S01]  /*1e00*/  ISETP.GE.U32.AND P5, PT, R6, UR7, PT ;  /* 0x0000000706007c0c */ /* 0x000fe2000bfa6070 */
[----:B------:R-:W-:Y:S01]  /*1e10*/  VIADD R0, R34, 0xa0 ;  /* 0x000000a022007836 */ /* 0x000fe20000000000 */
[----:B------:R-:W-:Y:S01]  /*1e20*/  ISETP.GE.U32.AND P4, PT, R4, UR7, PT ;  /* 0x0000000704007c0c */ /* 0x000fe2000bf86070 */
[----:B------:R-:W-:Y:S01]  /*1e30*/  VIADD R4, R34, 0xc0 ;  /* 0x000000c022047836 */ /* 0x000fe20000000000 */
[----:B------:R-:W-:Y:S01]  /*1e40*/  ISETP.GE.U32.AND P2, PT, R41, UR7, PT ;  /* 0x0000000729007c0c */ /* 0x000fe2000bf46070 */
[----:B------:R-:W-:Y:S01]  /*1e50*/  IMAD.X R3, RZ, RZ, UR5, P0 ;  /* 0x00000005ff037e24 */ /* 0x000fe200080e06ff */
[----:B------:R-:W-:Y:S01]  /*1e60*/  ISETP.GE.U32.AND P6, PT, R0, UR7, PT ;  /* 0x0000000700007c0c */ /* 0x000fe2000bfc6070 */
[----:B------:R-:W-:Y:S01]  /*1e70*/  VIADD R0, R34, 0xe0 ;  /* 0x000000e022007836 */ /* 0x000fe20000000000 */
[----:B------:R-:W-:Y:S01]  /*1e80*/  ISETP.GE.U32.AND P0, PT, R4, UR7, PT ;  /* 0x0000000704007c0c */ /* 0x000fe2000bf06070 */
[----:B------:R-:W-:-:S02]  /*1e90*/  VIADD R40, R34, 0x100 ;  /* 0x0000010022287836 */ /* 0x000fc40000000000 */
[C---:B------:R-:W-:Y:S02]  /*1ea0*/  VIADD R4, R34.reuse, 0x140 ;  /* 0x0000014022047836 */ /* 0x040fe40000000000 */
[----:B------:R-:W-:Y:S02]  /*1eb0*/  VIADD R39, R34, 0x120 ;  /* 0x0000012022277836 */ /* 0x000fe40000000000 */
[----:B--2---:R-:W-:Y:S02]  /*1ec0*/  IMAD.MOV.U32 R7, RZ, RZ, R5 ;  /* 0x000000ffff077224 */ /* 0x004fe400078e0005 */
[----:B------:R-:W2:Y:S02]  /*1ed0*/  @!P1 LD.E.STRONG.SM R5, desc[UR12][R2.64] ;  /* 0x0000000c02059980 */ /* 0x000ea4000c10b900 */
[--C-:B------:R-:W-:Y:S01]  /*1ee0*/  IMAD.MOV.U32 R15, RZ, RZ, R7.reuse ;  /* 0x000000ffff0f7224 */ /* 0x100fe200078e0007 */
[----:B------:R-:W-:Y:S01]  /*1ef0*/  ISETP.GE.U32.AND P1, PT, R0, UR7, PT ;  /* 0x0000000700007c0c */ /* 0x000fe2000bf26070 */
[----:B------:R-:W-:-:S02]  /*1f00*/  IMAD.MOV.U32 R9, RZ, RZ, R7 ;  /* 0x000000ffff097224 */ /* 0x000fc400078e0007 */
[--C-:B------:R-:W-:Y:S02]  /*1f10*/  IMAD.MOV.U32 R11, RZ, RZ, R7.reuse ;  /* 0x000000ffff0b7224 */ /* 0x100fe400078e0007 */
[----:B------:R-:W-:Y:S01]  /*1f20*/  VIADD R0, R34, 0x160 ;  /* 0x0000016022007836 */ /* 0x000fe20000000000 */
[----:B------:R-:W3:Y:S01]  /*1f30*/  @!P5 LD.E.STRONG.SM R15, desc[UR12][R2.64+0x200] ;  /* 0x0002000c020fd980 */ /* 0x000ee2000c10b900 */
[--C-:B------:R-:W-:Y:S01]  /*1f40*/  IMAD.MOV.U32 R17, RZ, RZ, R7.reuse ;  /* 0x000000ffff117224 */ /* 0x100fe200078e0007 */
[----:B------:R-:W-:Y:S01]  /*1f50*/  ISETP.GE.U32.AND P5, PT, R40, UR7, PT ;  /* 0x0000000728007c0c */ /* 0x000fe2000bfa6070 */
[--C-:B------:R-:W-:Y:S01]  /*1f60*/  IMAD.MOV.U32 R13, RZ, RZ, R7.reuse ;  /* 0x000000ffff0d7224 */ /* 0x100fe200078e0007 */
[----:B------:R-:W4:Y:S01]  /*1f70*/  @!P2 LD.E.STRONG.SM R9, desc[UR12][R2.64+0x80] ;  /* 0x0000800c0209a980 */ /* 0x000f22000c10b900 */
[----:B------:R-:W-:Y:S01]  /*1f80*/  IMAD.MOV.U32 R19, RZ, RZ, R7 ;  /* 0x000000ffff137224 */ /* 0x000fe200078e0007 */
[----:B------:R-:W-:Y:S02]  /*1f90*/  ISETP.GE.U32.AND P2, PT, R4, UR7, PT ;  /* 0x0000000704007c0c */ /* 0x000fe4000bf46070 */
[----:B------:R-:W5:Y:S01]  /*1fa0*/  @!P3 LD.E.STRONG.SM R11, desc[UR12][R2.64+0x100] ;  /* 0x0001000c020bb980 */ /* 0x000f62000c10b900 */
[----:B------:R-:W-:Y:S01]  /*1fb0*/  ISETP.GE.U32.AND P3, PT, R0, UR7, PT ;  /* 0x0000000700007c0c */ /* 0x000fe2000bf66070 */
[----:B------:R-:W-:-:S02]  /*1fc0*/  VIADD R4, R34, 0x180 ;  /* 0x0000018022047836 */ /* 0x000fc40000000000 */
[----:B------:R-:W-:Y:S01]  /*1fd0*/  VIADD R0, R34, 0x1a0 ;  /* 0x000001a022007836 */ /* 0x000fe20000000000 */
[----:B------:R-:W5:Y:S01]  /*1fe0*/  @!P6 LD.E.STRONG.SM R17, desc[UR12][R2.64+0x280] ;  /* 0x0002800c0211e980 */ /* 0x000f62000c10b900 */
[----:B------:R-:W-:Y:S01]  /*1ff0*/  ISETP.GE.U32.AND P6, PT, R39, UR7, PT ;  /* 0x0000000727007c0c */ /* 0x000fe2000bfc6070 */
[--C-:B------:R-:W-:Y:S02]  /*2000*/  IMAD.MOV.U32 R21, RZ, RZ, R7.reuse ;  /* 0x000000ffff157224 */ /* 0x100fe400078e0007 */
[----:B------:R-:W5:Y:S01]  /*2010*/  @!P4 LD.E.STRONG.SM R13, desc[UR12][R2.64+0x180] ;  /* 0x0001800c020dc980 */ /* 0x000f62000c10b900 */
[----:B------:R-:W-:Y:S01]  /*2020*/  IMAD.MOV.U32 R23, RZ, RZ, R7 ;  /* 0x000000ffff177224 */ /* 0x000fe200078e0007 */
[----:B------:R-:W-:Y:S02]  /*2030*/  ISETP.GE.U32.AND P4, PT, R4, UR7, PT ;  /* 0x0000000704007c0c */ /* 0x000fe4000bf86070 */
[----:B------:R-:W5:Y:S01]  /*2040*/  @!P0 LD.E.STRONG.SM R19, desc[UR12][R2.64+0x300] ;  /* 0x0003000c02138980 */ /* 0x000f62000c10b900 */
[----:B------:R-:W-:Y:S01]  /*2050*/  ISETP.GE.U32.AND P0, PT, R0, UR7, PT ;  /* 0x0000000700007c0c */ /* 0x000fe2000bf06070 */
[----:B------:R-:W-:-:S02]  /*2060*/  VIADD R4, R34, 0x1c0 ;  /* 0x000001c022047836 */ /* 0x000fc40000000000 */
[----:B------:R-:W-:Y:S01]  /*2070*/  VIADD R0, R34, 0x1e0 ;  /* 0x000001e022007836 */ /* 0x000fe20000000000 */
[----:B------:R-:W5:Y:S01]  /*2080*/  @!P1 LD.E.STRONG.SM R21, desc[UR12][R2.64+0x380] ;  /* 0x0003800c02159980 */ /* 0x000f62000c10b900 */
[--C-:B------:R-:W-:Y:S01]  /*2090*/  IMAD.MOV.U32 R25, RZ, RZ, R7.reuse ;  /* 0x000000ffff197224 */ /* 0x100fe200078e0007 */
[----:B------:R-:W-:Y:S01]  /*20a0*/  ISETP.GE.U32.AND P1, PT, R4, UR7, PT ;  /* 0x0000000704007c0c */ /* 0x000fe2000bf26070 */
[--C-:B------:R-:W-:Y:S01]  /*20b0*/  IMAD.MOV.U32 R27, RZ, RZ, R7.reuse ;  /* 0x000000ffff1b7224 */ /* 0x100fe200078e0007 */
[----:B------:R-:W5:Y:S01]  /*20c0*/  @!P5 LD.E.STRONG.SM R23, desc[UR12][R2.64+0x400] ;  /* 0x0004000c0217d980 */ /* 0x000f62000c10b900 */
[----:B------:R-:W-:Y:S01]  /*20d0*/  ISETP.GE.U32.AND P5, PT, R0, UR7, PT ;  /* 0x0000000700007c0c */ /* 0x000fe2000bfa6070 */
[----:B------:R-:W-:Y:S02]  /*20e0*/  IMAD.MOV.U32 R29, RZ, RZ, R7 ;  /* 0x000000ffff1d7224 */ /* 0x000fe400078e0007 */
[C---:B------:R-:W-:Y:S01]  /*20f0*/  VIADD R0, R34.reuse, 0x200 ;  /* 0x0000020022007836 */ /* 0x040fe20000000000 */
[----:B------:R-:W5:Y:S01]  /*2100*/  @!P6 LD.E.STRONG.SM R25, desc[UR12][R2.64+0x480] ;  /* 0x0004800c0219e980 */ /* 0x000f62000c10b900 */
[----:B------:R-:W-:-:S02]  /*2110*/  VIADD R4, R34, 0x220 ;  /* 0x0000022022047836 */ /* 0x000fc40000000000 */
[----:B------:R-:W-:Y:S01]  /*2120*/  VIADD R34, R34, 0x240 ;  /* 0x0000024022227836 */ /* 0x000fe20000000000 */
[----:B------:R-:W5:Y:S01]  /*2130*/  @!P2 LD.E.STRONG.SM R27, desc[UR12][R2.64+0x500] ;  /* 0x0005000c021ba980 */ /* 0x000f62000c10b900 */
[----:B------:R-:W-:Y:S02]  /*2140*/  ISETP.GE.U32.AND P6, PT, R0, UR7, PT ;  /* 0x0000000700007c0c */ /* 0x000fe4000bfc6070 */
[----:B------:R-:W-:Y:S01]  /*2150*/  ISETP.GE.U32.AND P2, PT, R4, UR7, PT ;  /* 0x0000000704007c0c */ /* 0x000fe2000bf46070 */
[----:B------:R-:W5:Y:S01]  /*2160*/  @!P3 LD.E.STRONG.SM R29, desc[UR12][R2.64+0x580] ;  /* 0x0005800c021db980 */ /* 0x000f62000c10b900 */
[----:B------:R-:W-:Y:S01]  /*2170*/  ISETP.GE.U32.AND P3, PT, R34, UR7, PT ;  /* 0x0000000722007c0c */ /* 0x000fe2000bf66070 */
[--C-:B------:R-:W-:Y:S02]  /*2180*/  IMAD.MOV.U32 R31, RZ, RZ, R7.reuse ;  /* 0x000000ffff1f7224 */ /* 0x100fe400078e0007 */
[--C-:B------:R-:W-:Y:S02]  /*2190*/  IMAD.MOV.U32 R37, RZ, RZ, R7.reuse ;  /* 0x000000ffff257224 */ /* 0x100fe400078e0007 */
[----:B------:R-:W-:-:S02]  /*21a0*/  IMAD.MOV.U32 R45, RZ, RZ, R7 ;  /* 0x000000ffff2d7224 */ /* 0x000fc400078e0007 */
[--C-:B------:R-:W-:Y:S01]  /*21b0*/  IMAD.MOV.U32 R0, RZ, RZ, R7.reuse ;  /* 0x000000ffff007224 */ /* 0x100fe200078e0007 */
[----:B------:R-:W5:Y:S01]  /*21c0*/  @!P4 LD.E.STRONG.SM R31, desc[UR12][R2.64+0x600] ;  /* 0x0006000c021fc980 */ /* 0x000f62000c10b900 */
[--C-:B------:R-:W-:Y:S02]  /*21d0*/  IMAD.MOV.U32 R4, RZ, RZ, R7.reuse ;  /* 0x000000ffff047224 */ /* 0x100fe400078e0007 */
[----:B------:R-:W-:Y:S01]  /*21e0*/  IMAD.MOV.U32 R6, RZ, RZ, R7 ;  /* 0x000000ffff067224 */ /* 0x000fe200078e0007 */
[----:B------:R-:W5:Y:S04]  /*21f0*/  @!P0 LD.E.STRONG.SM R37, desc[UR12][R2.64+0x680] ;  /* 0x0006800c02258980 */ /* 0x000f68000c10b900 */
[----:B------:R-:W5:Y:S04]  /*2200*/  @!P1 LD.E.STRONG.SM R45, desc[UR12][R2.64+0x700] ;  /* 0x0007000c022d9980 */ /* 0x000f68000c10b900 */
[----:B------:R-:W5:Y:S04]  /*2210*/  @!P5 LD.E.STRONG.SM R0, desc[UR12][R2.64+0x780] ;  /* 0x0007800c0200d980 */ /* 0x000f68000c10b900 */
[----:B------:R-:W5:Y:S04]  /*2220*/  @!P6 LD.E.STRONG.SM R4, desc[UR12][R2.64+0x800] ;  /* 0x0008000c0204e980 */ /* 0x000f68000c10b900 */
[----:B------:R-:W5:Y:S04]  /*2230*/  @!P2 LD.E.STRONG.SM R6, desc[UR12][R2.64+0x880] ;  /* 0x0008800c0206a980 */ /* 0x000f68000c10b900 */
[----:B------:R-:W5:Y:S01]  /*2240*/  @!P3 LD.E.STRONG.SM R7, desc[UR12][R2.64+0x900] ;  /* 0x0009000c0207b980 */ /* 0x000f62000c10b900 */
[----:B------:R-:W0:Y:S01]  /*2250*/  S2R R33, SR_LANEID ;  /* 0x0000000000217919 */ /* 0x000e220000000000 */
[----:B------:R-:W1:Y:S01]  /*2260*/  S2UR UR5, SR_CgaCtaId ;  /* 0x00000000000579c3 */ /* 0x000e620000008800 */
[----:B------:R-:W-:Y:S01]  /*2270*/  SHF.R.U32.HI R35, RZ, 0x5, R43 ;  /* 0x00000005ff237819 */ /* 0x000fe2000001162b */
[----:B------:R-:W-:-:S02]  /*2280*/  UMOV UR4, 0x400 ;  /* 0x0000040000047882 */ /* 0x000fc40000000000 */
[----:B-1----:R-:W-:Y:S02]  /*2290*/  ULEA UR4, UR5, UR4, 0x18 ;  /* 0x0000000405047291 */ /* 0x002fe4000f8ec0ff */
[----:B0-----:R-:W-:-:S05]  /*22a0*/  IMAD R28, R35, 0x260, R33 ;  /* 0x00000260231c7824 */ /* 0x001fca00078e0221 */
[----:B------:R-:W-:-:S05]  /*22b0*/  LEA R28, R28, UR4, 0x2 ;  /* 0x000000041c1c7c11 */ /* 0x000fca000f8e10ff */
[----:B------:R-:W-:Y:S01]  /*22c0*/  IMAD R8, R33, 0x48, R28 ;  /* 0x0000004821087824 */ /* 0x000fe200078e021c */
[----:B------:R-:W-:Y:S01]  /*22d0*/  UISETP.NE.AND UP0, UPT, UR6, URZ, UPT ;  /* 0x000000ff0600728c */ /* 0x000fe2000bf05270 */
        /* <DEDUP_REMOVED lines=41> */
[----:B0-----:R-:W-:Y:S02]  /*2570*/  IADD3 R8, PT, PT, R25, R26, R27 ;  /* 0x0000001a19087210 */ /* 0x001fe40007ffe01b */
[----:B------:R-:W-:Y:S02]  /*2580*/  ISETP.NE.AND P1, PT, R33, 0x1f, PT ;  /* 0x0000001f2100780c */ /* 0x000fe40003f25270 */
[----:B------:R-:W-:Y:S02]  /*2590*/  IADD3 R8, PT, PT, R31, R32, R8 ;  /* 0x000000201f087210 */ /* 0x000fe40007ffe008 */
[----:B------:R-:W-:Y:S02]  /*25a0*/  ISETP.NE.AND P2, PT, R35, 0xc, PT ;  /* 0x0000000c2300780c */ /* 0x000fe40003f45270 */
[----:B------:R-:W-:Y:S02]  /*25b0*/  IADD3 R8, PT, PT, R29, R30, R8 ;  /* 0x0000001e1d087210 */ /* 0x000fe40007ffe008 */
[----:B------:R-:W-:-:S02]  /*25c0*/  ISETP.GE.U32.AND P3, PT, R43, 0x20, PT ;  /* 0x000000202b00780c */ /* 0x000fc40003f66070 */
        /* <DEDUP_REMOVED lines=46> */
[----:B------:R-:W-:-:S04]  /*28b0*/  ISETP.NE.AND P0, PT, R35, 0x8, PT ;  /* 0x000000082300780c */ /* 0x000fc80003f05270 */
[----:B------:R-:W-:Y:S02]  /*28c0*/  SEL R8, R15, R8, !P0 ;  /* 0x000000080f087207 */ /* 0x000fe40004000000 */
[C---:B------:R-:W-:Y:S02]  /*28d0*/  ISETP.NE.AND P0, PT, R35.reuse, 0xa, PT ;  /* 0x0000000a2300780c */ /* 0x040fe40003f05270 */
[----:B------:R-:W-:Y:S02]  /*28e0*/  SEL R8, R16, R8, !P1 ;  /* 0x0000000810087207 */ /* 0x000fe40004800000 */
[----:B------:R-:W-:Y:S02]  /*28f0*/  ISETP.NE.AND P1, PT, R35, 0xb, PT ;  /* 0x0000000b2300780c */ /* 0x000fe40003f25270 */
[----:B------:R-:W-:Y:S02]  /*2900*/  SEL R8, R17, R8, !P0 ;  /* 0x0000000811087207 */ /* 0x000fe40004000000 */
[----:B------:R-:W-:-:S02]  /*2910*/  ISETP.NE.AND P0, PT, R33, RZ, PT ;  /* 0x000000ff2100720c */ /* 0x000fc40003f05270 */
[----:B------:R-:W-:Y:S01]  /*2920*/  SEL R8, R18, R8, !P1 ;  /* 0x0000000812087207 */ /* 0x000fe20004800000 */
[----:B------:R-:W-:Y:S01]  /*2930*/  @!P2 IMAD.IADD R8, R19, 0x1, R18 ;  /* 0x000000011308a824 */ /* 0x000fe200078e0212 */
[----:B------:R-:W-:Y:S02]  /*2940*/  SEL R9, R36, RZ, P0 ;  /* 0x000000ff24097207 */ /* 0x000fe40000000000 */
[----:B------:R-:W-:-:S03]  /*2950*/  ISETP.NE.AND P0, PT, R43, RZ, PT ;  /* 0x000000ff2b00720c */ /* 0x000fc60003f05270 */
[----:B------:R-:W-:-:S05]  /*2960*/  @P3 IMAD.IADD R36, R8, 0x1, R9 ;  /* 0x0000000108243824 */ /* 0x000fca00078e0209 */
[----:B------:R-:W-:Y:S01]  /*2970*/  SEL R36, R36, RZ, P0 ;  /* 0x000000ff24247207 */ /* 0x000fe20000000000 */
[----:B------:R-:W-:Y:S06]  /*2980*/  BRA `(.L_x_880) ;  /* 0x0000000c005c7947 */ /* 0x000fec0003800000 */
.L_x_879:
[----:B0-----:R-:W-:Y:S02]  /*2990*/  IADD3 R8, PT, PT, R25, R26, R27 ;  /* 0x0000001a19087210 */ /* 0x001fe40007ffe01b */
[----:B------:R-:W-:Y:S02]  /*29a0*/  ISETP.NE.AND P1, PT, R33, 0x1f, PT ;  /* 0x0000001f2100780c */ /* 0x000fe40003f25270 */
[----:B------:R-:W-:Y:S02]  /*29b0*/  IADD3 R8, PT, PT, R31, R32, R8 ;  /* 0x000000201f087210 */ /* 0x000fe40007ffe008 */
        /* <DEDUP_REMOVED lines=55> */
[----:B------:R-:W-:Y:S01]  /*2d30*/  ISETP.NE.AND P0, PT, R35, 0xb, PT ;  /* 0x0000000b2300780c */ /* 0x000fe20003f05270 */
[----:B------:R-:W-:-:S03]  /*2d40*/  IMAD.IADD R35, R37, 0x1, -R36 ;  /* 0x0000000125237824 */ /* 0x000fc600078e0a24 */
[----:B------:R-:W-:Y:S02]  /*2d50*/  SEL R8, R18, R8, !P0 ;  /* 0x0000000812087207 */ /* 0x000fe40004000000 */
[----:B------:R-:W-:Y:S01]  /*2d60*/  ISETP.GT.U32.AND P0, PT, R43, 0x1f, PT ;  /* 0x0000001f2b00780c */ /* 0x000fe20003f04070 */
[----:B0-----:R-:W-:Y:S01]  /*2d70*/  IMAD.IADD R11, R19, 0x1, R11 ;  /* 0x00000001130b7824 */ /* 0x001fe200078e020b */
[----:B------:R-:W-:Y:S02]  /*2d80*/  SEL R9, R35, RZ, P2 ;  /* 0x000000ff23097207 */ /* 0x000fe40001000000 */
        /* <DEDUP_REMOVED lines=21> */
.L_x_926:
[----:B------:R-:W-:Y:S05]  /*2ee0*/  @!P0 BRA `(.L_x_883) ;  /* 0x0000000000248947 */ /* 0x000fea0003800000 */
[----:B------:R-:W-:-:S07]  /*2ef0*/  IMAD.MOV.U32 R9, RZ, RZ, 0x1de ;  /* 0x000001deff097424 */ /* 0x000fce00078e00ff */
.L_x_885:
[----:B------:R-:W-:Y:S05]  /*2f00*/  NANOSLEEP R9 ;  /* 0x000000090000735d */ /* 0x000fea0003800000 */
[----:B------:R-:W2:Y:S01]  /*2f10*/  LD.E.64.STRONG.GPU R14, desc[UR12][R16.64+0x100] ;  /* 0x0001000c100e7980 */ /* 0x000ea2000c10fb00 */
[----:B------:R-:W-:Y:S01]  /*2f20*/  UMOV UR5, 0xffffffff ;  /* 0xffffffff00057882 */ /* 0x000fe20000000000 */
[----:B------:R-:W-:Y:S02]  /*2f30*/  SHF.R.U32.HI R9, RZ, 0x1, R9 ;  /* 0x00000001ff097819 */ /* 0x000fe40000011609 */
[----:B--2---:R-:W-:Y:S01]  /*2f40*/  ISETP.NE.AND P0, PT, R14, 0x63, PT ;  /* 0x000000630e00780c */ /* 0x004fe20003f05270 */
[----:B------:R-:W-:-:S12]  /*2f50*/  BRA.DIV UR5, `(.L_x_884) ;  /* 0x0000001a05787947 */ /* 0x000fd8000b800000 */
[----:B------:R-:W-:-:S13]  /*2f60*/  VOTE.ANY P0, !P0 ;  /* 0x0000000000ff7806 */ /* 0x000fda0004000100 */
.L_x_929:
[----:B------:R-:W-:Y:S05]  /*2f70*/  @P0 BRA `(.L_x_885) ;  /* 0xfffffffc00e00947 */ /* 0x000fea000383ffff */
.L_x_883:
[----:B------:R-:W-:Y:S01]  /*2f80*/  UMOV UR5, 0xffffffff ;  /* 0xffffffff00057882 */ /* 0x000fe20000000000 */
[----:B------:R-:W-:Y:S02]  /*2f90*/  ISETP.NE.AND P2, PT, R14, 0x65, PT ;  /* 0x000000650e00780c */ /* 0x000fe40003f45270 */
[----:B------:R-:W-:Y:S11]  /*2fa0*/  BRA.DIV UR5, `(.L_x_886) ;  /* 0x0000001a05847947 */ /* 0x000ff6000b800000 */
[----:B------:R-:W0:Y:S01]  /*2fb0*/  S2R R42, SR_GEMASK ;  /* 0x00000000002a7919 */ /* 0x000e220000003c00 */
[----:B------:R-:W-:Y:S01]  /*2fc0*/  VOTE.ANY R8, PT, !P2 ;  /* 0x0000000000087806 */ /* 0x000fe200050e0100 */
[----:B------:R-:W-:-:S03]  /*2fd0*/  VIADD R19, R33, 0x2 ;  /* 0x0000000221137836 */ /* 0x000fc60000000000 */
        /* <DEDUP_REMOVED lines=12> */
[-C--:B------:R-:W-:Y:S02]  /*30a0*/  ISETP.GT.AND P2, PT, R15, R38.reuse, PT ;  /* 0x000000260f00720c */ /* 0x080fe40003f44270 */
[----:B0-----:R-:W-:Y:S02]  /*30b0*/  SEL R16, R16, RZ, !P0 ;  /* 0x000000ff10107207 */ /* 0x001fe40004000000 */
[----:B------:R-:W-:Y:S01]  /*30c0*/  ISETP.GT.AND P0, PT, R9, R38, PT ;  /* 0x000000260900720c */ /* 0x000fe20003f04270 */
[----:B------:R-:W-:Y:S02]  /*30d0*/  VIADD R9, R33, 0x8 ;  /* 0x0000000821097836 */ /* 0x000fe40000000000 */
[----:B------:R-:W-:-:S05]  /*30e0*/  IMAD.IADD R19, R17, 0x1, R16 ;  /* 0x0000000111137824 */ /* 0x000fca00078e0210 */
[----:B------:R-:W0:Y:S02]  /*30f0*/  SHFL.DOWN PT, R16, R19, 0x4, R38 ;  /* 0x0880000013107989 */ /* 0x000e2400000e0026 */
[----:B0-----:R-:W-:Y:S02]  /*3100*/  SEL R16, R16, RZ, !P0 ;  /* 0x000000ff10107207 */ /* 0x001fe40004000000 */
[----:B------:R-:W-:Y:S02]  /*3110*/  ISETP.GT.AND P0, PT, R9, R38, PT ;  /* 0x000000260900720c */ /* 0x000fe40003f04270 */
[----:B------:R-:W0:Y:S01]  /*3120*/  LDC.64 R8, c[0x0][0x390] ;  /* 0x0000e400ff087b82 */ /* 0x000e220000000a00 */
[----:B------:R-:W-:-:S05]  /*3130*/  IMAD.IADD R37, R19, 0x1, R16 ;  /* 0x0000000113257824 */ /* 0x000fca00078e0210 */
[----:B------:R-:W1:Y:S01]  /*3140*/  SHFL.DOWN PT, R16, R37, 0x8, R38 ;  /* 0x0900000025107989 */ /* 0x000e6200000e0026 */
[----:B0-----:R-:W-:Y:S02]  /*3150*/  IADD3 R36, P3, PT, R8, 0x100, RZ ;  /* 0x0000010008247810 */ /* 0x001fe40007f7e0ff */
[----:B-1----:R-:W-:Y:S02]  /*3160*/  SEL R16, R16, RZ, !P0 ;  /* 0x000000ff10107207 */ /* 0x002fe40004000000 */
[----:B------:R-:W-:-:S03]  /*3170*/  ISETP.NE.AND P0, PT, R14, 0x65, PT ;  /* 0x000000650e00780c */ /* 0x000fc60003f05270 */
[----:B------:R-:W-:Y:S02]  /*3180*/  IMAD.IADD R17, R37, 0x1, R16 ;  /* 0x0000000125117824 */ /* 0x000fe400078e0210 */
[----:B------:R-:W-:-:S03]  /*3190*/  IMAD.X R37, RZ, RZ, R9, P3 ;  /* 0x000000ffff257224 */ /* 0x000fc600018e0609 */
[----:B------:R-:W0:Y:S05]  /*31a0*/  SHFL.DOWN PT, R16, R17, 0x10, R38 ;  /* 0x0a00000011107989 */ /* 0x000e2a00000e0026 */
[----:B------:R-:W-:Y:S02]  /*31b0*/  VOTE.ALL P0, P0 ;  /* 0x0000000000ff7806 */ /* 0x000fe40000000000 */
[----:B0-----:R-:W-:-:S05]  /*31c0*/  SEL R16, R16, RZ, !P2 ;  /* 0x000000ff10107207 */ /* 0x001fca0005000000 */
[----:B------:R-:W-:-:S07]  /*31d0*/  IMAD.IADD R19, R17, 0x1, R16 ;  /* 0x0000000111137824 */ /* 0x000fce00078e0210 */
.L_x_938:
[----:B------:R-:W-:Y:S05]  /*31e0*/  @!P0 BRA `(.L_x_887) ;  /* 0x0000000000e48947 */ /* 0x000fea0003800000 */
[----:B------:R-:W-:-:S07]  /*31f0*/  IMAD.MOV.U32 R38, RZ, RZ, 0x1de ;  /* 0x000001deff267424 */ /* 0x000fce00078e00ff */
.L_x_893:
        /* <DEDUP_REMOVED lines=10> */
.L_x_941:
[----:B------:R-:W-:Y:S05]  /*32a0*/  @!P0 BRA `(.L_x_889) ;  /* 0x0000000000248947 */ /* 0x000fea0003800000 */
[----:B------:R-:W-:-:S07]  /*32b0*/  IMAD.MOV.U32 R9, RZ, RZ, R38 ;  /* 0x000000ffff097224 */ /* 0x000fce00078e0026 */
.L_x_891:
[----:B------:R-:W-:Y:S05]  /*32c0*/  NANOSLEEP R9 ;  /* 0x000000090000735d */ /* 0x000fea0003800000 */
[----:B------:R-:W2:Y:S01]  /*32d0*/  LD.E.64.STRONG.GPU R14, desc[UR12][R16.64+-0x100] ;  /* 0xffff000c100e7980 */ /* 0x000ea2000c10fb00 */
[----:B------:R-:W-:Y:S01]  /*32e0*/  UMOV UR5, 0xffffffff ;  /* 0xffffffff00057882 */ /* 0x000fe20000000000 */
[----:B------:R-:W-:Y:S02]  /*32f0*/  SHF.R.U32.HI R9, RZ, 0x1, R9 ;  /* 0x00000001ff097819 */ /* 0x000fe40000011609 */
[----:B--2---:R-:W-:Y:S01]  /*3300*/  ISETP.NE.AND P0, PT, R14, 0x63, PT ;  /* 0x000000630e00780c */ /* 0x004fe20003f05270 */
[----:B------:R-:W-:-:S12]  /*3310*/  BRA.DIV UR5, `(.L_x_890) ;  /* 0x0000001a05d07947 */ /* 0x000fd8000b800000 */
[----:B------:R-:W-:-:S13]  /*3320*/  VOTE.ANY P0, !P0 ;  /* 0x0000000000ff7806 */ /* 0x000fda0004000100 */
.L_x_944:
[----:B------:R-:W-:Y:S05]  /*3330*/  @P0 BRA `(.L_x_891) ;  /* 0xfffffffc00e00947 */ /* 0x000fea000383ffff */
.L_x_889:
        /* <DEDUP_REMOVED lines=13> */
[----:B------:R-:W-:Y:S01]  /*3410*/  ISETP.GT.AND P0, PT, R8, R9, PT ;  /* 0x000000090800720c */ /* 0x000fe20003f04270 */
[----:B------:R-:W-:Y:S02]  /*3420*/  VIADD R8, R33, 0x4 ;  /* 0x0000000421087836 */ /* 0x000fe40000000000 */
[----:B------:R-:W-:-:S05]  /*3430*/  IMAD.IADD R44, R16, 0x1, R15 ;  /* 0x00000001102c7824 */ /* 0x000fca00078e020f */
[----:B------:R-:W0:Y:S02]  /*3440*/  SHFL.DOWN PT, R16, R44, 0x2, R9 ;  /* 0x084000002c107989 */ /* 0x000e2400000e0009 */
        /* <DEDUP_REMOVED lines=8> */
[----:B------:R-:W-:-:S03]  /*34d0*/  IMAD.IADD R45, R17, 0x1, R16 ;  /* 0x00000001112d7824 */ /* 0x000fc600078e0210 */
[----:B------:R-:W-:Y:S02]  /*34e0*/  ISETP.GT.AND P2, PT, R8, R9, PT ;  /* 0x000000090800720c */ /* 0x000fe40003f44270 */
        /* <DEDUP_REMOVED lines=8> */
.L_x_953:
[----:B------:R-:W-:Y:S05]  /*3570*/  @P0 BRA `(.L_x_893) ;  /* 0xfffffffc00200947 */ /* 0x000fea000383ffff */
.L_x_887:
        /* <DEDUP_REMOVED lines=15> */
.L_x_881:
[----:B------:R-:W-:Y:S05]  /*3670*/  WARPSYNC.ALL ;  /* 0x0000000000007948 */ /* 0x000fea0003800000 */
[----:B------:R-:W0:Y:S08]  /*3680*/  S2UR UR5, SR_CgaCtaId ;  /* 0x00000000000579c3 */ /* 0x000e300000008800 */
[----:B------:R-:W-:Y:S01]  /*3690*/  BAR.SYNC.DEFER_BLOCKING 0x0 ;  /* 0x0000000000007b1d */ /* 0x000fe20000010000 */
[----:B------:R-:W-:-:S05]  /*36a0*/  ISETP.NE.AND P0, PT, R43, RZ, PT ;  /* 0x000000ff2b00720c */ /* 0x000fca0003f05270 */
[----:B------:R-:W-:Y:S02]  /*36b0*/  UMOV UR4, 0x400 ;  /* 0x0000040000047882 */ /* 0x000fe40000000000 */
[----:B0-----:R-:W-:-:S09]  /*36c0*/  ULEA UR4, UR5, UR4, 0x18 ;  /* 0x0000000405047291 */ /* 0x001fd2000f8ec0ff */
[----:B------:R-:W0:Y:S02]  /*36d0*/  LDS R9, [UR4+0x54] ;  /* 0x00005404ff097984 */ /* 0x000e240008000800 */
[----:B0-----:R-:W-:-:S05]  /*36e0*/  SEL R9, R9, RZ, P0 ;  /* 0x000000ff09097207 */ /* 0x001fca0000000000 */
[----:B------:R-:W-:-:S07]  /*36f0*/  IMAD.IADD R36, R9, 0x1, R8 ;  /* 0x0000000109247824 */ /* 0x000fce00078e0208 */
.L_x_880:
[----:B------:R-:W-:Y:S01]  /*3700*/  IMAD.IADD R27, R27, 0x1, R36 ;  /* 0x000000011b1b7824 */ /* 0x000fe200078e0224 */
[----:B------:R-:W0:Y:S01]  /*3710*/  S2R R9, SR_LANEID ;  /* 0x0000000000097919 */ /* 0x000e220000000000 */
[----:B------:R-:W-:Y:S02]  /*3720*/  BAR.SYNC.DEFER_BLOCKING 0x0 ;  /* 0x0000000000007b1d */ /* 0x000fe40000010000 */
[----:B------:R-:W-:Y:S01]  /*3730*/  IMAD.IADD R26, R26, 0x1, R27 ;  /* 0x000000011a1a7824 */ /* 0x000fe200078e021b */
[----:B------:R-:W-:Y:S01]  /*3740*/  ISETP.NE.AND P0, PT, R43, RZ, PT ;  /* 0x000000ff2b00720c */ /* 0x000fe20003f05270 */
[----:B-1----:R-:W-:Y:S02]  /*3750*/  IMAD.U32 R12, RZ, RZ, UR7 ;  /* 0x00000007ff0c7e24 */ /* 0x002fe4000f8e00ff */
[----:B------:R-:W-:Y:S01]  /*3760*/  IMAD.IADD R25, R25, 0x1, R26 ;  /* 0x0000000119197824 */ /* 0x000fe200078e021a */
[----:B------:R-:W1:Y:S01]  /*3770*/  LDCU.64 UR8, c[0x0][0x388] ;  /* 0x00007100ff0877ac */ /* 0x000e620008000a00 */
[----:B------:R-:W2:Y:S02]  /*3780*/  S2R R10, SR_TID.X ;  /* 0x00000000000a7919 */ /* 0x000ea40000002100 */
[----:B------:R-:W-:-:S04]  /*3790*/  IMAD.IADD R32, R32, 0x1, R25 ;  /* 0x0000000120207824 */ /* 0x000fc800078e0219 */
[----:B------:R-:W-:-:S04]  /*37a0*/  IMAD.IADD R31, R31, 0x1, R32 ;  /* 0x000000011f1f7824 */ /* 0x000fc800078e0220 */
[----:B------:R-:W-:-:S04]  /*37b0*/  IMAD.IADD R30, R30, 0x1, R31 ;  /* 0x000000011e1e7824 */ /* 0x000fc800078e021f */
[----:B------:R-:W-:-:S04]  /*37c0*/  IMAD.IADD R29, R29, 0x1, R30 ;  /* 0x000000011d1d7824 */ /* 0x000fc800078e021e */
[----:B------:R-:W-:Y:S02]  /*37d0*/  IMAD.IADD R24, R24, 0x1, R29 ;  /* 0x0000000118187824 */ /* 0x000fe400078e021d */
[----:B0-----:R-:W-:Y:S02]  /*37e0*/  IMAD R8, R9, 0x48, R28 ;  /* 0x0000004809087824 */ /* 0x001fe400078e021c */
[----:B------:R-:W-:-:S03]  /*37f0*/  IMAD.IADD R23, R23, 0x1, R24 ;  /* 0x0000000117177824 */ /* 0x000fc600078e0218 */
[----:B------:R-:W-:Y:S01]  /*3800*/  STS [R8], R27 ;  /* 0x0000001b08007388 */ /* 0x000fe20000000800 */
[----:B------:R-:W-:-:S03]  /*3810*/  IMAD.IADD R22, R22, 0x1, R23 ;  /* 0x0000000116167824 */ /* 0x000fc600078e0217 */
[----:B------:R-:W-:Y:S01]  /*3820*/  STS [R8+0x4], R26 ;  /* 0x0000041a08007388 */ /* 0x000fe20000000800 */
        /* <DEDUP_REMOVED lines=25> */
[----:B------:R0:W-:Y:S01]  /*39c0*/  STS [R8+0x48], R0 ;  /* 0x0000480008007388 */ /* 0x0001e20000000800 */
[----:B------:R-:W-:-:S03]  /*39d0*/  NOP ;  /* 0x0000000000007918 */ /* 0x000fc60000000000 */
[----:B------:R-:W-:Y:S01]  /*39e0*/  LDS R35, [R28] ;  /* 0x000000001c237984 */ /* 0x000fe20000000800 */
[C---:B--2---:R-:W-:Y:S02]  /*39f0*/  LOP3.LUT R3, R10.reuse, 0x1f, RZ, 0xc0, !PT ;  /* 0x0000001f0a037812 */ /* 0x044fe400078ec0ff */
[----:B------:R-:W-:Y:S01]  /*3a00*/  LOP3.LUT R10, R10, 0x3e0, RZ, 0xc0, !PT ;  /* 0x000003e00a0a7812 */ /* 0x000fe200078ec0ff */
[----:B------:R-:W-:Y:S04]  /*3a10*/  LDS R37, [R28+0x80] ;  /* 0x000080001c257984 */ /* 0x000fe80000000800 */
[----:B------:R-:W-:Y:S01]  /*3a20*/  LDS R43, [R28+0x100] ;  /* 0x000100001c2b7984 */ /* 0x000fe20000000800 */
[----:B------:R-:W-:-:S03]  /*3a30*/  IMAD R10, R10, 0x13, R3 ;  /* 0x000000130a0a7824 */ /* 0x000fc600078e0203 */
[----:B------:R-:W-:Y:S04]  /*3a40*/  LDS R45, [R28+0x180] ;  /* 0x000180001c2d7984 */ /* 0x000fe80000000800 */
        /* <DEDUP_REMOVED lines=15> */
[----:B------:R-:W-:Y:S01]  /*3b40*/  @!P0 STS [UR4+0x7b80], R12 ;  /* 0x007b800cff008988 */ /* 0x000fe20008000804 */
[----:B------:R-:W-:Y:S01]  /*3b50*/  BAR.SYNC.DEFER_BLOCKING 0x0 ;  /* 0x0000000000007b1d */ /* 0x000fe20000010000 */
[----:B------:R-:W-:-:S05]  /*3b60*/  IADD3 R3, P0, PT, R10, UR10, RZ ;  /* 0x0000000a0a037c10 */ /* 0x000fca000ff1e0ff */
[----:B------:R-:W2:Y:S01]  /*3b70*/  S2R R2, SR_TID.X ;  /* 0x0000000000027919 */ /* 0x000ea20000002100 */
[----:B------:R-:W3:Y:S01]  /*3b80*/  LDS R0, [UR4+0x7b80] ;  /* 0x007b8004ff007984 */ /* 0x000ee20008000800 */
[C---:B--2---:R-:W-:Y:S02]  /*3b90*/  LOP3.LUT R4, R2.reuse, 0x3e0, RZ, 0xc0, !PT ;  /* 0x000003e002047812 */ /* 0x044fe400078ec0ff */
[----:B------:R-:W-:-:S05]  /*3ba0*/  LOP3.LUT R2, R2, 0x1f, RZ, 0xc0, !PT ;  /* 0x0000001f02027812 */ /* 0x000fca00078ec0ff */
[----:B------:R-:W-:Y:S02]  /*3bb0*/  IMAD R6, R4, 0x13, R2 ;  /* 0x0000001304067824 */ /* 0x000fe400078e0202 */
[----:B------:R-:W-:Y:S01]  /*3bc0*/  IMAD.X R4, RZ, RZ, UR11, P0 ;  /* 0x0000000bff047e24 */ /* 0x000fe200080e06ff */
[----:B-1----:R-:W-:Y:S01]  /*3bd0*/  LEA R2, P0, R3, UR8, 0x2 ;  /* 0x0000000803027c11 */ /* 0x002fe2000f8010ff */
[----:B0-----:R-:W-:-:S03]  /*3be0*/  VIADD R8, R6, 0x40 ;  /* 0x0000004006087836 */ /* 0x001fc60000000000 */
[----:B------:R-:W-:Y:S01]  /*3bf0*/  LEA.HI.X R3, R3, UR9, R4, 0x2, P0 ;  /* 0x0000000903037c11 */ /* 0x000fe200080f1404 */
[C---:B------:R-:W-:Y:S01]  /*3c00*/  VIADD R4, R6.reuse, 0x80 ;  /* 0x0000008006047836 */ /* 0x040fe20000000000 */
[-C--:B---3--:R-:W-:Y:S01]  /*3c10*/  ISETP.GE.AND P2, PT, R41, R0.reuse, PT ;  /* 0x000000002900720c */ /* 0x088fe20003f46270 */
[----:B------:R-:W-:Y:S01]  /*3c20*/  VIADD R41, R6, 0x60 ;  /* 0x0000006006297836 */ /* 0x000fe20000000000 */
[-C--:B------:R-:W-:Y:S01]  /*3c30*/  ISETP.GE.AND P3, PT, R8, R0.reuse, PT ;  /* 0x000000000800720c */ /* 0x080fe20003f66270 */
[----:B------:R-:W-:Y:S01]  /*3c40*/  VIADD R8, R6, 0xa0 ;  /* 0x000000a006087836 */ /* 0x000fe20000000000 */
[-C--:B------:R-:W-:Y:S02]  /*3c50*/  ISETP.GE.AND P1, PT, R10, R0.reuse, PT ;  /* 0x000000000a00720c */ /* 0x080fe40003f26270 */
[-C--:B------:R-:W-:Y:S01]  /*3c60*/  ISETP.GE.AND P4, PT, R41, R0.reuse, PT ;  /* 0x000000002900720c */ /* 0x080fe20003f86270 */
[----:B------:R-:W-:Y:S01]  /*3c70*/  VIADD R41, R6, 0xc0 ;  /* 0x000000c006297836 */ /* 0x000fe20000000000 */
[-C--:B------:R-:W-:Y:S01]  /*3c80*/  ISETP.GE.AND P5, PT, R4, R0.reuse, PT ;  /* 0x000000000400720c */ /* 0x080fe20003fa6270 */
[----:B------:R-:W-:Y:S01]  /*3c90*/  VIADD R4, R6, 0xe0 ;  /* 0x000000e006047836 */ /* 0x000fe20000000000 */
[----:B------:R-:W-:-:S02]  /*3ca0*/  ISETP.GE.AND P6, PT, R8, R0, PT ;  /* 0x000000000800720c */ /* 0x000fc40003fc6270 */
[-C--:B------:R-:W-:Y:S01]  /*3cb0*/  ISETP.GE.AND P0, PT, R41, R0.reuse, PT ;  /* 0x000000002900720c */ /* 0x080fe20003f06270 */
[----:B------:R-:W-:Y:S01]  /*3cc0*/  VIADD R41, R6, 0x140 ;  /* 0x0000014006297836 */ /* 0x000fe20000000000 */
[----:B------:R0:W-:Y:S01]  /*3cd0*/  @!P2 STG.E desc[UR12][R2.64+0x80], R37 ;  /* 0x000080250200a986 */ /* 0x0001e2000c10190c */
[----:B------:R-:W-:-:S03]  /*3ce0*/  ISETP.GE.AND P2, PT, R40, R0, PT ;  /* 0x000000002800720c */ /* 0x000fc60003f46270 */
[----:B------:R-:W-:Y:S01]  /*3cf0*/  @!P3 STG.E desc[UR12][R2.64+0x100], R43 ;  /* 0x0001002b0200b986 */ /* 0x000fe2000c10190c */
[-C--:B------:R-:W-:Y:S01]  /*3d00*/  ISETP.GE.AND P3, PT, R39, R0.reuse, PT ;  /* 0x000000002700720c */ /* 0x080fe20003f66270 */
[----:B------:R-:W-:Y:S02]  /*3d10*/  VIADD R39, R6, 0x160 ;  /* 0x0000016006277836 */ /* 0x000fe40000000000 */
[----:B------:R1:W-:Y:S01]  /*3d20*/  @!P1 STG.E desc[UR12][R2.64], R35 ;  /* 0x0000002302009986 */ /* 0x0003e2000c10190c */
[----:B------:R-:W-:-:S03]  /*3d30*/  ISETP.GE.AND P1, PT, R4, R0, PT ;  /* 0x000000000400720c */ /* 0x000fc60003f26270 */
[----:B------:R-:W-:Y:S01]  /*3d40*/  @!P4 STG.E desc[UR12][R2.64+0x180], R45 ;  /* 0x0001802d0200c986 */ /* 0x000fe2000c10190c */
[-C--:B------:R-:W-:Y:S01]  /*3d50*/  ISETP.GE.AND P4, PT, R41, R0.reuse, PT ;  /* 0x000000002900720c */ /* 0x080fe20003f86270 */
[C---:B0-----:R-:W-:Y:S02]  /*3d60*/  VIADD R37, R6.reuse, 0x1a0 ;  /* 0x000001a006257836 */ /* 0x041fe40000000000 */
[----:B------:R0:W-:Y:S01]  /*3d70*/  @!P5 STG.E desc[UR12][R2.64+0x200], R33 ;  /* 0x000200210200d986 */ /* 0x0001e2000c10190c */
[-C--:B------:R-:W-:Y:S01]  /*3d80*/  ISETP.GE.AND P5, PT, R39, R0.reuse, PT ;  /* 0x000000002700720c */ /* 0x080fe20003fa6270 */
[C---:B-1----:R-:W-:Y:S02]  /*3d90*/  VIADD R35, R6.reuse, 0x180 ;  /* 0x0000018006237836 */ /* 0x042fe40000000000 */
[----:B------:R1:W-:Y:S04]  /*3da0*/  @!P6 STG.E desc[UR12][R2.64+0x280], R31 ;  /* 0x0002801f0200e986 */ /* 0x0003e8000c10190c */
[----:B------:R2:W-:Y:S01]  /*3db0*/  @!P0 STG.E desc[UR12][R2.64+0x300], R29 ;  /* 0x0003001d02008986 */ /* 0x0005e2000c10190c */
[-C--:B------:R-:W-:Y:S01]  /*3dc0*/  ISETP.GE.AND P6, PT, R35, R0.reuse, PT ;  /* 0x000000002300720c */ /* 0x080fe20003fc6270 */
[C---:B------:R-:W-:Y:S01]  /*3dd0*/  VIADD R35, R6.reuse, 0x1c0 ;  /* 0x000001c006237836 */ /* 0x040fe20000000000 */
[-C--:B------:R-:W-:Y:S01]  /*3de0*/  ISETP.GE.AND P0, PT, R37, R0.reuse, PT ;  /* 0x000000002500720c */ /* 0x080fe20003f06270 */
[C---:B------:R-:W-:Y:S01]  /*3df0*/  VIADD R37, R6.reuse, 0x1e0 ;  /* 0x000001e006257836 */ /* 0x040fe20000000000 */
[----:B------:R2:W-:Y:S01]  /*3e00*/  @!P1 STG.E desc[UR12][R2.64+0x380], R27 ;  /* 0x0003801b02009986 */ /* 0x0005e2000c10190c */
[C---:B0-----:R-:W-:Y:S01]  /*3e10*/  VIADD R33, R6.reuse, 0x200 ;  /* 0x0000020006217836 */ /* 0x041fe20000000000 */
[-C--:B------:R-:W-:Y:S01]  /*3e20*/  ISETP.GE.AND P1, PT, R35, R0.reuse, PT ;  /* 0x000000002300720c */ /* 0x080fe20003f26270 */
[----:B-1----:R-:W-:Y:S01]  /*3e30*/  VIADD R31, R6, 0x220 ;  /* 0x00000220061f7836 */ /* 0x002fe20000000000 */
[----:B------:R2:W-:Y:S01]  /*3e40*/  @!P2 STG.E desc[UR12][R2.64+0x400], R25 ;  /* 0x000400190200a986 */ /* 0x0005e2000c10190c */
[----:B------:R-:W-:-:S03]  /*3e50*/  ISETP.GE.AND P2, PT, R37, R0, PT ;  /* 0x000000002500720c */ /* 0x000fc60003f46270 */
[----:B------:R2:W-:Y:S01]  /*3e60*/  @!P3 STG.E desc[UR12][R2.64+0x480], R19 ;  /* 0x000480130200b986 */ /* 0x0005e2000c10190c */
[----:B------:R-:W-:-:S03]  /*3e70*/  ISETP.GE.AND P3, PT, R33, R0, PT ;  /* 0x000000002100720c */ /* 0x000fc60003f66270 */
[----:B------:R2:W-:Y:S01]  /*3e80*/  @!P4 STG.E desc[UR12][R2.64+0x500], R21 ;  /* 0x000500150200c986 */ /* 0x0005e2000c10190c */
[----:B------:R-:W-:-:S03]  /*3e90*/  ISETP.GE.AND P4, PT, R31, R0, PT ;  /* 0x000000001f00720c */ /* 0x000fc60003f86270 */
[----:B------:R2:W-:Y:S01]  /*3ea0*/  @!P5 STG.E desc[UR12][R2.64+0x580], R17 ;  /* 0x000580110200d986 */ /* 0x0005e2000c10190c */
[----:B------:R-:W-:-:S03]  /*3eb0*/  ISETP.GE.AND P5, PT, R34, R0, PT ;  /* 0x000000002200720c */ /* 0x000fc60003fa6270 */
[----:B------:R2:W-:Y:S04]  /*3ec0*/  @!P6 STG.E desc[UR12][R2.64+0x600], R15 ;  /* 0x0006000f0200e986 */ /* 0x0005e8000c10190c */
[----:B------:R2:W-:Y:S04]  /*3ed0*/  @!P0 STG.E desc[UR12][R2.64+0x680], R13 ;  /* 0x0006800d02008986 */ /* 0x0005e8000c10190c */
[----:B------:R2:W-:Y:S04]  /*3ee0*/  @!P1 STG.E desc[UR12][R2.64+0x700], R11 ;  /* 0x0007000b02009986 */ /* 0x0005e8000c10190c */
[----:B------:R2:W-:Y:S04]  /*3ef0*/  @!P2 STG.E desc[UR12][R2.64+0x780], R9 ;  /* 0x000780090200a986 */ /* 0x0005e8000c10190c */
[----:B------:R2:W-:Y:S04]  /*3f00*/  @!P3 STG.E desc[UR12][R2.64+0x800], R7 ;  /* 0x000800070200b986 */ /* 0x0005e8000c10190c */
[----:B------:R2:W-:Y:S01]  /*3f10*/  @!P4 STG.E desc[UR12][R2.64+0x880], R5 ;  /* 0x000880050200c986 */ /* 0x0005e2000c10190c */
[----:B------:R-:W-:Y:S05]  /*3f20*/  @P5 EXIT ;  /* 0x000000000000594d */ /* 0x000fea0003800000 */
[----:B------:R-:W-:Y:S01]  /*3f30*/  STG.E desc[UR12][R2.64+0x900], R23 ;  /* 0x0009001702007986 */ /* 0x000fe2000c10190c */
[----:B------:R-:W-:Y:S05]  /*3f40*/  EXIT ;  /* 0x000000000000794d */ /* 0x000fea0003800000 */
.L_x_867:
[----:B------:R-:W-:Y:S01]  /*3f50*/  BSSY B1, `(.L_x_894) ;  /* 0x0000006000017945 */ /* 0x000fe20003800000 */
[----:B------:R-:W-:Y:S01]  /*3f60*/  PLOP3.LUT P0, PT, P0, PT, PT, 0x8, 0x80 ;  /* 0x000000000080781c */ /* 0x000fe2000070e170 */
[----:B------:R-:W-:-:S12]  /*3f70*/  IMAD.MOV.U32 R8, RZ, RZ, -0x1 ;  /* 0xffffffffff087424 */ /* 0x000fd800078e00ff */
[----:B------:R-:W-:Y:S05]  /*3f80*/  WARPSYNC.COLLECTIVE R8, `(.L_x_895) ;  /* 0x0000000008087348 */ /* 0x000fea0003c00000 */
[----:B------:R-:W-:Y:S01]  /*3f90*/  VOTE.ANY P0, P0 ;  /* 0x0000000000ff7806 */ /* 0x000fe20000000100 */
[----:B------:R-:W-:-:S12]  /*3fa0*/  ENDCOLLECTIVE ;  /* 0x000000000000791b */ /* 0x000fd80003800000 */
.L_x_895:
[----:B------:R-:W-:Y:S05]  /*3fb0*/  BSYNC B1 ;  /* 0x0000000000017941 */ /* 0x000fea0003800000 */
.L_x_894:
[----:B------:R-:W-:Y:S05]  /*3fc0*/  BRA `(.L_x_896) ;  /* 0xffffffcc00f87947 */ /* 0x000fea000383ffff */
.L_x_869:
[----:B------:R-:W-:Y:S01]  /*3fd0*/  BSSY B1, `(.L_x_897) ;  /* 0x0000006000017945 */ /* 0x000fe20003800000 */
[----:B------:R-:W-:Y:S01]  /*3fe0*/  PLOP3.LUT P0, PT, P0, PT, PT, 0x8, 0x80 ;  /* 0x000000000080781c */ /* 0x000fe2000070e170 */
[----:B------:R-:W-:-:S12]  /*3ff0*/  IMAD.MOV.U32 R8, RZ, RZ, -0x1 ;  /* 0xffffffffff087424 */ /* 0x000fd800078e00ff */
[----:B------:R-:W-:Y:S05]  /*4000*/  WARPSYNC.COLLECTIVE R8, `(.L_x_898) ;  /* 0x0000000008087348 */ /* 0x000fea0003c00000 */
[----:B------:R-:W-:Y:S01]  /*4010*/  VOTE.ANY P0, P0 ;  /* 0x0000000000ff7806 */ /* 0x000fe20000000100 */
[----:B------:R-:W-:-:S12]  /*4020*/  ENDCOLLECTIVE ;  /* 0x000000000000791b */ /* 0x000fd80003800000 */
.L_x_898:
[----:B------:R-:W-:Y:S05]  /*4030*/  BSYNC B1 ;  /* 0x0000000000017941 */ /* 0x000fea0003800000 */
.L_x_897:
[----:B------:R-:W-:Y:S05]  /*4040*/  BRA `(.L_x_899) ;  /* 0xffffffcc00fc7947 */ /* 0x000fea000383ffff */
.L_x_871:
        /* <DEDUP_REMOVED lines=8> */
.L_x_901:
[----:B------:R-:W-:Y:S05]  /*40d0*/  BSYNC B1 ;  /* 0x0000000000017941 */ /* 0x000fea0003800000 */
.L_x_900:
        /* <DEDUP_REMOVED lines=8> */
[----:B------:R-:W-:-:S03]  /*4160*/  VIADD R34, R44, 0x10 ;  /* 0x000000102c227836 */ /* 0x000fc60000000000 */
[----:B------:R-:W0:Y:S02]  /*4170*/  POPC R38, R38 ;  /* 0x0000002600267309 */ /* 0x000e240000000000 */
[----:B0-----:R-:W-:-:S07]  /*4180*/  IMAD.MOV.U32 R9, RZ, RZ, R38 ;  /* 0x000000ffff097224 */ /* 0x001fce00078e0026 */
[----:B------:R-:W-:Y:S05]  /*4190*/  WARPSYNC.COLLECTIVE R8, `(.L_x_902) ;  /* 0x0000000008087348 */ /* 0x000fea0003c00000 */
[----:B------:R0:W1:Y:S02]  /*41a0*/  SHFL.DOWN P2, R16, R15, R10, R9 ;  /* 0x0800000a0f107389 */ /* 0x0000640000040009 */
[----:B01----:R-:W-:Y:S05]  /*41b0*/  ENDCOLLECTIVE ;  /* 0x000000000000791b */ /* 0x003fea0003800000 */
.L_x_902:
        /* <DEDUP_REMOVED lines=8> */
.L_x_903:
        /* <DEDUP_REMOVED lines=8> */
.L_x_904:
        /* <DEDUP_REMOVED lines=8> */
.L_x_905:
        /* <DEDUP_REMOVED lines=8> */
.L_x_906:
[----:B------:R-:W0:Y:S01]  /*43c0*/  LDC.64 R8, c[0x0][0x390] ;  /* 0x0000e400ff087b82 */ /* 0x000e220000000a00 */
[----:B------:R-:W-:-:S04]  /*43d0*/  ISETP.GT.AND P2, PT, R34, R38, PT ;  /* 0x000000262200720c */ /* 0x000fc80003f44270 */
[----:B------:R-:W-:-:S05]  /*43e0*/  SEL R16, R16, RZ, !P2 ;  /* 0x000000ff10107207 */ /* 0x000fca0005000000 */
[----:B------:R-:W-:Y:S01]  /*43f0*/  IMAD.IADD R36, R17, 0x1, R16 ;  /* 0x0000000111247824 */ /* 0x000fe200078e0210 */
[----:B0-----:R-:W-:Y:S01]  /*4400*/  IADD3 R35, P2, PT, R8, 0x100, RZ ;  /* 0x0000010008237810 */ /* 0x001fe20007f5e0ff */
[----:B------:R-:W-:-:S04]  /*4410*/  IMAD.MOV.U32 R8, RZ, RZ, -0x1 ;  /* 0xffffffffff087424 */ /* 0x000fc800078e00ff */
[----:B------:R-:W-:-:S08]  /*4420*/  IMAD.X R37, RZ, RZ, R9, P2 ;  /* 0x000000ffff257224 */ /* 0x000fd000010e0609 */
[----:B------:R-:W-:Y:S05]  /*4430*/  WARPSYNC.COLLECTIVE R8, `(.L_x_907) ;  /* 0x0000000008087348 */ /* 0x000fea0003c00000 */
[----:B------:R-:W-:Y:S01]  /*4440*/  VOTE.ALL P0, P0 ;  /* 0x0000000000ff7806 */ /* 0x000fe20000000000 */
[----:B------:R-:W-:-:S12]  /*4450*/  ENDCOLLECTIVE ;  /* 0x000000000000791b */ /* 0x000fd80003800000 */
.L_x_907:
[----:B------:R-:W-:Y:S05]  /*4460*/  BRA `(.L_x_908) ;  /* 0xffffffcc00907947 */ /* 0x000fea000383ffff */
.L_x_873:
[----:B------:R-:W-:Y:S01]  /*4470*/  BSSY B1, `(.L_x_909) ;  /* 0x0000006000017945 */ /* 0x000fe20003800000 */
[----:B------:R-:W-:Y:S01]  /*4480*/  PLOP3.LUT P0, PT, P0, PT, PT, 0x8, 0x80 ;  /* 0x000000000080781c */ /* 0x000fe2000070e170 */
[----:B------:R-:W-:-:S12]  /*4490*/  IMAD.MOV.U32 R8, RZ, RZ, -0x1 ;  /* 0xffffffffff087424 */ /* 0x000fd800078e00ff */
[----:B------:R-:W-:Y:S05]  /*44a0*/  WARPSYNC.COLLECTIVE R8, `(.L_x_910) ;  /* 0x0000000008087348 */ /* 0x000fea0003c00000 */
[----:B------:R-:W-:Y:S01]  /*44b0*/  VOTE.ANY P0, P0 ;  /* 0x0000000000ff7806 */ /* 0x000fe20000000100 */
[----:B------:R-:W-:-:S12]  /*44c0*/  ENDCOLLECTIVE ;  /* 0x000000000000791b */ /* 0x000fd80003800000 */
.L_x_910:
[----:B------:R-:W-:Y:S05]  /*44d0*/  BSYNC B1 ;  /* 0x0000000000017941 */ /* 0x000fea0003800000 */
.L_x_909:
[----:B------:R-:W-:Y:S05]  /*44e0*/  BRA `(.L_x_911) ;  /* 0xffffffcc00a07947 */ /* 0x000fea000383ffff */
.L_x_875:
[----:B------:R-:W-:Y:S01]  /*44f0*/  BSSY B1, `(.L_x_912) ;  /* 0x0000006000017945 */ /* 0x000fe20003800000 */
[----:B------:R-:W-:Y:S01]  /*4500*/  PLOP3.LUT P0, PT, P0, PT, PT, 0x8, 0x80 ;  /* 0x000000000080781c */ /* 0x000fe2000070e170 */
[----:B------:R-:W-:-:S12]  /*4510*/  IMAD.MOV.U32 R8, RZ, RZ, -0x1 ;  /* 0xffffffffff087424 */ /* 0x000fd800078e00ff */
[----:B------:R-:W-:Y:S05]  /*4520*/  WARPSYNC.COLLECTIVE R8, `(.L_x_913) ;  /* 0x0000000008087348 */ /* 0x000fea0003c00000 */
[----:B------:R-:W-:Y:S01]  /*4530*/  VOTE.ANY P0, P0 ;  /* 0x0000000000ff7806 */ /* 0x000fe20000000100 */
[----:B------:R-:W-:-:S12]  /*4540*/  ENDCOLLECTIVE ;  /* 0x000000000000791b */ /* 0x000fd80003800000 */
.L_x_913:
[----:B------:R-:W-:Y:S05]  /*4550*/  BSYNC B1 ;  /* 0x0000000000017941 */ /* 0x000fea0003800000 */
.L_x_912:
[----:B------:R-:W-:Y:S05]  /*4560*/  BRA `(.L_x_914) ;  /* 0xffffffcc00a47947 */ /* 0x000fea000383ffff */
.L_x_877:
[----:B------:R-:W-:Y:S01]  /*4570*/  BSSY B1, `(.L_x_915) ;  /* 0x0000006000017945 */ /* 0x000fe20003800000 */
[----:B------:R-:W-:Y:S01]  /*4580*/  PLOP3.LUT P2, PT, P0, PT, PT, 0x8, 0x80 ;  /* 0x000000000080781c */ /* 0x000fe2000074e170 */
[----:B------:R-:W-:-:S12]  /*4590*/  IMAD.MOV.U32 R8, RZ, RZ, -0x1 ;  /* 0xffffffffff087424 */ /* 0x000fd800078e00ff */
[----:B------:R-:W-:Y:S05]  /*45a0*/  WARPSYNC.COLLECTIVE R8, `(.L_x_916) ;  /* 0x0000000008087348 */ /* 0x000fea0003c00000 */
[----:B------:R-:W-:Y:S01]  /*45b0*/  VOTE.ANY R8, PT, P2 ;  /* 0x0000000000087806 */ /* 0x000fe200010e0100 */
[----:B------:R-:W-:Y:S06]  /*45c0*/  ENDCOLLECTIVE ;  /* 0x000000000000791b */ /* 0x000fec0003800000 */
.L_x_916:
[----:B------:R-:W-:Y:S05]  /*45d0*/  BSYNC B1 ;  /* 0x0000000000017941 */ /* 0x000fea0003800000 */
.L_x_915:
        /* <DEDUP_REMOVED lines=10> */
.L_x_917:
[----:B------:R-:W-:Y:S01]  /*4680*/  ISETP.GE.AND P0, PT, R44, R9, PT ;  /* 0x000000092c00720c */ /* 0x000fe20003f06270 */
[----:B------:R-:W-:-:S03]  /*4690*/  IMAD.MOV.U32 R10, RZ, RZ, 0x2 ;  /* 0x00000002ff0a7424 */ /* 0x000fc600078e00ff */
[----:B------:R-:W-:Y:S02]  /*46a0*/  SEL R16, R16, RZ, !P0 ;  /* 0x000000ff10107207 */ /* 0x000fe40004000000 */
[----:B------:R-:W-:-:S03]  /*46b0*/  ISETP.GT.AND P0, PT, R33, R9, PT ;  /* 0x000000092100720c */ /* 0x000fc60003f04270 */
[----:B------:R-:W-:-:S10]  /*46c0*/  IMAD.IADD R15, R16, 0x1, R15 ;  /* 0x00000001100f7824 */ /* 0x000fd400078e020f */
[----:B------:R-:W-:Y:S05]  /*46d0*/  WARPSYNC.COLLECTIVE R8, `(.L_x_918) ;  /* 0x0000000008087348 */ /* 0x000fea0003c00000 */
[----:B------:R0:W1:Y:S02]  /*46e0*/  SHFL.DOWN P2, R16, R15, R10, R9 ;  /* 0x0800000a0f107389 */ /* 0x0000640000040009 */
[----:B01----:R-:W-:Y:S05]  /*46f0*/  ENDCOLLECTIVE ;  /* 0x000000000000791b */ /* 0x003fea0003800000 */
.L_x_918:
[----:B------:R-:W-:Y:S01]  /*4700*/  IMAD.MOV.U32 R10, RZ, RZ, 0x4 ;  /* 0x00000004ff0a7424 */ /* 0x000fe200078e00ff */
[----:B------:R-:W-:Y:S02]  /*4710*/  SEL R16, R16, RZ, !P0 ;  /* 0x000000ff10107207 */ /* 0x000fe40004000000 */
[----:B------:R-:W-:-:S03]  /*4720*/  ISETP.GT.AND P0, PT, R32, R9, PT ;  /* 0x000000092000720c */ /* 0x000fc60003f04270 */
[----:B------:R-:W-:-:S10]  /*4730*/  IMAD.IADD R15, R15, 0x1, R16 ;  /* 0x000000010f0f7824 */ /* 0x000fd400078e0210 */
[----:B------:R-:W-:Y:S05]  /*4740*/  WARPSYNC.COLLECTIVE R8, `(.L_x_919) ;  /* 0x0000000008087348 */ /* 0x000fea0003c00000 */
[----:B------:R0:W1:Y:S02]  /*4750*/  SHFL.DOWN P2, R16, R15, R10, R9 ;  /* 0x0800000a0f107389 */ /* 0x0000640000040009 */
[----:B01----:R-:W-:Y:S05]  /*4760*/  ENDCOLLECTIVE ;  /* 0x000000000000791b */ /* 0x003fea0003800000 */
.L_x_919:
[----:B------:R-:W-:Y:S01]  /*4770*/  IMAD.MOV.U32 R10, RZ, RZ, 0x8 ;  /* 0x00000008ff0a7424 */ /* 0x000fe200078e00ff */
[----:B------:R-:W-:Y:S02]  /*4780*/  SEL R16, R16, RZ, !P0 ;  /* 0x000000ff10107207 */ /* 0x000fe40004000000 */
[----:B------:R-:W-:-:S03]  /*4790*/  ISETP.GT.AND P0, PT, R19, R9, PT ;  /* 0x000000091300720c */ /* 0x000fc60003f04270 */
[----:B------:R-:W-:-:S10]  /*47a0*/  IMAD.IADD R15, R15, 0x1, R16 ;  /* 0x000000010f0f7824 */ /* 0x000fd400078e0210 */
[----:B------:R-:W-:Y:S05]  /*47b0*/  WARPSYNC.COLLECTIVE R8, `(.L_x_920) ;  /* 0x0000000008087348 */ /* 0x000fea0003c00000 */
[----:B------:R0:W1:Y:S02]  /*47c0*/  SHFL.DOWN P2, R16, R15, R10, R9 ;  /* 0x0800000a0f107389 */ /* 0x0000640000040009 */
[----:B01----:R-:W-:Y:S05]  /*47d0*/  ENDCOLLECTIVE ;  /* 0x000000000000791b */ /* 0x003fea0003800000 */
.L_x_920:
[----:B------:R-:W-:Y:S01]  /*47e0*/  IMAD.MOV.U32 R10, RZ, RZ, 0x10 ;  /* 0x00000010ff0a7424 */ /* 0x000fe200078e00ff */
[----:B------:R-:W-:Y:S02]  /*47f0*/  SEL R16, R16, RZ, !P0 ;  /* 0x000000ff10107207 */ /* 0x000fe40004000000 */
[----:B------:R-:W-:-:S03]  /*4800*/  ISETP.GT.AND P0, PT, R34, R9, PT ;  /* 0x000000092200720c */ /* 0x000fc60003f04270 */
[----:B------:R-:W-:-:S10]  /*4810*/  IMAD.IADD R15, R15, 0x1, R16 ;  /* 0x000000010f0f7824 */ /* 0x000fd400078e0210 */
[----:B------:R-:W-:Y:S05]  /*4820*/  WARPSYNC.COLLECTIVE R8, `(.L_x_921) ;  /* 0x0000000008087348 */ /* 0x000fea0003c00000 */
[----:B------:R0:W1:Y:S02]  /*4830*/  SHFL.DOWN P2, R16, R15, R10, R9 ;  /* 0x0800000a0f107389 */ /* 0x0000640000040009 */
[----:B01----:R-:W-:Y:S05]  /*4840*/  ENDCOLLECTIVE ;  /* 0x000000000000791b */ /* 0x003fea0003800000 */
.L_x_921:
[----:B------:R-:W-:Y:S02]  /*4850*/  SEL R16, R16, RZ, !P0 ;  /* 0x000000ff10107207 */ /* 0x000fe40004000000 */
[----:B------:R-:W-:Y:S02]  /*4860*/  ISETP.NE.AND P0, PT, R14, 0x65, PT ;  /* 0x000000650e00780c */ /* 0x000fe40003f05270 */
[----:B------:R-:W-:-:S11]  /*4870*/  IADD3 R36, PT, PT, R15, R16, R36 ;  /* 0x000000100f247210 */ /* 0x000fd60007ffe024 */
[----:B------:R-:W-:Y:S05]  /*4880*/  WARPSYNC.COLLECTIVE R8, `(.L_x_922) ;  /* 0x0000000008087348 */ /* 0x000fea0003c00000 */
[----:B------:R-:W-:Y:S01]  /*4890*/  VOTE.ALL P0, P0 ;  /* 0x0000000000ff7806 */ /* 0x000fe20000000000 */
[----:B------:R-:W-:-:S12]  /*48a0*/  ENDCOLLECTIVE ;  /* 0x000000000000791b */ /* 0x000fd80003800000 */
.L_x_922:
[----:B------:R-:W-:Y:S05]  /*48b0*/  BRA `(.L_x_923) ;  /* 0xffffffcc00507947 */ /* 0x000fea000383ffff */
.L_x_882:
[----:B------:R-:W-:Y:S01]  /*48c0*/  BSSY B0, `(.L_x_924) ;  /* 0x0000006000007945 */ /* 0x000fe20003800000 */
[----:B------:R-:W-:Y:S01]  /*48d0*/  PLOP3.LUT P0, PT, P0, PT, PT, 0x8, 0x80 ;  /* 0x000000000080781c */ /* 0x000fe2000070e170 */
[----:B------:R-:W-:-:S12]  /*48e0*/  IMAD.MOV.U32 R8, RZ, RZ, -0x1 ;  /* 0xffffffffff087424 */ /* 0x000fd800078e00ff */
[----:B------:R-:W-:Y:S05]  /*48f0*/  WARPSYNC.COLLECTIVE R8, `(.L_x_925) ;  /* 0x0000000008087348 */ /* 0x000fea0003c00000 */
[----:B------:R-:W-:Y:S01]  /*4900*/  VOTE.ANY P0, P0 ;  /* 0x0000000000ff7806 */ /* 0x000fe20000000100 */
[----:B------:R-:W-:-:S12]  /*4910*/  ENDCOLLECTIVE ;  /* 0x000000000000791b */ /* 0x000fd80003800000 */
.L_x_925:
[----:B------:R-:W-:Y:S05]  /*4920*/  BSYNC B0 ;  /* 0x0000000000007941 */ /* 0x000fea0003800000 */
.L_x_924:
[----:B------:R-:W-:Y:S05]  /*4930*/  BRA `(.L_x_926) ;  /* 0xffffffe400687947 */ /* 0x000fea000383ffff */
.L_x_884:
[----:B------:R-:W-:Y:S01]  /*4940*/  BSSY B0, `(.L_x_927) ;  /* 0x0000006000007945 */ /* 0x000fe20003800000 */
[----:B------:R-:W-:Y:S01]  /*4950*/  PLOP3.LUT P0, PT, P0, PT, PT, 0x8, 0x80 ;  /* 0x000000000080781c */ /* 0x000fe2000070e170 */
[----:B------:R-:W-:-:S12]  /*4960*/  IMAD.MOV.U32 R8, RZ, RZ, -0x1 ;  /* 0xffffffffff087424 */ /* 0x000fd800078e00ff */
[----:B------:R-:W-:Y:S05]  /*4970*/  WARPSYNC.COLLECTIVE R8, `(.L_x_928) ;  /* 0x0000000008087348 */ /* 0x000fea0003c00000 */
[----:B------:R-:W-:Y:S01]  /*4980*/  VOTE.ANY P0, P0 ;  /* 0x0000000000ff7806 */ /* 0x000fe20000000100 */
[----:B------:R-:W-:-:S12]  /*4990*/  ENDCOLLECTIVE ;  /* 0x000000000000791b */ /* 0x000fd80003800000 */
.L_x_928:
[----:B------:R-:W-:Y:S05]  /*49a0*/  BSYNC B0 ;  /* 0x0000000000007941 */ /* 0x000fea0003800000 */
.L_x_927:
[----:B------:R-:W-:Y:S05]  /*49b0*/  BRA `(.L_x_929) ;  /* 0xffffffe4006c7947 */ /* 0x000fea000383ffff */
.L_x_886:
        /* <DEDUP_REMOVED lines=8> */
.L_x_931:
[----:B------:R-:W-:Y:S05]  /*4a40*/  BSYNC B0 ;  /* 0x0000000000007941 */ /* 0x000fea0003800000 */
.L_x_930:
[----:B------:R-:W-:Y:S01]  /*4a50*/  LOP3.LUT R8, R8, 0x80000000, R42, 0xec, !PT ;  /* 0x8000000008087812 */ /* 0x000fe200078eec2a */
[----:B------:R-:W-:Y:S02]  /*4a60*/  IMAD.MOV.U32 R10, RZ, RZ, 0x1 ;  /* 0x00000001ff0a7424 */ /* 0x000fe400078e00ff */
[----:B------:R-:W-:Y:S02]  /*4a70*/  VIADD R19, R33, 0x2 ;  /* 0x0000000221137836 */ /* 0x000fe40000000000 */
[----:B------:R-:W-:-:S05]  /*4a80*/  VIADD R9, R8, 0xffffffff ;  /* 0xffffffff08097836 */ /* 0x000fca0000000000 */
[----:B------:R-:W-:Y:S01]  /*4a90*/  LOP3.LUT R38, R8, R9, RZ, 0xc, !PT ;  /* 0x0000000908267212 */ /* 0x000fe200078e0cff */
[----:B------:R-:W-:-:S05]  /*4aa0*/  IMAD.MOV.U32 R8, RZ, RZ, -0x1 ;  /* 0xffffffffff087424 */ /* 0x000fca00078e00ff */
[----:B------:R-:W0:Y:S02]  /*4ab0*/  POPC R38, R38 ;  /* 0x0000002600267309 */ /* 0x000e240000000000 */
[----:B0-----:R-:W-:Y:S01]  /*4ac0*/  IMAD.MOV.U32 R9, RZ, RZ, R38 ;  /* 0x000000ffff097224 */ /* 0x001fe200078e0026 */
[----:B------:R-:W-:-:S13]  /*4ad0*/  ISETP.GT.AND P3, PT, R19, R38, PT ;  /* 0x000000261300720c */ /* 0x000fda0003f64270 */
[----:B------:R-:W-:Y:S05]  /*4ae0*/  WARPSYNC.COLLECTIVE R8, `(.L_x_932) ;  /* 0x0000000008087348 */ /* 0x000fea0003c00000 */
[----:B------:R0:W1:Y:S02]  /*4af0*/  SHFL.DOWN P2, R16, R15, R10, R9 ;  /* 0x0800000a0f107389 */ /* 0x0000640000040009 */
[----:B01----:R-:W-:Y:S05]  /*4b00*/  ENDCOLLECTIVE ;  /* 0x000000000000791b */ /* 0x003fea0003800000 */
.L_x_932:
        /* <DEDUP_REMOVED lines=8> */
.L_x_933:
[----:B------:R-:W-:Y:S01]  /*4b90*/  IMAD.MOV.U32 R10, RZ, RZ, 0x4 ;  /* 0x00000004ff0a7424 */ /* 0x000fe200078e00ff */
[----:B------:R-:W-:-:S05]  /*4ba0*/  SEL R16, R16, RZ, !P3 ;  /* 0x000000ff10107207 */ /* 0x000fca0005800000 */
[----:B------:R-:W-:Y:S02]  /*4bb0*/  IMAD.IADD R19, R17, 0x1, R16 ;  /* 0x0000000111137824 */ /* 0x000fe400078e0210 */
[----:B------:R-:W-:Y:S02]  /*4bc0*/  VIADD R17, R33, 0x4 ;  /* 0x0000000421117836 */ /* 0x000fe40000000000 */
[----:B------:R-:W-:-:S03]  /*4bd0*/  IMAD.MOV.U32 R15, RZ, RZ, R19 ;  /* 0x000000ffff0f7224 */ /* 0x000fc600078e0013 */
[----:B------:R-:W-:Y:S01]  /*4be0*/  ISETP.GT.AND P3, PT, R17, R38, PT ;  /* 0x000000261100720c */ /* 0x000fe20003f64270 */
[----:B------:R-:W-:-:S12]  /*4bf0*/  VIADD R17, R33, 0x8 ;  /* 0x0000000821117836 */ /* 0x000fd80000000000 */
[----:B------:R-:W-:Y:S05]  /*4c00*/  WARPSYNC.COLLECTIVE R8, `(.L_x_934) ;  /* 0x0000000008087348 */ /* 0x000fea0003c00000 */
[----:B------:R0:W1:Y:S02]  /*4c10*/  SHFL.DOWN P2, R16, R15, R10, R9 ;  /* 0x0800000a0f107389 */ /* 0x0000640000040009 */
[----:B01----:R-:W-:Y:S05]  /*4c20*/  ENDCOLLECTIVE ;  /* 0x000000000000791b */ /* 0x003fea0003800000 */
.L_x_934:
[----:B------:R-:W-:Y:S01]  /*4c30*/  IMAD.MOV.U32 R10, RZ, RZ, 0x8 ;  /* 0x00000008ff0a7424 */ /* 0x000fe200078e00ff */
[----:B------:R-:W-:Y:S02]  /*4c40*/  SEL R16, R16, RZ, !P3 ;  /* 0x000000ff10107207 */ /* 0x000fe40005800000 */
[----:B------:R-:W-:-:S03]  /*4c50*/  ISETP.GT.AND P3, PT, R17, R38, PT ;  /* 0x000000261100720c */ /* 0x000fc60003f64270 */
[----:B------:R-:W-:Y:S02]  /*4c60*/  IMAD.IADD R37, R19, 0x1, R16 ;  /* 0x0000000113257824 */ /* 0x000fe400078e0210 */
[----:B------:R-:W-:Y:S02]  /*4c70*/  VIADD R19, R33, 0x10 ;  /* 0x0000001021137836 */ /* 0x000fe40000000000 */
[----:B------:R-:W-:-:S07]  /*4c80*/  IMAD.MOV.U32 R15, RZ, RZ, R37 ;  /* 0x000000ffff0f7224 */ /* 0x000fce00078e0025 */
[----:B------:R-:W-:Y:S05]  /*4c90*/  WARPSYNC.COLLECTIVE R8, `(.L_x_935) ;  /* 0x0000000008087348 */ /* 0x000fea0003c00000 */
[----:B------:R0:W1:Y:S02]  /*4ca0*/  SHFL.DOWN P2, R16, R15, R10, R9 ;  /* 0x0800000a0f107389 */ /* 0x0000640000040009 */
[----:B01----:R-:W-:Y:S05]  /*4cb0*/  ENDCOLLECTIVE ;  /* 0x000000000000791b */ /* 0x003fea0003800000 */
.L_x_935:
[----:B------:R-:W-:Y:S01]  /*4cc0*/  IMAD.MOV.U32 R10, RZ, RZ, 0x10 ;  /* 0x00000010ff0a7424 */ /* 0x000fe200078e00ff */
[----:B------:R-:W-:-:S05]  /*4cd0*/  SEL R16, R16, RZ, !P3 ;  /* 0x000000ff10107207 */ /* 0x000fca0005800000 */
[----:B------:R-:W-:-:S04]  /*4ce0*/  IMAD.IADD R17, R37, 0x1, R16 ;  /* 0x0000000125117824 */ /* 0x000fc800078e0210 */
[----:B------:R-:W-:-:S07]  /*4cf0*/  IMAD.MOV.U32 R15, RZ, RZ, R17 ;  /* 0x000000ffff0f7224 */ /* 0x000fce00078e0011 */
[----:B------:R-:W-:Y:S05]  /*4d00*/  WARPSYNC.COLLECTIVE R8, `(.L_x_936) ;  /* 0x0000000008087348 */ /* 0x000fea0003c00000 */
[----:B------:R0:W1:Y:S02]  /*4d10*/  SHFL.DOWN P2, R16, R15, R10, R9 ;  /* 0x0800000a0f107389 */ /* 0x0000640000040009 */
[----:B01----:R-:W-:Y:S05]  /*4d20*/  ENDCOLLECTIVE ;  /* 0x000000000000791b */ /* 0x003fea0003800000 */
.L_x_936:
        /* <DEDUP_REMOVED lines=10> */
.L_x_937:
[----:B------:R-:W-:Y:S05]  /*4dd0*/  BRA `(.L_x_938) ;  /* 0xffffffe400007947 */ /* 0x000fea000383ffff */
.L_x_888:
[----:B------:R-:W-:Y:S01]  /*4de0*/  BSSY B0, `(.L_x_939) ;  /* 0x0000006000007945 */ /* 0x000fe20003800000 */
[----:B------:R-:W-:Y:S01]  /*4df0*/  PLOP3.LUT P0, PT, P0, PT, PT, 0x8, 0x80 ;  /* 0x000000000080781c */ /* 0x000fe2000070e170 */
[----:B------:R-:W-:-:S12]  /*4e00*/  IMAD.MOV.U32 R8, RZ, RZ, -0x1 ;  /* 0xffffffffff087424 */ /* 0x000fd800078e00ff */
[----:B------:R-:W-:Y:S05]  /*4e10*/  WARPSYNC.COLLECTIVE R8, `(.L_x_940) ;  /* 0x0000000008087348 */ /* 0x000fea0003c00000 */
[----:B------:R-:W-:Y:S01]  /*4e20*/  VOTE.ANY P0, P0 ;  /* 0x0000000000ff7806 */ /* 0x000fe20000000100 */
[----:B------:R-:W-:-:S12]  /*4e30*/  ENDCOLLECTIVE ;  /* 0x000000000000791b */ /* 0x000fd80003800000 */
.L_x_940:
[----:B------:R-:W-:Y:S05]  /*4e40*/  BSYNC B0 ;  /* 0x0000000000007941 */ /* 0x000fea0003800000 */
.L_x_939:
[----:B------:R-:W-:Y:S05]  /*4e50*/  BRA `(.L_x_941) ;  /* 0xffffffe400107947 */ /* 0x000fea000383ffff */
.L_x_890:
[----:B------:R-:W-:Y:S01]  /*4e60*/  BSSY B0, `(.L_x_942) ;  /* 0x0000006000007945 */ /* 0x000fe20003800000 */
[----:B------:R-:W-:Y:S01]  /*4e70*/  PLOP3.LUT P0, PT, P0, PT, PT, 0x8, 0x80 ;  /* 0x000000000080781c */ /* 0x000fe2000070e170 */
[----:B------:R-:W-:-:S12]  /*4e80*/  IMAD.MOV.U32 R8, RZ, RZ, -0x1 ;  /* 0xffffffffff087424 */ /* 0x000fd800078e00ff */
[----:B------:R-:W-:Y:S05]  /*4e90*/  WARPSYNC.COLLECTIVE R8, `(.L_x_943) ;  /* 0x0000000008087348 */ /* 0x000fea0003c00000 */
[----:B------:R-:W-:Y:S01]  /*4ea0*/  VOTE.ANY P0, P0 ;  /* 0x0000000000ff7806 */ /* 0x000fe20000000100 */
[----:B------:R-:W-:-:S12]  /*4eb0*/  ENDCOLLECTIVE ;  /* 0x000000000000791b */ /* 0x000fd80003800000 */
.L_x_943:
[----:B------:R-:W-:Y:S05]  /*4ec0*/  BSYNC B0 ;  /* 0x0000000000007941 */ /* 0x000fea0003800000 */
.L_x_942:
[----:B------:R-:W-:Y:S05]  /*4ed0*/  BRA `(.L_x_944) ;  /* 0xffffffe400147947 */ /* 0x000fea000383ffff */
.L_x_892:
[----:B------:R-:W-:Y:S01]  /*4ee0*/  BSSY B0, `(.L_x_945) ;  /* 0x0000006000007945 */ /* 0x000fe20003800000 */
[----:B------:R-:W-:Y:S01]  /*4ef0*/  PLOP3.LUT P2, PT, P0, PT, PT, 0x8, 0x80 ;  /* 0x000000000080781c */ /* 0x000fe2000074e170 */
[----:B------:R-:W-:-:S12]  /*4f00*/  IMAD.MOV.U32 R8, RZ, RZ, -0x1 ;  /* 0xffffffffff087424 */ /* 0x000fd800078e00ff */
[----:B------:R-:W-:Y:S05]  /*4f10*/  WARPSYNC.COLLECTIVE R8, `(.L_x_946) ;  /* 0x0000000008087348 */ /* 0x000fea0003c00000 */
[----:B------:R-:W-:Y:S01]  /*4f20*/  VOTE.ANY R8, PT, P2 ;  /* 0x0000000000087806 */ /* 0x000fe200010e0100 */
[----:B------:R-:W-:Y:S06]  /*4f30*/  ENDCOLLECTIVE ;  /* 0x000000000000791b */ /* 0x000fec0003800000 */
.L_x_946:
[----:B------:R-:W-:Y:S05]  /*4f40*/  BSYNC B0 ;  /* 0x0000000000007941 */ /* 0x000fea0003800000 */
.L_x_945:
        /* <DEDUP_REMOVED lines=10> */
.L_x_947:
[----:B------:R-:W-:Y:S01]  /*4ff0*/  ISETP.GE.AND P0, PT, R33, R9, PT ;  /* 0x000000092100720c */ /* 0x000fe20003f06270 */
[----:B------:R-:W-:-:S03]  /*5000*/  IMAD.MOV.U32 R10, RZ, RZ, 0x2 ;  /* 0x00000002ff0a7424 */ /* 0x000fc600078e00ff */
        /* <DEDUP_REMOVED lines=8> */
.L_x_948:
        /* <DEDUP_REMOVED lines=9> */
.L_x_949:
        /* <DEDUP_REMOVED lines=10> */
.L_x_950:
        /* <DEDUP_REMOVED lines=8> */
.L_x_951:
[----:B------:R-:W-:Y:S02]  /*5240*/  SEL R16, R16, RZ, !P0 ;  /* 0x000000ff10107207 */ /* 0x000fe40004000000 */
[----:B------:R-:W-:Y:S02]  /*5250*/  ISETP.NE.AND P0, PT, R14, 0x65, PT ;  /* 0x000000650e00780c */ /* 0x000fe40003f05270 */
[----:B------:R-:W-:-:S11]  /*5260*/  IADD3 R19, PT, PT, R44, R16, R19 ;  /* 0x000000102c137210 */ /* 0x000fd60007ffe013 */
[----:B------:R-:W-:Y:S05]  /*5270*/  WARPSYNC.COLLECTIVE R8, `(.L_x_952) ;  /* 0x0000000008087348 */ /* 0x000fea0003c00000 */
[----:B------:R-:W-:Y:S01]  /*5280*/  VOTE.ALL P0, P0 ;  /* 0x0000000000ff7806 */ /* 0x000fe20000000000 */
[----:B------:R-:W-:-:S12]  /*5290*/  ENDCOLLECTIVE ;  /* 0x000000000000791b */ /* 0x000fd80003800000 */
.L_x_952:
[----:B------:R-:W-:Y:S05]  /*52a0*/  BRA `(.L_x_953) ;  /* 0xffffffe000b07947 */ /* 0x000fea000383ffff */
.L_x_954:
        /* <DEDUP_REMOVED lines=13> */
.L_x_1080:


//--------------------- .text._ZN3cub18CUB_300001_SM_10006detail4scan16DeviceScanKernelINS2_10policy_hubIiiijN4cuda3std3__44plusIvEEE10Policy1000EPiSC_NS0_13ScanTileStateIiLb1EEES9_NS0_8NullTypeEjiLb0ESF_EEvT0_T1_T2_iT3_T4_T5_ --------------------------
	.section	.text._ZN3cub18CUB_300001_SM_10006detail4scan16DeviceScanKernelINS2_10policy_hubIiiijN4cuda3std3__44plusIvEEE10Policy1000EPiSC_NS0_13ScanTileStateIiLb1EEES9_NS0_8NullTypeEjiLb0ESF_EEvT0_T1_T2_iT3_T4_T5_,"ax",@progbits
	.align	128
        .global         _ZN3cub18CUB_300001_SM_10006detail4scan16DeviceScanKernelINS2_10policy_hubIiiijN4cuda3std3__44plusIvEEE10Policy1000EPiSC_NS0_13ScanTileStateIiLb1EEES9_NS0_8NullTypeEjiLb0ESF_EEvT0_T1_T2_iT3_T4_T5_
        .type           _ZN3cub18CUB_300001_SM_10006detail4scan16DeviceScanKernelINS2_10policy_hubIiiijN4cuda3std3__44plusIvEEE10Policy1000EPiSC_NS0_13ScanTileStateIiLb1EEES9_NS0_8NullTypeEjiLb0ESF_EEvT0_T1_T2_iT3_T4_T5_,@function
        .size           _ZN3cub18CUB_300001_SM_10006detail4scan16DeviceScanKernelINS2_10policy_hubIiiijN4cuda3std3__44plusIvEEE10Policy1000EPiSC_NS0_13ScanTileStateIiLb1EEES9_NS0_8NullTypeEjiLb0ESF_EEvT0_T1_T2_iT3_T4_T5_,(.L_x_1081 - _ZN3cub18CUB_300001_SM_10006detail4scan16DeviceScanKernelINS2_10policy_hubIiiijN4cuda3std3__44plusIvEEE10Policy1000EPiSC_NS0_13ScanTileStateIiLb1EEES9_NS0_8NullTypeEjiLb0ESF_EEvT0_T1_T2_iT3_T4_T5_)
        .other          _ZN3cub18CUB_300001_SM_10006detail4scan16DeviceScanKernelINS2_10policy_hubIiiijN4cuda3std3__44plusIvEEE10Policy1000EPiSC_NS0_13ScanTileStateIiLb1EEES9_NS0_8NullTypeEjiLb0ESF_EEvT0_T1_T2_iT3_T4_T5_,@"STO_CUDA_ENTRY STV_DEFAULT"
_ZN3cub18CUB_300001_SM_10006detail4scan16DeviceScanKernelINS2_10policy_hubIiiijN4cuda3std3__44plusIvEEE10Policy1000EPiSC_NS0_13ScanTileStateIiLb1EEES9_NS0_8NullTypeEjiLb0ESF_EEvT0_T1_T2_iT3_T4_T5_:
.text._ZN3cub18CUB_300001_SM_10006detail4scan16DeviceScanKernelINS2_10policy_hubIiiijN4cuda3std3__44plusIvEEE10Policy1000EPiSC_NS0_13ScanTileStateIiLb1EEES9_NS0_8NullTypeEjiLb0ESF_EEvT0_T1_T2_iT3_T4_T5_:
[----:B------:R-:W-:Y:S08]  /*0000*/  LDC R1, c[0x0][0x37c] ;  /* 0x0000df00ff017b82 */ /* 0x000ff00000000800 */
[----:B------:R-:W0:Y:S01]  /*0010*/  S2UR UR4, SR_CTAID.X ;  /* 0x00000000000479c3 */ /* 0x000e220000002500 */
[----:B------:R-:W1:Y:S01]  /*0020*/  LDCU UR5, c[0x0][0x3a0] ;  /* 0x00007400ff0577ac */ /* 0x000e620008000800 */
[----:B------:R-:W2:Y:S06]  /*0030*/  LDCU.64 UR8, c[0x0][0x358] ;  /* 0x00006b00ff0877ac */ /* 0x000eac0008000a00 */
[----:B------:R-:W0:Y:S02]  /*0040*/  LDC R39, c[0x0][0x398] ;  /* 0x0000e600ff277b82 */ /* 0x000e240000000800 */
[----:B0-----:R-:W-:-:S04]  /*0050*/  VIADD R39, R39, UR4 ;  /* 0x0000000427277c36 */ /* 0x001fc80008000000 */
[----:B------:R-:W-:-:S05]  /*0060*/  IMAD R5, R39, 0x2100, RZ ;  /* 0x0000210027057824 */ /* 0x000fca00078e02ff */
[----:B-1----:R-:W-:-:S04]  /*0070*/  IADD3 R0, PT, PT, -R5, UR5, RZ ;  /* 0x0000000505007c10 */ /* 0x002fc8000fffe1ff */
[----:B------:R-:W-:-:S13]  /*0080*/  ISETP.GE.U32.AND P0, PT, R0, 0x2101, PT ;  /* 0x000021010000780c */ /* 0x000fda0003f06070 */
[----:B--2---:R-:W-:Y:S05]  /*0090*/  @!P0 BRA `(.L_x_955) ;  /* 0x0000001c00888947 */ /* 0x004fea0003800000 */
[----:B------:R-:W0:Y:S01]  /*00a0*/  S2R R50, SR_TID.X ;  /* 0x0000000000327919 */ /* 0x000e220000002100 */
[----:B------:R-:W1:Y:S01]  /*00b0*/  LDCU.64 UR4, c[0x0][0x380] ;  /* 0x00007000ff0477ac */ /* 0x000e620008000a00 */
[C---:B0-----:R-:W-:Y:S02]  /*00c0*/  LOP3.LUT R0, R50.reuse, 0x1f, RZ, 0xc0, !PT ;  /* 0x0000001f32007812 */ /* 0x041fe400078ec0ff */
[----:B------:R-:W-:-:S05]  /*00d0*/  LOP3.LUT R3, R50, 0x3e0, RZ, 0xc0, !PT ;  /* 0x000003e032037812 */ /* 0x000fca00078ec0ff */
[----:B------:R-:W-:-:S05]  /*00e0*/  IMAD R0, R3, 0x16, R0 ;  /* 0x0000001603007824 */ /* 0x000fca00078e0200 */
[----:B------:R-:W-:-:S05]  /*00f0*/  IADD3 R0, P0, PT, R5, R0, RZ ;  /* 0x0000000005007210 */ /* 0x000fca0007f1e0ff */
[----:B------:R-:W-:Y:S02]  /*0100*/  IMAD.X R45, RZ, RZ, RZ, P0 ;  /* 0x000000ffff2d7224 */ /* 0x000fe400000e06ff */
[----:B------:R-:W-:-:S03]  /*0110*/  IMAD.SHL.U32 R46, R0, 0x4, RZ ;  /* 0x00000004002e7824 */ /* 0x000fc600078e00ff */
[----:B------:R-:W-:Y:S02]  /*0120*/  SHF.L.U64.HI R45, R0, 0x2, R45 ;  /* 0x00000002002d7819 */ /* 0x000fe4000001022d */
[----:B-1----:R-:W-:-:S04]  /*0130*/  IADD3 R2, P0, PT, R46, UR4, RZ ;  /* 0x000000042e027c10 */ /* 0x002fc8000ff1e0ff */
[----:B------:R-:W-:-:S05]  /*0140*/  IADD3.X R3, PT, PT, R45, UR5, RZ, P0, !PT ;  /* 0x000000052d037c10 */ /* 0x000fca00087fe4ff */
        /* <DEDUP_REMOVED lines=26> */
[----:B------:R-:W-:Y:S01]  /*02f0*/  ISETP.NE.AND P0, PT, R39, RZ, PT ;  /* 0x000000ff2700720c */ /* 0x000fe20003f05270 */
        /* <DEDUP_REMOVED lines=28> */
[----:B------:R0:W1:Y:S04]  /*04c0*/  LDS.64 R36, [R0] ;  /* 0x0000000000247984 */ /* 0x0000680000000a00 */
[----:B------:R0:W2:Y:S04]  /*04d0*/  LDS.64 R34, [R0+0x8] ;  /* 0x0000080000227984 */ /* 0x0000a80000000a00 */
[----:B------:R0:W3:Y:S04]  /*04e0*/  LDS.64 R32, [R0+0x10] ;  /* 0x0000100000207984 */ /* 0x0000e80000000a00 */
[----:B------:R0:W4:Y:S04]  /*04f0*/  LDS.64 R18, [R0+0x18] ;  /* 0x0000180000127984 */ /* 0x0001280000000a00 */
[----:B------:R0:W0:Y:S04]  /*0500*/  LDS.64 R14, [R0+0x20] ;  /* 0x00002000000e7984 */ /* 0x0000280000000a00 */
[----:B------:R0:W0:Y:S04]  /*0510*/  LDS.64 R12, [R0+0x28] ;  /* 0x00002800000c7984 */ /* 0x0000280000000a00 */
[----:B------:R0:W0:Y:S04]  /*0520*/  LDS.64 R10, [R0+0x30] ;  /* 0x00003000000a7984 */ /* 0x0000280000000a00 */
[----:B------:R0:W0:Y:S04]  /*0530*/  LDS.64 R8, [R0+0x38] ;  /* 0x0000380000087984 */ /* 0x0000280000000a00 */
[----:B------:R0:W0:Y:S04]  /*0540*/  LDS.64 R6, [R0+0x40] ;  /* 0x0000400000067984 */ /* 0x0000280000000a00 */
[----:B------:R0:W0:Y:S04]  /*0550*/  LDS.64 R4, [R0+0x48] ;  /* 0x0000480000047984 */ /* 0x0000280000000a00 */
[----:B------:R0:W0:Y:S01]  /*0560*/  LDS.64 R2, [R0+0x50] ;  /* 0x0000500000027984 */ /* 0x0000220000000a00 */
[----:B------:R-:W-:Y:S06]  /*0570*/  BAR.SYNC.DEFER_BLOCKING 0x0 ;  /* 0x0000000000007b1d */ /* 0x000fec0000010000 */
[----:B-1----:R-:W-:Y:S05]  /*0580*/  @P0 BRA `(.L_x_957) ;  /* 0x00000004001c0947 */ /* 0x002fea0003800000 */
[----:B0-2---:R-:W-:Y:S02]  /*0590*/  IADD3 R17, PT, PT, R34, R37, R36 ;  /* 0x0000002522117210 */ /* 0x005fe40007ffe024 */
[----:B------:R-:W-:Y:S02]  /*05a0*/  ISETP.NE.AND P1, PT, R48, 0x1f, PT ;  /* 0x0000001f3000780c */ /* 0x000fe40003f25270 */
[----:B---3--:R-:W-:Y:S02]  /*05b0*/  IADD3 R17, PT, PT, R32, R35, R17 ;  /* 0x0000002320117210 */ /* 0x008fe40007ffe011 */
[----:B------:R-:W-:Y:S02]  /*05c0*/  ISETP.GE.U32.AND P2, PT, R50, 0x20, PT ;  /* 0x000000203200780c */ /* 0x000fe40003f46070 */
[----:B----4-:R-:W-:Y:S02]  /*05d0*/  IADD3 R17, PT, PT, R18, R33, R17 ;  /* 0x0000002112117210 */ /* 0x010fe40007ffe011 */
[----:B------:R-:W-:-:S02]  /*05e0*/  ISETP.NE.AND P3, PT, R48, RZ, PT ;  /* 0x000000ff3000720c */ /* 0x000fc40003f65270 */
[----:B------:R-:W-:-:S03]  /*05f0*/  IADD3 R17, PT, PT, R14, R19, R17 ;  /* 0x000000130e117210 */ /* 0x000fc60007ffe011 */
[----:B------:R-:W-:Y:S02]  /*0600*/  @!P1 LEA R41, R16, UR4, 0x2 ;  /* 0x0000000410299c11 */ /* 0x000fe4000f8e10ff */
[----:B------:R-:W-:-:S04]  /*0610*/  IADD3 R17, PT, PT, R12, R15, R17 ;  /* 0x0000000f0c117210 */ /* 0x000fc80007ffe011 */
[----:B------:R-:W-:-:S04]  /*0620*/  IADD3 R17, PT, PT, R10, R13, R17 ;  /* 0x0000000d0a117210 */ /* 0x000fc80007ffe011 */
[----:B------:R-:W-:-:S04]  /*0630*/  IADD3 R17, PT, PT, R8, R11, R17 ;  /* 0x0000000b08117210 */ /* 0x000fc80007ffe011 */
[----:B------:R-:W-:-:S04]  /*0640*/  IADD3 R17, PT, PT, R6, R9, R17 ;  /* 0x0000000906117210 */ /* 0x000fc80007ffe011 */
[----:B------:R-:W-:-:S04]  /*0650*/  IADD3 R17, PT, PT, R4, R7, R17 ;  /* 0x0000000704117210 */ /* 0x000fc80007ffe011 */
[----:B------:R-:W-:-:S05]  /*0660*/  IADD3 R20, PT, PT, R2, R5, R17 ;  /* 0x0000000502147210 */ /* 0x000fca0007ffe011 */
[----:B------:R-:W-:-:S05]  /*0670*/  IMAD.IADD R17, R3, 0x1, R20 ;  /* 0x0000000103117824 */ /* 0x000fca00078e0214 */
        /* <DEDUP_REMOVED lines=19> */
[----:B------:R-:W-:Y:S01]  /*07b0*/  SEL R20, R21, R20, !P0 ;  /* 0x0000001415147207 */ /* 0x000fe20004000000 */
[----:B------:R-:W-:Y:S01]  /*07c0*/  IMAD.IADD R21, R40, 0x1, -R17 ;  /* 0x0000000128157824 */ /* 0x000fe200078e0a11 */
[----:B------:R-:W-:Y:S01]  /*07d0*/  ISETP.NE.AND P0, PT, R16, 0x3, PT ;  /* 0x000000031000780c */ /* 0x000fe20003f05270 */
[----:B------:R-:W-:-:S03]  /*07e0*/  IMAD.IADD R23, R23, 0x1, R22 ;  /* 0x0000000117177824 */ /* 0x000fc600078e0216 */
[----:B------:R-:W-:Y:S01]  /*07f0*/  SEL R20, R22, R20, !P0 ;  /* 0x0000001416147207 */ /* 0x000fe20004000000 */
[----:B-1----:R-:W-:Y:S01]  /*0800*/  IMAD.IADD R24, R23, 0x1, R24 ;  /* 0x0000000117187824 */ /* 0x002fe200078e0218 */
[C---:B------:R-:W-:Y:S02]  /*0810*/  ISETP.NE.AND P0, PT, R16.reuse, 0x4, PT ;  /* 0x000000041000780c */ /* 0x040fe40003f05270 */
[----:B------:R-:W-:Y:S01]  /*0820*/  SEL R17, R21, RZ, P3 ;  /* 0x000000ff15117207 */ /* 0x000fe20001800000 */
        /* <DEDUP_REMOVED lines=18> */
[----:B------:R-:W-:Y:S02]  /*0950*/  ISETP.NE.AND P1, PT, R16, 0xb, PT ;  /* 0x0000000b1000780c */ /* 0x000fe40003f25270 */
[----:B------:R-:W-:Y:S02]  /*0960*/  SEL R20, R29, R20, !P0 ;  /* 0x000000141d147207 */ /* 0x000fe40004000000 */
[----:B------:R-:W-:-:S02]  /*0970*/  ISETP.NE.AND P0, PT, R50, RZ, PT ;  /* 0x000000ff3200720c */ /* 0x000fc40003f05270 */
[----:B------:R-:W-:-:S05]  /*0980*/  SEL R20, R30, R20, !P1 ;  /* 0x000000141e147207 */ /* 0x000fca0004800000 */
[----:B------:R-:W-:-:S06]  /*0990*/  @P2 IMAD.IADD R21, R20, 0x1, R17 ;  /* 0x0000000114152824 */ /* 0x000fcc00078e0211 */
[----:B------:R-:W-:Y:S05]  /*09a0*/  @P0 BRA `(.L_x_958) ;  /* 0x0000000c00f40947 */ /* 0x000fea0003800000 */
[----:B------:R-:W0:Y:S01]  /*09b0*/  LDC.64 R16, c[0x0][0x390] ;  /* 0x0000e400ff107b82 */ /* 0x000e220000000a00 */
[----:B------:R-:W-:Y:S02]  /*09c0*/  IMAD.MOV.U32 R30, RZ, RZ, 0x65 ;  /* 0x00000065ff1e7424 */ /* 0x000fe400078e00ff */
[----:B------:R-:W-:-:S03]  /*09d0*/  IMAD.MOV.U32 R21, RZ, RZ, RZ ;  /* 0x000000ffff157224 */ /* 0x000fc600078e00ff */
[----:B0-----:R0:W-:Y:S01]  /*09e0*/  ST.E.64.STRONG.GPU desc[UR8][R16.64+0x100], R30 ;  /* 0x0001001e10007985 */ /* 0x0011e2000c10fb08 */
[----:B------:R-:W-:Y:S05]  /*09f0*/  BRA `(.L_x_958) ;  /* 0x0000000c00e07947 */ /* 0x000fea0003800000 */
.L_x_957:
[----:B0-2---:R-:W-:Y:S02]  /*0a00*/  IADD3 R17, PT, PT, R34, R37, R36 ;  /* 0x0000002522117210 */ /* 0x005fe40007ffe024 */
[----:B------:R-:W-:Y:S02]  /*0a10*/  ISETP.NE.AND P1, PT, R48, 0x1f, PT ;  /* 0x0000001f3000780c */ /* 0x000fe40003f25270 */
[----:B---3--:R-:W-:Y:S02]  /*0a20*/  IADD3 R17, PT, PT, R32, R35, R17 ;  /* 0x0000002320117210 */ /* 0x008fe40007ffe011 */
[----:B------:R-:W-:Y:S02]  /*0a30*/  ISETP.NE.AND P2, PT, R48, RZ, PT ;  /* 0x000000ff3000720c */ /* 0x000fe40003f45270 */
[----:B----4-:R-:W-:-:S04]  /*0a40*/  IADD3 R17, PT, PT, R18, R33, R17 ;  /* 0x0000002112117210 */ /* 0x010fc80007ffe011 */
        /* <DEDUP_REMOVED lines=56> */
[----:B------:R-:W-:-:S02]  /*0dd0*/  ISETP.GT.U32.AND P0, PT, R50, 0x1f, PT ;  /* 0x0000001f3200780c */ /* 0x000fc40003f04070 */
[----:B------:R-:W-:Y:S02]  /*0de0*/  SEL R20, R30, R20, !P1 ;  /* 0x000000141e147207 */ /* 0x000fe40004800000 */
[----:B------:R-:W-:-:S03]  /*0df0*/  ISETP.GE.U32.AND P1, PT, R50, 0x20, PT ;  /* 0x000000203200780c */ /* 0x000fc60003f26070 */
[----:B------:R-:W-:-:S05]  /*0e00*/  IMAD.IADD R20, R20, 0x1, R21 ;  /* 0x0000000114147824 */ /* 0x000fca00078e0215 */
[----:B------:R-:W-:Y:S01]  /*0e10*/  SEL R47, R17, R20, !P1 ;  /* 0x00000014112f7207 */ /* 0x000fe20004800000 */
[----:B------:R-:W-:Y:S06]  /*0e20*/  @P0 BRA `(.L_x_959) ;  /* 0x0000000800b00947 */ /* 0x000fec0003800000 */
        /* <DEDUP_REMOVED lines=15> */
.L_x_989:
[----:B------:R-:W-:Y:S05]  /*0f20*/  @!P0 BRA `(.L_x_961) ;  /* 0x0000000000748947 */ /* 0x000fea0003800000 */
[----:B------:R-:W-:-:S07]  /*0f30*/  IMAD.MOV.U32 R22, RZ, RZ, 0x3b8 ;  /* 0x000003b8ff167424 */ /* 0x000fce00078e00ff */
.L_x_963:
        /* <DEDUP_REMOVED lines=27> */
.L_x_992:
[----:B------:R-:W-:Y:S05]  /*10f0*/  @P0 BRA `(.L_x_963) ;  /* 0xfffffffc00900947 */ /* 0x000fea000383ffff */
.L_x_961:
        /* <DEDUP_REMOVED lines=27> */
[----:B------:R-:W-:Y:S01]  /*12b0*/  ISETP.GT.AND P0, PT, R24, R16, PT ;  /* 0x000000101800720c */ /* 0x000fe20003f04270 */
[----:B------:R-:W-:-:S02]  /*12c0*/  IMAD.X R41, RZ, RZ, R41, P3 ;  /* 0x000000ffff297224 */ /* 0x000fc400018e0629 */
[----:B------:R-:W-:-:S05]  /*12d0*/  IMAD.IADD R51, R43, 0x1, R22 ;  /* 0x000000012b337824 */ /* 0x000fca00078e0216 */
[----:B------:R-:W0:Y:S02]  /*12e0*/  SHFL.DOWN PT, R22, R51, 0x8, R16 ;  /* 0x0900000033167989 */ /* 0x000e2400000e0010 */
[----:B0-----:R-:W-:Y:S02]  /*12f0*/  SEL R22, R22, RZ, !P0 ;  /* 0x000000ff16167207 */ /* 0x001fe40004000000 */
[----:B------:R-:W-:-:S03]  /*1300*/  ISETP.NE.AND P0, PT, R28, 0x65, PT ;  /* 0x000000651c00780c */ /* 0x000fc60003f05270 */
[----:B------:R-:W-:-:S05]  /*1310*/  IMAD.IADD R29, R51, 0x1, R22 ;  /* 0x00000001331d7824 */ /* 0x000fca00078e0216 */
[----:B------:R-:W0:Y:S05]  /*1320*/  SHFL.DOWN PT, R22, R29, 0x10, R16 ;  /* 0x0a0000001d167989 */ /* 0x000e2a00000e0010 */
[----:B------:R-:W-:Y:S02]  /*1330*/  VOTE.ALL P0, P0 ;  /* 0x0000000000ff7806 */ /* 0x000fe40000000000 */
[----:B0-----:R-:W-:-:S05]  /*1340*/  SEL R22, R22, RZ, !P2 ;  /* 0x000000ff16167207 */ /* 0x001fca0005000000 */
[----:B------:R-:W-:-:S07]  /*1350*/  IMAD.IADD R43, R29, 0x1, R22 ;  /* 0x000000011d2b7824 */ /* 0x000fce00078e0216 */
.L_x_1001:
[----:B------:R-:W-:Y:S05]  /*1360*/  @!P0 BRA `(.L_x_965) ;  /* 0x0000000400248947 */ /* 0x000fea0003800000 */
[----:B------:R-:W-:-:S07]  /*1370*/  IMAD.MOV.U32 R44, RZ, RZ, 0x3b8 ;  /* 0x000003b8ff2c7424 */ /* 0x000fce00078e00ff */
.L_x_971:
        /* <DEDUP_REMOVED lines=10> */
.L_x_1004:
[----:B------:R-:W-:Y:S05]  /*1420*/  @!P0 BRA `(.L_x_967) ;  /* 0x0000000000748947 */ /* 0x000fea0003800000 */
[----:B------:R-:W-:-:S07]  /*1430*/  IMAD.MOV.U32 R22, RZ, RZ, R44 ;  /* 0x000000ffff167224 */ /* 0x000fce00078e002c */
.L_x_969:
[----:B------:R-:W-:Y:S02]  /*1440*/  VIADD R28, R22, 0x1 ;  /* 0x00000001161c7836 */ /* 0x000fe40000000000 */
[----:B------:R-:W-:Y:S02]  /*1450*/  IMAD R51, R39, 0x41a7, RZ ;  /* 0x000041a727337824 */ /* 0x000fe400078e02ff */
        /* <DEDUP_REMOVED lines=8> */
[----:B------:R-:W-:Y:S01]  /*14e0*/  IMAD.HI.U32 R52, R21, R39, R20 ;  /* 0x0000002715347227 */ /* 0x000fe200078e0014 */
[----:B------:R-:W-:-:S05]  /*14f0*/  LOP3.LUT R39, R51, 0x7fffffff, RZ, 0xc0, !PT ;  /* 0x7fffffff33277812 */ /* 0x000fca00078ec0ff */
        /* <DEDUP_REMOVED lines=15> */
.L_x_1007:
[----:B------:R-:W-:Y:S05]  /*15f0*/  @P0 BRA `(.L_x_969) ;  /* 0xfffffffc00900947 */ /* 0x000fea000383ffff */
.L_x_967:
        /* <DEDUP_REMOVED lines=31> */
.L_x_1016:
[----:B------:R-:W-:Y:S05]  /*17f0*/  @P0 BRA `(.L_x_971) ;  /* 0xfffffff800e00947 */ /* 0x000fea000383ffff */
.L_x_965:
        /* <DEDUP_REMOVED lines=8> */
[----:B0-----:R-:W-:-:S05]  /*1880*/  @!P1 LEA R16, R17, R16, 0x18 ;  /* 0x0000001011109211 */ /* 0x001fca00078ec0ff */
[----:B------:R1:W-:Y:S04]  /*1890*/  @!P1 STS [R16+0x8], R31 ;  /* 0x0000081f10009388 */ /* 0x0003e80000000800 */
[----:B------:R1:W-:Y:S01]  /*18a0*/  @!P1 STS [R16+0x4], R43 ;  /* 0x0000042b10009388 */ /* 0x0003e20000000800 */
[----:B--2---:R-:W-:Y:S01]  /*18b0*/  @!P0 LEA R22, R21, R20, 0x18 ;  /* 0x0000001415168211 */ /* 0x004fe200078ec0ff */
[----:B------:R-:W-:Y:S02]  /*18c0*/  IMAD.MOV.U32 R20, RZ, RZ, R47 ;  /* 0x000000ffff147224 */ /* 0x000fe400078e002f */
[----:B------:R-:W-:Y:S02]  /*18d0*/  @!P0 IMAD.MOV.U32 R20, RZ, RZ, R43 ;  /* 0x000000ffff148224 */ /* 0x000fe400078e002b */
[----:B------:R1:W-:Y:S05]  /*18e0*/  @!P0 STS [R22+0x4c], R43 ;  /* 0x00004c2b16008388 */ /* 0x0003ea0000000800 */
.L_x_959:
[----:B------:R-:W-:Y:S05]  /*18f0*/  WARPSYNC.ALL ;  /* 0x0000000000007948 */ /* 0x000fea0003800000 */
[----:B------:R-:W0:Y:S08]  /*1900*/  S2UR UR6, SR_CgaCtaId ;  /* 0x00000000000679c3 */ /* 0x000e300000008800 */
[----:B------:R-:W-:Y:S01]  /*1910*/  BAR.SYNC.DEFER_BLOCKING 0x0 ;  /* 0x0000000000007b1d */ /* 0x000fe20000010000 */
[----:B------:R-:W-:-:S05]  /*1920*/  ISETP.NE.AND P0, PT, R50, RZ, PT ;  /* 0x000000ff3200720c */ /* 0x000fca0003f05270 */
[----:B------:R-:W-:Y:S02]  /*1930*/  UMOV UR5, 0x400 ;  /* 0x0000040000057882 */ /* 0x000fe40000000000 */
[----:B0-----:R-:W-:-:S09]  /*1940*/  ULEA UR5, UR6, UR5, 0x18 ;  /* 0x0000000506057291 */ /* 0x001fd2000f8ec0ff */
[----:B-1----:R-:W0:Y:S02]  /*1950*/  LDS R16, [UR5+0x4c] ;  /* 0x00004c05ff107984 */ /* 0x002e240008000800 */
[----:B0-----:R-:W-:-:S05]  /*1960*/  SEL R21, R16, RZ, P0 ;  /* 0x000000ff10157207 */ /* 0x001fca0000000000 */
[----:B------:R-:W-:-:S07]  /*1970*/  IMAD.IADD R21, R21, 0x1, R20 ;  /* 0x0000000115157824 */ /* 0x000fce00078e0214 */
.L_x_958:
[----:B------:R-:W-:Y:S05]  /*1980*/  BSYNC.RECONVERGENT B0 ;  /* 0x0000000000007941 */ /* 0x000fea0003800200 */
.L_x_956:
[----:B------:R-:W-:Y:S01]  /*1990*/  IMAD.IADD R36, R36, 0x1, R21 ;  /* 0x0000000124247824 */ /* 0x000fe200078e0215 */
[----:B------:R-:W-:Y:S03]  /*19a0*/  BAR.SYNC.DEFER_BLOCKING 0x0 ;  /* 0x0000000000007b1d */ /* 0x000fe60000010000 */
[----:B------:R-:W-:-:S03]  /*19b0*/  IMAD.IADD R37, R37, 0x1, R36 ;  /* 0x0000000125257824 */ /* 0x000fc600078e0224 */
[----:B------:R-:W1:Y:S01]  /*19c0*/  LDCU.64 UR6, c[0x0][0x388] ;  /* 0x00007100ff0677ac */ /* 0x000e620008000a00 */
[----:B------:R-:W-:-:S04]  /*19d0*/  IMAD.IADD R34, R34, 0x1, R37 ;  /* 0x0000000122227824 */ /* 0x000fc800078e0225 */
[----:B------:R-:W-:-:S04]  /*19e0*/  IMAD.IADD R35, R35, 0x1, R34 ;  /* 0x0000000123237824 */ /* 0x000fc800078e0222 */
[----:B------:R-:W-:-:S04]  /*19f0*/  IMAD.IADD R32, R32, 0x1, R35 ;  /* 0x0000000120207824 */ /* 0x000fc800078e0223 */
[----:B------:R-:W-:-:S04]  /*1a00*/  IMAD.IADD R33, R33, 0x1, R32 ;  /* 0x0000000121217824 */ /* 0x000fc800078e0220 */
[----:B------:R-:W-:Y:S01]  /*1a10*/  IMAD.IADD R18, R18, 0x1, R33 ;  /* 0x0000000112127824 */ /* 0x000fe200078e0221 */
[----:B------:R-:W-:Y:S01]  /*1a20*/  STS.64 [R0], R36 ;  /* 0x0000002400007388 */ /* 0x000fe20000000a00 */
[----:B-1----:R-:W-:Y:S02]  /*1a30*/  IADD3 R46, P0, PT, R46, UR6, RZ ;  /* 0x000000062e2e7c10 */ /* 0x002fe4000ff1e0ff */
[----:B------:R-:W-:Y:S01]  /*1a40*/  IMAD.IADD R19, R19, 0x1, R18 ;  /* 0x0000000113137824 */ /* 0x000fe200078e0212 */
[----:B------:R-:W-:Y:S01]  /*1a50*/  STS.64 [R0+0x8], R34 ;  /* 0x0000082200007388 */ /* 0x000fe20000000a00 */
[----:B------:R-:W-:Y:S02]  /*1a60*/  IADD3.X R47, PT, PT, R45, UR7, RZ, P0, !PT ;  /* 0x000000072d2f7c10 */ /* 0x000fe400087fe4ff */
[----:B------:R-:W-:Y:S01]  /*1a70*/  IMAD.IADD R14, R14, 0x1, R19 ;  /* 0x000000010e0e7824 */ /* 0x000fe200078e0213 */
[----:B------:R-:W-:Y:S03]  /*1a80*/  STS.64 [R0+0x10], R32 ;  /* 0x0000102000007388 */ /* 0x000fe60000000a00 */
[----:B------:R-:W-:Y:S01]  /*1a90*/  IMAD.IADD R15, R15, 0x1, R14 ;  /* 0x000000010f0f7824 */ /* 0x000fe200078e020e */
[----:B------:R-:W-:Y:S03]  /*1aa0*/  STS.64 [R0+0x18], R18 ;  /* 0x0000181200007388 */ /* 0x000fe60000000a00 */
[----:B------:R-:W-:Y:S01]  /*1ab0*/  IMAD.IADD R12, R12, 0x1, R15 ;  /* 0x000000010c0c7824 */ /* 0x000fe200078e020f */
[----:B------:R-:W-:Y:S03]  /*1ac0*/  STS.64 [R0+0x20], R14 ;  /* 0x0000200e00007388 */ /* 0x000fe60000000a00 */
[----:B------:R-:W-:-:S04]  /*1ad0*/  IMAD.IADD R13, R13, 0x1, R12 ;  /* 0x000000010d0d7824 */ /* 0x000fc800078e020c */
        /* <DEDUP_REMOVED lines=14> */
[----:B------:R-:W-:-:S05]  /*1bc0*/  IMAD.IADD R3, R3, 0x1, R2 ;  /* 0x0000000103037824 */ /* 0x000fca00078e0202 */
[----:B------:R-:W-:Y:S01]  /*1bd0*/  STS.64 [R0+0x50], R2 ;  /* 0x0000500200007388 */ /* 0x000fe20000000a00 */
[----:B------:R-:W-:-:S03]  /*1be0*/  NOP ;  /* 0x0000000000007918 */ /* 0x000fc60000000000 */
[----:B0-----:R-:W0:Y:S04]  /*1bf0*/  LDS R17, [R38] ;  /* 0x0000000026117984 */ /* 0x001e280000000800 */
        /* <DEDUP_REMOVED lines=44> */
.L_x_955:
[----:B------:R-:W-:-:S13]  /*1ec0*/  ISETP.NE.AND P0, PT, R0, RZ, PT ;  /* 0x000000ff0000720c */ /* 0x000fda0003f05270 */
[----:B------:R-:W-:Y:S05]  /*1ed0*/  @!P0 EXIT ;  /* 0x000000000000894d */ /* 0x000fea0003800000 */
[----:B------:R-:W0:Y:S02]  /*1ee0*/  LDC.64 R2, c[0x0][0x380] ;  /* 0x0000e000ff027b82 */ /* 0x000e240000000a00 */
[----:B0-----:R-:W-:-:S05]  /*1ef0*/  IMAD.WIDE.U32 R2, R5, 0x4, R2 ;  /* 0x0000000405027825 */ /* 0x001fca00078e0002 */
[----:B------:R0:W2:Y:S01]  /*1f00*/  LDG.E R7, desc[UR8][R2.64] ;  /* 0x0000000802077981 */ /* 0x0000a2000c1e1900 */
[----:B------:R-:W1:Y:S02]  /*1f10*/  S2R R52, SR_TID.X ;  /* 0x0000000000347919 */ /* 0x000e640000002100 */
[C---:B-1----:R-:W-:Y:S02]  /*1f20*/  LOP3.LUT R4, R52.reuse, 0x1f, RZ, 0xc0, !PT ;  /* 0x0000001f34047812 */ /* 0x042fe400078ec0ff */
[----:B------:R-:W-:-:S05]  /*1f30*/  LOP3.LUT R5, R52, 0x3e0, RZ, 0xc0, !PT ;  /* 0x000003e034057812 */ /* 0x000fca00078ec0ff */
[----:B------:R-:W-:-:S04]  /*1f40*/  IMAD R15, R5, 0x16, R4 ;  /* 0x00000016050f7824 */ /* 0x000fc800078e0204 */
[C---:B------:R-:W-:Y:S01]  /*1f50*/  VIADD R5, R15.reuse, 0x20 ;  /* 0x000000200f057836 */ /* 0x040fe20000000000 */
[C---:B------:R-:W-:Y:S01]  /*1f60*/  ISETP.GE.U32.AND P6, PT, R15.reuse, R0, PT ;  /* 0x000000000f00720c */ /* 0x040fe20003fc6070 */
[C---:B------:R-:W-:Y:S01]  /*1f70*/  VIADD R9, R15.reuse, 0x40 ;  /* 0x000000400f097836 */ /* 0x040fe20000000000 */
[C---:B------:R-:W-:Y:S01]  /*1f80*/  LEA R4, P1, R15.reuse, R2, 0x2 ;  /* 0x000000020f047211 */ /* 0x040fe200078210ff */
[----:B------:R-:W-:Y:S01]  /*1f90*/  VIADD R11, R15, 0xa0 ;  /* 0x000000a00f0b7836 */ /* 0x000fe20000000000 */
[-C--:B------:R-:W-:Y:S01]  /*1fa0*/  ISETP.GE.U32.AND P5, PT, R5, R0.reuse, PT ;  /* 0x000000000500720c */ /* 0x080fe20003fa6070 */
[----:B------:R-:W-:Y:S01]  /*1fb0*/  VIADD R5, R15, 0xc0 ;  /* 0x000000c00f057836 */ /* 0x000fe20000000000 */
[-C--:B------:R-:W-:Y:S01]  /*1fc0*/  ISETP.GE.U32.AND P0, PT, R9, R0.reuse, PT ;  /* 0x000000000900720c */ /* 0x080fe20003f06070 */
[----:B------:R-:W-:Y:S01]  /*1fd0*/  VIADD R9, R15, 0x100 ;  /* 0x000001000f097836 */ /* 0x000fe20000000000 */
[-C--:B------:R-:W-:Y:S01]  /*1fe0*/  ISETP.GE.U32.AND P4, PT, R11, R0.reuse, PT ;  /* 0x000000000b00720c */ /* 0x080fe20003f86070 */
[----:B------:R-:W-:Y:S01]  /*1ff0*/  VIADD R11, R15, 0x120 ;  /* 0x000001200f0b7836 */ /* 0x000fe20000000000 */
[-C--:B------:R-:W-:Y:S01]  /*2000*/  ISETP.GE.U32.AND P3, PT, R5, R0.reuse, PT ;  /* 0x000000000500720c */ /* 0x080fe20003f66070 */
[----:B------:R-:W-:Y:S01]  /*2010*/  IMAD.X R5, RZ, RZ, R3, P1 ;  /* 0x000000ffff057224 */ /* 0x000fe200008e0603 */
[-C--:B------:R-:W-:Y:S01]  /*2020*/  ISETP.GE.U32.AND P2, PT, R9, R0.reuse, PT ;  /* 0x000000000900720c */ /* 0x080fe20003f46070 */
[----:B0-----:R-:W-:Y:S01]  /*2030*/  VIADD R3, R15, 0x140 ;  /* 0x000001400f037836 */ /* 0x001fe20000000000 */
[----:B------:R-:W-:Y:S01]  /*2040*/  ISETP.GE.U32.AND P1, PT, R11, R0, PT ;  /* 0x000000000b00720c */ /* 0x000fe20003f26070 */
[----:B------:R-:W-:-:S02]  /*2050*/  VIADD R11, R15, 0x1e0 ;  /* 0x000001e00f0b7836 */ /* 0x000fc40000000000 */
[C---:B------:R-:W-:Y:S02]  /*2060*/  VIADD R13, R15.reuse, 0x240 ;  /* 0x000002400f0d7836 */ /* 0x040fe40000000000 */
[C---:B------:R-:W-:Y:S02]  /*2070*/  VIADD R51, R15.reuse, 0x60 ;  /* 0x000000600f337836 */ /* 0x040fe40000000000 */
[C---:B------:R-:W-:Y:S02]  /*2080*/  VIADD R50, R15.reuse, 0x80 ;  /* 0x000000800f327836 */ /* 0x040fe40000000000 */
[C---:B------:R-:W-:Y:S02]  /*2090*/  VIADD R49, R15.reuse, 0xe0 ;  /* 0x000000e00f317836 */ /* 0x040fe40000000000 */
[C---:B------:R-:W-:Y:S02]  /*20a0*/  VIADD R48, R15.reuse, 0x160 ;  /* 0x000001600f307836 */ /* 0x040fe40000000000 */
[----:B------:R-:W-:-:S02]  /*20b0*/  VIADD R47, R15, 0x180 ;  /* 0x000001800f2f7836 */ /* 0x000fc40000000000 */
[C---:B------:R-:W-:Y:S02]  /*20c0*/  VIADD R46, R15.reuse, 0x1a0 ;  /* 0x000001a00f2e7836 */ /* 0x040fe40000000000 */
[C---:B------:R-:W-:Y:S02]  /*20d0*/  VIADD R45, R15.reuse, 0x1c0 ;  /* 0x000001c00f2d7836 */ /* 0x040fe40000000000 */
[C---:B------:R-:W-:Y:S02]  /*20e0*/  VIADD R41, R15.reuse, 0x200 ;  /* 0x000002000f297836 */ /* 0x040fe40000000000 */
[C---:B------:R-:W-:Y:S02]  /*20f0*/  VIADD R40, R15.reuse, 0x260 ;  /* 0x000002600f287836 */ /* 0x040fe40000000000 */
[----:B------:R-:W-:Y:S02]  /*2100*/  VIADD R2, R15, 0x2a0 ;  /* 0x000002a00f027836 */ /* 0x000fe40000000000 */
[----:B--2---:R-:W-:-:S02]  /*2110*/  IMAD.MOV.U32 R17, RZ, RZ, R7 ;  /* 0x000000ffff117224 */ /* 0x004fc400078e0007 */
[----:B------:R-:W2:Y:S02]  /*2120*/  @!P6 LDG.E R7, desc[UR8][R4.64] ;  /* 0x000000080407e981 */ /* 0x000ea4000c1e1900 */
[----:B------:R-:W-:Y:S01]  /*2130*/  IMAD.MOV.U32 R9, RZ, RZ, R17 ;  /* 0x000000ffff097224 */ /* 0x000fe200078e0011 */
[----:B------:R-:W-:Y:S01]  /*2140*/  ISETP.GE.U32.AND P6, PT, R3, R0, PT ;  /* 0x000000000300720c */ /* 0x000fe20003fc6070 */
[----:B------:R-:W-:-:S04]  /*2150*/  VIADD R3, R15, 0x220 ;  /* 0x000002200f037836 */ /* 0x000fc80000000000 */
[----:B------:R-:W3:Y:S01]  /*2160*/  @!P5 LDG.E R9, desc[UR8][R4.64+0x80] ;  /* 0x000080080409d981 */ /* 0x000ee2000c1e1900 */
[-C--:B------:R-:W-:Y:S01]  /*2170*/  ISETP.GE.U32.AND P5, PT, R11, R0.reuse, PT ;  /* 0x000000000b00720c */ /* 0x080fe20003fa6070 */
[--C-:B------:R-:W-:Y:S02]  /*2180*/  IMAD.MOV.U32 R11, RZ, RZ, R17.reuse ;  /* 0x000000ffff0b7224 */ /* 0x100fe400078e0011 */
[--C-:B------:R-:W-:Y:S02]  /*2190*/  IMAD.MOV.U32 R19, RZ, RZ, R17.reuse ;  /* 0x000000ffff137224 */ /* 0x100fe400078e0011 */
[--C-:B------:R-:W-:Y:S02]  /*21a0*/  IMAD.MOV.U32 R21, RZ, RZ, R17.reuse ;  /* 0x000000ffff157224 */ /* 0x100fe400078e0011 */
[----:B------:R-:W4:Y:S01]  /*21b0*/  @!P0 LDG.E R11, desc[UR8][R4.64+0x100] ;  /* 0x00010008040b8981 */ /* 0x000f22000c1e1900 */
[--C-:B------:R-:W-:Y:S01]  /*21c0*/  IMAD.MOV.U32 R25, RZ, RZ, R17.reuse ;  /* 0x000000ffff197224 */ /* 0x100fe200078e0011 */
[----:B------:R-:W-:Y:S01]  /*21d0*/  ISETP.GE.U32.AND P0, PT, R3, R0, PT ;  /* 0x000000000300720c */ /* 0x000fe20003f06070 */
[--C-:B------:R-:W-:Y:S01]  /*21e0*/  IMAD.MOV.U32 R27, RZ, RZ, R17.reuse ;  /* 0x000000ffff1b7224 */ /* 0x100fe200078e0011 */
[----:B------:R-:W5:Y:S01]  /*21f0*/  @!P4 LDG.E R19, desc[UR8][R4.64+0x280] ;  /* 0x000280080413c981 */ /* 0x000f62000c1e1900 */
[----:B------:R-:W-:-:S02]  /*2200*/  IMAD.MOV.U32 R29, RZ, RZ, R17 ;  /* 0x000000ffff1d7224 */ /* 0x000fc400078e0011 */
[----:B------:R-:W-:Y:S01]  /*2210*/  VIADD R3, R15, 0x280 ;  /* 0x000002800f037836 */ /* 0x000fe20000000000 */
[----:B------:R-:W5:Y:S01]  /*2220*/  @!P3 LDG.E R21, desc[UR8][R4.64+0x300] ;  /* 0x000300080415b981 */ /* 0x000f62000c1e1900 */
[----:B------:R-:W-:-:S03]  /*2230*/  ISETP.GE.U32.AND P4, PT, R13, R0, PT ;  /* 0x000000000d00720c */ /* 0x000fc60003f86070 */
[----:B------:R-:W5:Y:S01]  /*2240*/  @!P2 LDG.E R25, desc[UR8][R4.64+0x400] ;  /* 0x000400080419a981 */ /* 0x000f62000c1e1900 */
[-C--:B------:R-:W-:Y:S02]  /*2250*/  ISETP.GE.U32.AND P3, PT, R3, R0.reuse, PT ;  /* 0x000000000300720c */ /* 0x080fe40003f66070 */
[-C--:B------:R-:W-:Y:S01]  /*2260*/  ISETP.GE.U32.AND P2, PT, R51, R0.reuse, PT ;  /* 0x000000003300720c */ /* 0x080fe20003f46070 */
[----:B------:R-:W5:Y:S01]  /*2270*/  @!P1 LDG.E R27, desc[UR8][R4.64+0x480] ;  /* 0x00048008041b9981 */ /* 0x000f62000c1e1900 */
[----:B------:R-:W-:-:S03]  /*2280*/  ISETP.GE.U32.AND P1, PT, R50, R0, PT ;  /* 0x000000003200720c */ /* 0x000fc60003f26070 */
[----:B------:R-:W5:Y:S01]  /*2290*/  @!P6 LDG.E R29, desc[UR8][R4.64+0x500] ;  /* 0x00050008041de981 */ /* 0x000f62000c1e1900 */
[----:B------:R-:W-:Y:S01]  /*22a0*/  ISETP.GE.U32.AND P6, PT, R49, R0, PT ;  /* 0x000000003100720c */ /* 0x000fe20003fc6070 */
[--C-:B------:R-:W-:Y:S02]  /*22b0*/  IMAD.MOV.U32 R43, RZ, RZ, R17.reuse ;  /* 0x000000ffff2b7224 */ /* 0x100fe400078e0011 */
[--C-:B------:R-:W-:Y:S02]  /*22c0*/  IMAD.MOV.U32 R6, RZ, RZ, R17.reuse ;  /* 0x000000ffff067224 */ /* 0x100fe400078e0011 */
[--C-:B------:R-:W-:Y:S02]  /*22d0*/  IMAD.MOV.U32 R8, RZ, RZ, R17.reuse ;  /* 0x000000ffff087224 */ /* 0x100fe400078e0011 */
[--C-:B------:R-:W-:Y:S01]  /*22e0*/  IMAD.MOV.U32 R10, RZ, RZ, R17.reuse ;  /* 0x000000ffff0a7224 */ /* 0x100fe200078e0011 */
[----:B------:R-:W5:Y:S01]  /*22f0*/  @!P5 LDG.E R43, desc[UR8][R4.64+0x780] ;  /* 0x00078008042bd981 */ /* 0x000f62000c1e1900 */
[----:B------:R-:W-:-:S02]  /*2300*/  IMAD.MOV.U32 R13, RZ, RZ, R17 ;  /* 0x000000ffff0d7224 */ /* 0x000fc400078e0011 */
[--C-:B------:R-:W-:Y:S01]  /*2310*/  IMAD.MOV.U32 R15, RZ, RZ, R17.reuse ;  /* 0x000000ffff0f7224 */ /* 0x100fe200078e0011 */
[----:B------:R-:W5:Y:S01]  /*2320*/  @!P0 LDG.E R6, desc[UR8][R4.64+0x880] ;  /* 0x0008800804068981 */ /* 0x000f62000c1e1900 */
[----:B------:R-:W-:Y:S01]  /*2330*/  IMAD.MOV.U32 R23, RZ, RZ, R17 ;  /* 0x000000ffff177224 */ /* 0x000fe200078e0011 */
[-C--:B------:R-:W-:Y:S02]  /*2340*/  ISETP.GE.U32.AND P5, PT, R48, R0.reuse, PT ;  /* 0x000000003000720c */ /* 0x080fe40003fa6070 */
[----:B------:R-:W5:Y:S01]  /*2350*/  @!P4 LDG.E R8, desc[UR8][R4.64+0x900] ;  /* 0x000900080408c981 */ /* 0x000f62000c1e1900 */
[-C--:B------:R-:W-:Y:S02]  /*2360*/  ISETP.GE.U32.AND P0, PT, R47, R0.reuse, PT ;  /* 0x000000002f00720c */ /* 0x080fe40003f06070 */
[-C--:B------:R-:W-:Y:S01]  /*2370*/  ISETP.GE.U32.AND P4, PT, R46, R0.reuse, PT ;  /* 0x000000002e00720c */ /* 0x080fe20003f86070 */
[----:B------:R-:W5:Y:S01]  /*2380*/  @!P3 LDG.E R10, desc[UR8][R4.64+0xa00] ;  /* 0x000a0008040ab981 */ /* 0x000f62000c1e1900 */
[----:B------:R-:W-:-:S03]  /*2390*/  ISETP.GE.U32.AND P3, PT, R45, R0, PT ;  /* 0x000000002d00720c */ /* 0x000fc60003f66070 */
[----:B------:R-:W5:Y:S01]  /*23a0*/  @!P2 LDG.E R13, desc[UR8][R4.64+0x180] ;  /* 0x00018008040da981 */ /* 0x000f62000c1e1900 */
[----:B------:R-:W-:-:S03]  /*23b0*/  ISETP.GE.U32.AND P2, PT, R41, R0, PT ;  /* 0x000000002900720c */ /* 0x000fc60003f46070 */
        /* <DEDUP_REMOVED lines=10> */
[----:B------:R-:W-:Y:S01]  /*2460*/  IMAD.MOV.U32 R16, RZ, RZ, R17 ;  /* 0x000000ffff107224 */ /* 0x000fe200078e0011 */
        /* <DEDUP_REMOVED lines=9> */
[----:B------:R-:W-:Y:S01]  /*2500*/  UMOV UR4, 0x400 ;  /* 0x0000040000047882 */ /* 0x000fe20000000000 */
[----:B------:R-:W-:Y:S01]  /*2510*/  ISETP.NE.AND P0, PT, R39, RZ, PT ;  /* 0x000000ff2700720c */ /* 0x000fe20003f05270 */
[----:B-1----:R-:W-:-:S02]  /*2520*/  ULEA UR4, UR5, UR4, 0x18 ;  /* 0x0000000405047291 */ /* 0x002fc4000f8ec0ff */
[----:B0-----:R-:W-:-:S05]  /*2530*/  IMAD R38, R42, 0x2c0, R3 ;  /* 0x000002c02a267824 */ /* 0x001fca00078e0203 */
        /* <DEDUP_REMOVED lines=41> */
[----:B------:R-:W-:Y:S02]  /*27d0*/  ISETP.NE.AND P2, PT, R42, 0xb, PT ;  /* 0x0000000b2a00780c */ /* 0x000fe40003f45270 */
[----:B----4-:R-:W-:Y:S02]  /*27e0*/  IADD3 R16, PT, PT, R10, R9, R16 ;  /* 0x000000090a107210 */ /* 0x010fe40007ffe010 */
[----:B------:R-:W-:-:S02]  /*27f0*/  ISETP.GE.U32.AND P3, PT, R52, 0x20, PT ;  /* 0x000000203400780c */ /* 0x000fc40003f66070 */
        /* <DEDUP_REMOVED lines=46> */
[----:B------:R-:W-:Y:S02]  /*2ae0*/  SEL R16, R22, R16, !P0 ;  /* 0x0000001016107207 */ /* 0x000fe40004000000 */
[----:B------:R-:W-:-:S04]  /*2af0*/  ISETP.NE.AND P0, PT, R42, 0x8, PT ;  /* 0x000000082a00780c */ /* 0x000fc80003f05270 */
[----:B------:R-:W-:Y:S02]  /*2b00*/  SEL R16, R23, R16, !P0 ;  /* 0x0000001017107207 */ /* 0x000fe40004000000 */
[----:B------:R-:W-:Y:S02]  /*2b10*/  ISETP.NE.AND P0, PT, R42, 0xa, PT ;  /* 0x0000000a2a00780c */ /* 0x000fe40003f05270 */
[----:B------:R-:W-:Y:S02]  /*2b20*/  SEL R16, R24, R16, !P1 ;  /* 0x0000001018107207 */ /* 0x000fe40004800000 */
[----:B------:R-:W-:Y:S02]  /*2b30*/  ISETP.NE.AND P1, PT, R3, RZ, PT ;  /* 0x000000ff0300720c */ /* 0x000fe40003f25270 */
[----:B------:R-:W-:Y:S01]  /*2b40*/  SEL R16, R25, R16, !P0 ;  /* 0x0000001019107207 */ /* 0x000fe20004000000 */
[----:B------:R-:W-:Y:S01]  /*2b50*/  @!P2 IMAD.IADD R16, R26, 0x1, R25 ;  /* 0x000000011a10a824 */ /* 0x000fe200078e0219 */
[----:B------:R-:W-:-:S02]  /*2b60*/  SEL R3, R39, RZ, P1 ;  /* 0x000000ff27037207 */ /* 0x000fc40000800000 */
[----:B------:R-:W-:-:S03]  /*2b70*/  ISETP.NE.AND P0, PT, R52, RZ, PT ;  /* 0x000000ff3400720c */ /* 0x000fc60003f05270 */
[----:B------:R-:W-:-:S05]  /*2b80*/  @P3 IMAD.IADD R39, R16, 0x1, R3 ;  /* 0x0000000110273824 */ /* 0x000fca00078e0203 */
[----:B------:R-:W-:Y:S01]  /*2b90*/  SEL R39, R39, RZ, P0 ;  /* 0x000000ff27277207 */ /* 0x000fe20000000000 */
[----:B------:R-:W-:Y:S06]  /*2ba0*/  BRA `(.L_x_973) ;  /* 0x0000000c00f87947 */ /* 0x000fec0003800000 */
.L_x_972:
[----:B0-2---:R-:W-:Y:S02]  /*2bb0*/  IADD3 R16, PT, PT, R6, R5, R4 ;  /* 0x0000000506107210 */ /* 0x005fe40007ffe004 */
[C---:B------:R-:W-:Y:S02]  /*2bc0*/  ISETP.NE.AND P1, PT, R3.reuse, 0x1f, PT ;  /* 0x0000001f0300780c */ /* 0x040fe40003f25270 */
        /* <DEDUP_REMOVED lines=22> */
[----:B------:R-:W-:Y:S01]  /*2d30*/  ISETP.NE.AND P0, PT, R42, 0x2, PT ;  /* 0x000000022a00780c */ /* 0x000fe20003f05270 */
[----:B------:R-:W0:Y:S02]  /*2d40*/  S2R R53, SR_TID.X ;  /* 0x0000000000357919 */ /* 0x000e240000002100 */
[----:B------:R-:W-:Y:S01]  /*2d50*/  IMAD.IADD R43, R44, 0x1, -R43 ;  /* 0x000000012c2b7824 */ /* 0x000fe200078e0a2b */
[----:B------:R-:W-:Y:S01]  /*2d60*/  @!P1 STS [R52+0x10], R44 ;  /* 0x0000102c34009388 */ /* 0x000fe20000000800 */
[----:B------:R-:W-:Y:S01]  /*2d70*/  BAR.SYNC.DEFER_BLOCKING 0x0 ;  /* 0x0000000000007b1d */ /* 0x000fe20000010000 */
[----:B------:R-:W-:-:S05]  /*2d80*/  ISETP.NE.AND P1, PT, R42, 0x9, PT ;  /* 0x000000092a00780c */ /* 0x000fca0003f25270 */
[----:B------:R-:W1:Y:S04]  /*2d90*/  LDS.128 R16, [UR4+0x10] ;  /* 0x00001004ff107984 */ /* 0x000e680008000c00 */
[----:B------:R-:W2:Y:S04]  /*2da0*/  LDS.128 R20, [UR4+0x20] ;  /* 0x00002004ff147984 */ /* 0x000ea80008000c00 */
[----:B------:R-:W3:Y:S01]  /*2db0*/  LDS.128 R24, [UR4+0x30] ;  /* 0x00003004ff187984 */ /* 0x000ee20008000c00 */
[----:B-1----:R-:W-:-:S04]  /*2dc0*/  IMAD.IADD R17, R16, 0x1, R17 ;  /* 0x0000000110117824 */ /* 0x002fc800078e0211 */
[----:B------:R-:W-:Y:S01]  /*2dd0*/  IMAD.IADD R18, R18, 0x1, R17 ;  /* 0x0000000112127824 */ /* 0x000fe200078e0211 */
[----:B------:R-:W-:Y:S02]  /*2de0*/  SEL R16, R17, R16, !P0 ;  /* 0x0000001011107207 */ /* 0x000fe40004000000 */
[----:B------:R-:W-:Y:S01]  /*2df0*/  ISETP.NE.AND P0, PT, R42, 0x3, PT ;  /* 0x000000032a00780c */ /* 0x000fe20003f05270 */
[----:B------:R-:W-:Y:S01]  /*2e00*/  IMAD.IADD R19, R19, 0x1, R18 ;  /* 0x0000000113137824 */ /* 0x000fe200078e0212 */
[----:B------:R-:W-:Y:S02]  /*2e10*/  SEL R17, R43, RZ, P2 ;  /* 0x000000ff2b117207 */ /* 0x000fe40001000000 */
[----:B------:R-:W-:Y:S01]  /*2e20*/  SEL R16, R18, R16, !P0 ;  /* 0x0000001012107207 */ /* 0x000fe20004000000 */
[----:B--2---:R-:W-:Y:S01]  /*2e30*/  IMAD.IADD R20, R19, 0x1, R20 ;  /* 0x0000000113147824 */ /* 0x004fe200078e0214 */
        /* <DEDUP_REMOVED lines=8> */
[----:B---3--:R-:W-:Y:S01]  /*2ec0*/  IMAD.IADD R24, R23, 0x1, R24 ;  /* 0x0000000117187824 */ /* 0x008fe200078e0218 */
        /* <DEDUP_REMOVED lines=12> */
[----:B0-----:R-:W-:-:S02]  /*2f90*/  ISETP.GT.U32.AND P0, PT, R53, 0x1f, PT ;  /* 0x0000001f3500780c */ /* 0x001fc40003f04070 */
        /* <DEDUP_REMOVED lines=20> */
.L_x_1019:
[----:B------:R-:W-:Y:S05]  /*30e0*/  @!P0 BRA `(.L_x_976) ;  /* 0x0000000000748947 */ /* 0x000fea0003800000 */
[----:B------:R-:W-:-:S07]  /*30f0*/  IMAD.MOV.U32 R22, RZ, RZ, 0x3b8 ;  /* 0x000003b8ff167424 */ /* 0x000fce00078e00ff */
.L_x_978:
        /* <DEDUP_REMOVED lines=27> */
.L_x_1022:
[----:B------:R-:W-:Y:S05]  /*32b0*/  @P0 BRA `(.L_x_978) ;  /* 0xfffffffc00900947 */ /* 0x000fea000383ffff */
.L_x_976:
        /* <DEDUP_REMOVED lines=8> */
[----:B------:R-:W-:-:S06]  /*3340*/  LOP3.LUT R16, R21, R16, RZ, 0xc, !PT ;  /* 0x0000001015107212 */ /* 0x000fcc00078e0cff */
        /* <DEDUP_REMOVED lines=11> */
[----:B------:R-:W-:Y:S02]  /*3400*/  IMAD.IADD R26, R43, 0x1, R22 ;  /* 0x000000012b1a7824 */ /* 0x000fe400078e0216 */
[----:B------:R-:W0:Y:S03]  /*3410*/  LDC.64 R42, c[0x0][0x390] ;  /* 0x0000e400ff2a7b82 */ /* 0x000e260000000a00 */
[----:B------:R-:W1:Y:S02]  /*3420*/  SHFL.DOWN PT, R22, R26, 0x4, R16 ;  /* 0x088000001a167989 */ /* 0x000e6400000e0010 */
[----:B-1----:R-:W-:-:S02]  /*3430*/  SEL R25, R22, RZ, !P0 ;  /* 0x000000ff16197207 */ /* 0x002fc40004000000 */
[-C--:B------:R-:W-:Y:S01]  /*3440*/  ISETP.GT.AND P0, PT, R17, R16.reuse, PT ;  /* 0x000000101100720c */ /* 0x080fe20003f04270 */
[----:B------:R-:W-:Y:S02]  /*3450*/  VIADD R17, R3, 0x10 ;  /* 0x0000001003117836 */ /* 0x000fe40000000000 */
[----:B------:R-:W-:Y:S01]  /*3460*/  IMAD.IADD R25, R26, 0x1, R25 ;  /* 0x000000011a197824 */ /* 0x000fe200078e0219 */
[----:B0-----:R-:W-:Y:S02]  /*3470*/  IADD3 R26, P3, PT, R42, 0x100, RZ ;  /* 0x000001002a1a7810 */ /* 0x001fe40007f7e0ff */
[----:B------:R-:W-:Y:S02]  /*3480*/  ISETP.GT.AND P2, PT, R17, R16, PT ;  /* 0x000000101100720c */ /* 0x000fe40003f44270 */
[----:B------:R-:W0:Y:S01]  /*3490*/  SHFL.DOWN PT, R22, R25, 0x8, R16 ;  /* 0x0900000019167989 */ /* 0x000e2200000e0010 */
[----:B------:R-:W-:Y:S01]  /*34a0*/  IMAD.X R43, RZ, RZ, R43, P3 ;  /* 0x000000ffff2b7224 */ /* 0x000fe200018e062b */
[----:B0-----:R-:W-:-:S02]  /*34b0*/  SEL R20, R22, RZ, !P0 ;  /* 0x000000ff16147207 */ /* 0x001fc40004000000 */
[----:B------:R-:W-:-:S03]  /*34c0*/  ISETP.NE.AND P0, PT, R24, 0x65, PT ;  /* 0x000000651800780c */ /* 0x000fc60003f05270 */
[----:B------:R-:W-:-:S05]  /*34d0*/  IMAD.IADD R20, R25, 0x1, R20 ;  /* 0x0000000119147824 */ /* 0x000fca00078e0214 */
[----:B------:R-:W0:Y:S05]  /*34e0*/  SHFL.DOWN PT, R22, R20, 0x10, R16 ;  /* 0x0a00000014167989 */ /* 0x000e2a00000e0010 */
[----:B------:R-:W-:Y:S02]  /*34f0*/  VOTE.ALL P0, P0 ;  /* 0x0000000000ff7806 */ /* 0x000fe40000000000 */
[----:B0-----:R-:W-:-:S05]  /*3500*/  SEL R17, R22, RZ, !P2 ;  /* 0x000000ff16117207 */ /* 0x001fca0005000000 */
[----:B------:R-:W-:-:S07]  /*3510*/  IMAD.IADD R42, R20, 0x1, R17 ;  /* 0x00000001142a7824 */ /* 0x000fce00078e0211 */
.L_x_1031:
[----:B------:R-:W-:Y:S05]  /*3520*/  @!P0 BRA `(.L_x_980) ;  /* 0x0000000400348947 */ /* 0x000fea0003800000 */
[----:B------:R-:W-:-:S07]  /*3530*/  IMAD.MOV.U32 R44, RZ, RZ, 0x3b8 ;  /* 0x000003b8ff2c7424 */ /* 0x000fce00078e00ff */
.L_x_986:
        /* <DEDUP_REMOVED lines=10> */
.L_x_1034:
[----:B------:R-:W-:Y:S05]  /*35e0*/  @!P0 BRA `(.L_x_982) ;  /* 0x0000000000748947 */ /* 0x000fea0003800000 */
[----:B------:R-:W-:-:S07]  /*35f0*/  IMAD.MOV.U32 R22, RZ, RZ, R44 ;  /* 0x000000ffff167224 */ /* 0x000fce00078e002c */
.L_x_984:
        /* <DEDUP_REMOVED lines=27> */
.L_x_1037:
[----:B------:R-:W-:Y:S05]  /*37b0*/  @P0 BRA `(.L_x_984) ;  /* 0xfffffffc00900947 */ /* 0x000fea000383ffff */
.L_x_982:
[----:B------:R-:W-:Y:S01]  /*37c0*/  UMOV UR5, 0xffffffff ;  /* 0xffffffff00057882 */ /* 0x000fe20000000000 */
[----:B------:R-:W-:Y:S02]  /*37d0*/  ISETP.NE.AND P0, PT, R24, 0x65, PT ;  /* 0x000000651800780c */ /* 0x000fe40003f05270 */
[----:B------:R-:W-:Y:S11]  /*37e0*/  BRA.DIV UR5, `(.L_x_985) ;  /* 0x0000001a05fc7947 */ /* 0x000ff6000b800000 */
[----:B------:R-:W-:Y:S01]  /*37f0*/  VOTE.ANY R21, PT, !P0 ;  /* 0x0000000000157806 */ /* 0x000fe200040e0100 */
[----:B------:R-:W-:Y:S02]  /*3800*/  VIADD R17, R3, 0x2 ;  /* 0x0000000203117836 */ /* 0x000fe40000000000 */
[----:B------:R-:W-:Y:S01]  /*3810*/  VIADD R23, R23, 0xffffffe0 ;  /* 0xffffffe017177836 */ /* 0x000fe20000000000 */
[----:B------:R-:W-:-:S05]  /*3820*/  LOP3.LUT R21, R21, 0x80000000, R53, 0xec, !PT ;  /* 0x8000000015157812 */ /* 0x000fca00078eec35 */
        /* <DEDUP_REMOVED lines=28> */
.L_x_1046:
[----:B------:R-:W-:Y:S05]  /*39f0*/  @P0 BRA `(.L_x_986) ;  /* 0xfffffff800d00947 */ /* 0x000fea000383ffff */
.L_x_980:
        /* <DEDUP_REMOVED lines=15> */
.L_x_974:
        /* <DEDUP_REMOVED lines=10> */
.L_x_973:
[----:B------:R-:W-:Y:S01]  /*3b90*/  IMAD.IADD R4, R4, 0x1, R39 ;  /* 0x0000000104047824 */ /* 0x000fe200078e0227 */
[----:B------:R-:W0:Y:S01]  /*3ba0*/  S2R R16, SR_TID.X ;  /* 0x0000000000107919 */ /* 0x000e220000002100 */
[----:B------:R-:W1:Y:S01]  /*3bb0*/  S2UR UR5, SR_CTAID.X ;  /* 0x00000000000579c3 */ /* 0x000e620000002500 */
[----:B------:R-:W2:Y:S01]  /*3bc0*/  LDCU.64 UR6, c[0x0][0x388] ;  /* 0x00007100ff0677ac */ /* 0x000ea20008000a00 */
[----:B------:R-:W-:Y:S01]  /*3bd0*/  IMAD.IADD R5, R5, 0x1, R4 ;  /* 0x0000000105057824 */ /* 0x000fe200078e0204 */
[----:B------:R-:W3:Y:S03]  /*3be0*/  S2R R3, SR_LANEID ;  /* 0x0000000000037919 */ /* 0x000ee60000000000 */
[----:B------:R-:W-:Y:S02]  /*3bf0*/  IMAD.IADD R6, R6, 0x1, R5 ;  /* 0x0000000106067824 */ /* 0x000fe400078e0205 */
[----:B------:R-:W-:Y:S02]  /*3c00*/  BAR.SYNC.DEFER_BLOCKING 0x0 ;  /* 0x0000000000007b1d */ /* 0x000fe40000010000 */
[----:B------:R-:W-:-:S04]  /*3c10*/  IMAD.IADD R7, R7, 0x1, R6 ;  /* 0x0000000107077824 */ /* 0x000fc800078e0206 */
[----:B------:R-:W-:Y:S01]  /*3c20*/  IMAD.IADD R8, R8, 0x1, R7 ;  /* 0x0000000108087824 */ /* 0x000fe200078e0207 */
[----:B------:R-:W4:Y:S03]  /*3c30*/  S2R R18, SR_TID.X ;  /* 0x0000000000127919 */ /* 0x000f260000002100 */
[----:B------:R-:W-:-:S04]  /*3c40*/  IMAD.IADD R9, R9, 0x1, R8 ;  /* 0x0000000109097824 */ /* 0x000fc800078e0208 */
[----:B------:R-:W-:-:S04]  /*3c50*/  IMAD.IADD R10, R10, 0x1, R9 ;  /* 0x000000010a0a7824 */ /* 0x000fc800078e0209 */
[----:B------:R-:W-:-:S04]  /*3c60*/  IMAD.IADD R11, R11, 0x1, R10 ;  /* 0x000000010b0b7824 */ /* 0x000fc800078e020a */
[----:B------:R-:W-:Y:S01]  /*3c70*/  IMAD.IADD R12, R12, 0x1, R11 ;  /* 0x000000010c0c7824 */ /* 0x000fe200078e020b */
[----:B0-----:R-:W-:-:S03]  /*3c80*/  ISETP.NE.AND P0, PT, R16, RZ, PT ;  /* 0x000000ff1000720c */ /* 0x001fc60003f05270 */
[----:B------:R-:W-:Y:S02]  /*3c90*/  IMAD.IADD R13, R13, 0x1, R12 ;  /* 0x000000010d0d7824 */ /* 0x000fe400078e020c */
[----:B---3--:R-:W-:Y:S02]  /*3ca0*/  IMAD R3, R3, 0x54, R38 ;  /* 0x0000005403037824 */ /* 0x008fe400078e0226 */
[----:B------:R-:W-:-:S03]  /*3cb0*/  IMAD.IADD R14, R14, 0x1, R13 ;  /* 0x000000010e0e7824 */ /* 0x000fc600078e020d */
[----:B------:R0:W-:Y:S01]  /*3cc0*/  STS.64 [R3], R4 ;  /* 0x0000000403007388 */ /* 0x0001e20000000a00 */
[----:B------:R-:W-:-:S03]  /*3cd0*/  IMAD.IADD R15, R15, 0x1, R14 ;  /* 0x000000010f0f7824 */ /* 0x000fc600078e020e */
[----:B------:R-:W-:Y:S01]  /*3ce0*/  STS.64 [R3+0x8], R6 ;  /* 0x0000080603007388 */ /* 0x000fe20000000a00 */
[----:B------:R-:W-:-:S03]  /*3cf0*/  IMAD.IADD R28, R28, 0x1, R15 ;  /* 0x000000011c1c7824 */ /* 0x000fc600078e020f */
[----:B------:R-:W-:Y:S01]  /*3d00*/  STS.64 [R3+0x10], R8 ;  /* 0x0000100803007388 */ /* 0x000fe20000000a00 */
[----:B------:R-:W-:-:S03]  /*3d10*/  IMAD.IADD R29, R29, 0x1, R28 ;  /* 0x000000011d1d7824 */ /* 0x000fc600078e021c */
[----:B------:R-:W-:Y:S01]  /*3d20*/  STS.64 [R3+0x18], R10 ;  /* 0x0000180a03007388 */ /* 0x000fe20000000a00 */
[----:B------:R-:W-:Y:S01]  /*3d30*/  IMAD.IADD R30, R30, 0x1, R29 ;  /* 0x000000011e1e7824 */ /* 0x000fe200078e021d */
[----:B0-----:R-:W1:Y:S02]  /*3d40*/  LDC R4, c[0x0][0x398] ;  /* 0x0000e600ff047b82 */ /* 0x001e640000000800 */
[----:B------:R4:W-:Y:S01]  /*3d50*/  STS.64 [R3+0x20], R12 ;  /* 0x0000200c03007388 */ /* 0x0009e20000000a00 */
[----:B------:R-:W-:-:S03]  /*3d60*/  IMAD.IADD R31, R31, 0x1, R30 ;  /* 0x000000011f1f7824 */ /* 0x000fc600078e021e */
[----:B------:R0:W-:Y:S01]  /*3d70*/  STS.64 [R3+0x28], R14 ;  /* 0x0000280e03007388 */ /* 0x0001e20000000a00 */
[----:B------:R-:W-:-:S03]  /*3d80*/  IMAD.IADD R32, R32, 0x1, R31 ;  /* 0x0000000120207824 */ /* 0x000fc600078e021f */
[----:B------:R-:W-:Y:S01]  /*3d90*/  STS.64 [R3+0x30], R28 ;  /* 0x0000301c03007388 */ /* 0x000fe20000000a00 */
[----:B------:R-:W-:-:S03]  /*3da0*/  IMAD.IADD R33, R33, 0x1, R32 ;  /* 0x0000000121217824 */ /* 0x000fc600078e0220 */
[----:B------:R-:W-:Y:S01]  /*3db0*/  STS.64 [R3+0x38], R30 ;  /* 0x0000381e03007388 */ /* 0x000fe20000000a00 */
[----:B------:R-:W-:Y:S01]  /*3dc0*/  IMAD.IADD R34, R34, 0x1, R33 ;  /* 0x0000000122227824 */ /* 0x000fe200078e0221 */
[C---:B----4-:R-:W-:Y:S02]  /*3dd0*/  LOP3.LUT R12, R18.reuse, 0x1f, RZ, 0xc0, !PT ;  /* 0x0000001f120c7812 */ /* 0x050fe400078ec0ff */
[----:B------:R-:W-:Y:S01]  /*3de0*/  STS.64 [R3+0x40], R32 ;  /* 0x0000402003007388 */ /* 0x000fe20000000a00 */
[----:B------:R-:W-:Y:S01]  /*3df0*/  IMAD.IADD R35, R35, 0x1, R34 ;  /* 0x0000000123237824 */ /* 0x000fe200078e0222 */
[----:B------:R-:W-:Y:S01]  /*3e00*/  LOP3.LUT R18, R18, 0x3e0, RZ, 0xc0, !PT ;  /* 0x000003e012127812 */ /* 0x000fe200078ec0ff */
[----:B------:R-:W3:Y:S02]  /*3e10*/  S2R R5, SR_TID.X ;  /* 0x0000000000057919 */ /* 0x000ee40000002100 */
[----:B------:R-:W-:Y:S02]  /*3e20*/  IMAD.IADD R16, R36, 0x1, R35 ;  /* 0x0000000124107824 */ /* 0x000fe400078e0223 */
[----:B-1----:R-:W-:Y:S01]  /*3e30*/  VIADD R4, R4, UR5 ;  /* 0x0000000504047c36 */ /* 0x002fe20008000000 */
[----:B------:R-:W-:Y:S01]  /*3e40*/  STS.64 [R3+0x48], R34 ;  /* 0x0000482203007388 */ /* 0x000fe20000000a00 */
[----:B------:R-:W-:-:S02]  /*3e50*/  IMAD.IADD R17, R37, 0x1, R16 ;  /* 0x0000000125117824 */ /* 0x000fc400078e0210 */
[----:B------:R-:W-:Y:S02]  /*3e60*/  IMAD R18, R18, 0x16, R12 ;  /* 0x0000001612127824 */ /* 0x000fe400078e020c */
[----:B------:R-:W-:Y:S01]  /*3e70*/  IMAD R12, R4, 0x2100, RZ ;  /* 0x00002100040c7824 */ /* 0x000fe200078e02ff */
[----:B------:R-:W-:Y:S01]  /*3e80*/  STS.64 [R3+0x50], R16 ;  /* 0x0000501003007388 */ /* 0x000fe20000000a00 */
[----:B------:R-:W-:-:S03]  /*3e90*/  NOP ;  /* 0x0000000000007918 */ /* 0x000fc60000000000 */
[----:B------:R-:W-:Y:S01]  /*3ea0*/  LDS R10, [R38] ;  /* 0x00000000260a7984 */ /* 0x000fe20000000800 */
[----:B0-----:R-:W-:-:S03]  /*3eb0*/  VIADD R14, R18, 0x40 ;  /* 0x00000040120e7836 */ /* 0x001fc60000000000 */
[----:B------:R-:W-:Y:S04]  /*3ec0*/  LDS R39, [R38+0x80] ;  /* 0x0000800026277984 */ /* 0x000fe80000000800 */
[----:B------:R-:W-:Y:S04]  /*3ed0*/  LDS R8, [R38+0x100] ;  /* 0x0001000026087984 */ /* 0x000fe80000000800 */
[----:B------:R-:W-:Y:S01]  /*3ee0*/  LDS R43, [R38+0x180] ;  /* 0x00018000262b7984 */ /* 0x000fe20000000800 */
[----:B---3--:R-:W-:-:S03]  /*3ef0*/  LOP3.LUT R4, R5, 0x3e0, RZ, 0xc0, !PT ;  /* 0x000003e005047812 */ /* 0x008fc600078ec0ff */
[----:B------:R-:W-:Y:S01]  /*3f00*/  LDS R53, [R38+0x200] ;  /* 0x0002000026357984 */ /* 0x000fe20000000800 */
[----:B------:R-:W-:-:S03]  /*3f10*/  LOP3.LUT R5, R5, 0x1f, RZ, 0xc0, !PT ;  /* 0x0000001f05057812 */ /* 0x000fc600078ec0ff */
        /* <DEDUP_REMOVED lines=17> */
[----:B------:R0:W-:Y:S01]  /*4030*/  @!P0 STS [UR4+0x8400], R0 ;  /* 0x00840000ff008988 */ /* 0x0001e20008000804 */
[----:B------:R-:W-:Y:S01]  /*4040*/  BAR.SYNC.DEFER_BLOCKING 0x0 ;  /* 0x0000000000007b1d */ /* 0x000fe20000010000 */
[----:B0-----:R-:W-:Y:S01]  /*4050*/  IADD3 R0, P0, PT, R12, R18, RZ ;  /* 0x000000120c007210 */ /* 0x001fe20007f1e0ff */
[----:B------:R-:W-:-:S04]  /*4060*/  IMAD R12, R4, 0x16, R5 ;  /* 0x00000016040c7824 */ /* 0x000fc800078e0205 */
[----:B------:R-:W-:Y:S01]  /*4070*/  IMAD.X R5, RZ, RZ, RZ, P0 ;  /* 0x000000ffff057224 */ /* 0x000fe200000e06ff */
[----:B--2---:R-:W-:-:S04]  /*4080*/  LEA R4, P0, R0, UR6, 0x2 ;  /* 0x0000000600047c11 */ /* 0x004fc8000f8010ff */
[----:B------:R-:W-:Y:S01]  /*4090*/  LEA.HI.X R5, R0, UR7, R5, 0x2, P0 ;  /* 0x0000000700057c11 */ /* 0x000fe200080f1405 */
[----:B------:R-:W-:Y:S01]  /*40a0*/  VIADD R0, R12, 0xa0 ;  /* 0x000000a00c007836 */ /* 0x000fe20000000000 */
[----:B------:R-:W0:Y:S02]  /*40b0*/  LDS R6, [UR4+0x8400] ;  /* 0x00840004ff067984 */ /* 0x000e240008000800 */
[-C--:B0-----:R-:W-:Y:S02]  /*40c0*/  ISETP.GE.AND P6, PT, R18, R6.reuse, PT ;  /* 0x000000061200720c */ /* 0x081fe40003fc6270 */
[-C--:B------:R-:W-:Y:S01]  /*40d0*/  ISETP.GE.AND P5, PT, R14, R6.reuse, PT ;  /* 0x000000060e00720c */ /* 0x080fe20003fa6270 */
[C---:B------:R-:W-:Y:S01]  /*40e0*/  VIADD R14, R12.reuse, 0xc0 ;  /* 0x000000c00c0e7836 */ /* 0x040fe20000000000 */
[-C--:B------:R-:W-:Y:S01]  /*40f0*/  ISETP.GE.AND P0, PT, R51, R6.reuse, PT ;  /* 0x000000063300720c */ /* 0x080fe20003f06270 */
[----:B------:R-:W-:Y:S01]  /*4100*/  VIADD R51, R12, 0x20 ;  /* 0x000000200c337836 */ /* 0x000fe20000000000 */
[----:B------:R-:W-:-:S02]  /*4110*/  ISETP.GE.AND P4, PT, R50, R6, PT ;  /* 0x000000063200720c */ /* 0x000fc40003f86270 */
[-C--:B------:R-:W-:Y:S02]  /*4120*/  ISETP.GE.AND P2, PT, R0, R6.reuse, PT ;  /* 0x000000060000720c */ /* 0x080fe40003f46270 */
[-C--:B------:R-:W-:Y:S01]  /*4130*/  ISETP.GE.AND P3, PT, R51, R6.reuse, PT ;  /* 0x000000063300720c */ /* 0x080fe20003f66270 */
[----:B------:R-:W-:Y:S01]  /*4140*/  VIADD R51, R12, 0x100 ;  /* 0x000001000c337836 */ /* 0x000fe20000000000 */
[-C--:B------:R-:W-:Y:S01]  /*4150*/  ISETP.GE.AND P1, PT, R14, R6.reuse, PT ;  /* 0x000000060e00720c */ /* 0x080fe20003f26270 */
[----:B------:R-:W-:Y:S01]  /*4160*/  @!P6 STG.E desc[UR8][R4.64], R10 ;  /* 0x0000000a0400e986 */ /* 0x000fe2000c101908 */
[-C--:B------:R-:W-:Y:S01]  /*4170*/  ISETP.GE.AND P6, PT, R49, R6.reuse, PT ;  /* 0x000000063100720c */ /* 0x080fe20003fc6270 */
[C---:B------:R-:W-:Y:S02]  /*4180*/  VIADD R49, R12.reuse, 0x120 ;  /* 0x000001200c317836 */ /* 0x040fe40000000000 */
[----:B------:R-:W-:Y:S01]  /*4190*/  @!P5 STG.E desc[UR8][R4.64+0x100], R8 ;  /* 0x000100080400d986 */ /* 0x000fe2000c101908 */
[----:B------:R-:W-:Y:S01]  /*41a0*/  ISETP.GE.AND P5, PT, R51, R6, PT ;  /* 0x000000063300720c */ /* 0x000fe20003fa6270 */
[----:B------:R-:W-:-:S02]  /*41b0*/  VIADD R51, R12, 0x140 ;  /* 0x000001400c337836 */ /* 0x000fc40000000000 */
[----:B------:R-:W-:Y:S01]  /*41c0*/  @!P0 STG.E desc[UR8][R4.64+0x180], R43 ;  /* 0x0001802b04008986 */ /* 0x000fe2000c101908 */
[----:B------:R-:W-:-:S03]  /*41d0*/  ISETP.GE.AND P0, PT, R49, R6, PT ;  /* 0x000000063100720c */ /* 0x000fc60003f06270 */
[----:B------:R-:W-:Y:S01]  /*41e0*/  @!P4 STG.E desc[UR8][R4.64+0x200], R53 ;  /* 0x000200350400c986 */ /* 0x000fe2000c101908 */
[----:B------:R-:W-:-:S03]  /*41f0*/  ISETP.GE.AND P4, PT, R51, R6, PT ;  /* 0x000000063300720c */ /* 0x000fc60003f86270 */
[----:B------:R0:W-:Y:S01]  /*4200*/  @!P3 STG.E desc[UR8][R4.64+0x80], R39 ;  /* 0x000080270400b986 */ /* 0x0001e2000c101908 */
[----:B------:R-:W-:-:S03]  /*4210*/  ISETP.GE.AND P3, PT, R48, R6, PT ;  /* 0x000000063000720c */ /* 0x000fc60003f66270 */
[----:B------:R1:W-:Y:S01]  /*4220*/  @!P2 STG.E desc[UR8][R4.64+0x280], R37 ;  /* 0x000280250400a986 */ /* 0x0003e2000c101908 */
[-C--:B------:R-:W-:Y:S01]  /*4230*/  ISETP.GE.AND P2, PT, R47, R6.reuse, PT ;  /* 0x000000062f00720c */ /* 0x080fe20003f46270 */
[----:B------:R-:W-:Y:S02]  /*4240*/  VIADD R47, R12, 0x1e0 ;  /* 0x000001e00c2f7836 */ /* 0x000fe40000000000 */
[----:B------:R-:W-:Y:S01]  /*4250*/  @!P1 STG.E desc[UR8][R4.64+0x300], R35 ;  /* 0x0003002304009986 */ /* 0x000fe2000c101908 */
[----:B------:R-:W-:-:S03]  /*4260*/  ISETP.GE.AND P1, PT, R46, R6, PT ;  /* 0x000000062e00720c */ /* 0x000fc60003f26270 */
[----:B------:R2:W-:Y:S01]  /*4270*/  @!P6 STG.E desc[UR8][R4.64+0x380], R31 ;  /* 0x0003801f0400e986 */ /* 0x0005e2000c101908 */
[-C--:B------:R-:W-:Y:S01]  /*4280*/  ISETP.GE.AND P6, PT, R45, R6.reuse, PT ;  /* 0x000000062d00720c */ /* 0x080fe20003fc6270 */
[C---:B0-----:R-:W-:Y:S02]  /*4290*/  VIADD R39, R12.reuse, 0x220 ;  /* 0x000002200c277836 */ /* 0x041fe40000000000 */
[----:B-1----:R-:W-:Y:S01]  /*42a0*/  VIADD R37, R12, 0x240 ;  /* 0x000002400c257836 */ /* 0x002fe20000000000 */
[----:B------:R0:W-:Y:S01]  /*42b0*/  @!P5 STG.E desc[UR8][R4.64+0x400], R33 ;  /* 0x000400210400d986 */ /* 0x0001e2000c101908 */
[----:B------:R-:W-:-:S03]  /*42c0*/  ISETP.GE.AND P5, PT, R47, R6, PT ;  /* 0x000000062f00720c */ /* 0x000fc60003fa6270 */
[----:B------:R0:W-:Y:S01]  /*42d0*/  @!P0 STG.E desc[UR8][R4.64+0x480], R29 ;  /* 0x0004801d04008986 */ /* 0x0001e2000c101908 */
[-C--:B------:R-:W-:Y:S01]  /*42e0*/  ISETP.GE.AND P0, PT, R41, R6.reuse, PT ;  /* 0x000000062900720c */ /* 0x080fe20003f06270 */
[----:B--2---:R-:W-:Y:S02]  /*42f0*/  VIADD R31, R12, 0x280 ;  /* 0x000002800c1f7836 */ /* 0x004fe40000000000 */
        /* <DEDUP_REMOVED lines=19> */
.L_x_960:
[----:B------:R-:W-:Y:S01]  /*4430*/  BSSY B1, `(.L_x_987) ;  /* 0x0000006000017945 */ /* 0x000fe20003800000 */
[----:B------:R-:W-:Y:S01]  /*4440*/  PLOP3.LUT P0, PT, P0, PT, PT, 0x8, 0x80 ;  /* 0x000000000080781c */ /* 0x000fe2000070e170 */
[----:B------:R-:W-:-:S12]  /*4450*/  IMAD.MOV.U32 R21, RZ, RZ, -0x1 ;  /* 0xffffffffff157424 */ /* 0x000fd800078e00ff */
[----:B------:R-:W-:Y:S05]  /*4460*/  WARPSYNC.COLLECTIVE R21, `(.L_x_988) ;  /* 0x0000000015087348 */ /* 0x000fea0003c00000 */
[----:B------:R-:W-:Y:S01]  /*4470*/  VOTE.ANY P0, P0 ;  /* 0x0000000000ff7806 */ /* 0x000fe20000000100 */
[----:B------:R-:W-:-:S12]  /*4480*/  ENDCOLLECTIVE ;  /* 0x000000000000791b */ /* 0x000fd80003800000 */
.L_x_988:
[----:B------:R-:W-:Y:S05]  /*4490*/  BSYNC B1 ;  /* 0x0000000000017941 */ /* 0x000fea0003800000 */
.L_x_987:
[----:B------:R-:W-:Y:S05]  /*44a0*/  BRA `(.L_x_989) ;  /* 0xffffffc8009c7947 */ /* 0x000fea000383ffff */
.L_x_962:
[----:B------:R-:W-:Y:S01]  /*44b0*/  BSSY B1, `(.L_x_990) ;  /* 0x0000006000017945 */ /* 0x000fe20003800000 */
[----:B------:R-:W-:Y:S01]  /*44c0*/  PLOP3.LUT P0, PT, P0, PT, PT, 0x8, 0x80 ;  /* 0x000000000080781c */ /* 0x000fe2000070e170 */
[----:B------:R-:W-:-:S12]  /*44d0*/  IMAD.MOV.U32 R21, RZ, RZ, -0x1 ;  /* 0xffffffffff157424 */ /* 0x000fd800078e00ff */
[----:B------:R-:W-:Y:S05]  /*44e0*/  WARPSYNC.COLLECTIVE R21, `(.L_x_991) ;  /* 0x0000000015087348 */ /* 0x000fea0003c00000 */
[----:B------:R-:W-:Y:S01]  /*44f0*/  VOTE.ANY P0, P0 ;  /* 0x0000000000ff7806 */ /* 0x000fe20000000100 */
[----:B------:R-:W-:-:S12]  /*4500*/  ENDCOLLECTIVE ;  /* 0x000000000000791b */ /* 0x000fd80003800000 */
.L_x_991:
[----:B------:R-:W-:Y:S05]  /*4510*/  BSYNC B1 ;  /* 0x0000000000017941 */ /* 0x000fea0003800000 */
.L_x_990:
[----:B------:R-:W-:Y:S05]  /*4520*/  BRA `(.L_x_992) ;  /* 0xffffffc800f07947 */ /* 0x000fea000383ffff */
.L_x_964:
[----:B------:R-:W0:Y:S01]  /*4530*/  S2R R49, SR_GEMASK ;  /* 0x0000000000317919 */ /* 0x000e220000003c00 */
[----:B------:R-:W-:Y:S01]  /*4540*/  BSSY B1, `(.L_x_993) ;  /* 0x0000006000017945 */ /* 0x000fe20003800000 */
[----:B------:R-:W-:Y:S01]  /*4550*/  PLOP3.LUT P0, PT, P0, PT, PT, 0x8, 0x80 ;  /* 0x000000000080781c */ /* 0x000fe2000070e170 */
[----:B------:R-:W-:-:S12]  /*4560*/  IMAD.MOV.U32 R21, RZ, RZ, -0x1 ;  /* 0xffffffffff157424 */ /* 0x000fd800078e00ff */
[----:B0-----:R-:W-:Y:S05]  /*4570*/  WARPSYNC.COLLECTIVE R21, `(.L_x_994) ;  /* 0x0000000015087348 */ /* 0x001fea0003c00000 */
[----:B------:R-:W-:Y:S01]  /*4580*/  VOTE.ANY R21, PT, P0 ;  /* 0x0000000000157806 */ /* 0x000fe200000e0100 */
[----:B0-----:R-:W-:Y:S06]  /*4590*/  ENDCOLLECTIVE ;  /* 0x000000000000791b */ /* 0x001fec0003800000 */
.L_x_994:
[----:B------:R-:W-:Y:S05]  /*45a0*/  BSYNC B1 ;  /* 0x0000000000017941 */ /* 0x000fea0003800000 */
.L_x_993:
[----:B------:R-:W-:Y:S01]  /*45b0*/  LOP3.LUT R21, R21, 0x80000000, R49, 0xec, !PT ;  /* 0x8000000015157812 */ /* 0x000fe200078eec31 */
[----:B------:R-:W-:Y:S02]  /*45c0*/  IMAD.MOV.U32 R20, RZ, RZ, R29 ;  /* 0x000000ffff147224 */ /* 0x000fe400078e001d */
[----:B------:R-:W-:Y:S02]  /*45d0*/  IMAD.MOV.U32 R17, RZ, RZ, 0x1 ;  /* 0x00000001ff117424 */ /* 0x000fe400078e00ff */
[C---:B------:R-:W-:Y:S02]  /*45e0*/  VIADD R16, R21.reuse, 0xffffffff ;  /* 0xffffffff15107836 */ /* 0x040fe40000000000 */
[C---:B------:R-:W-:Y:S02]  /*45f0*/  VIADD R30, R48.reuse, 0x2 ;  /* 0x00000002301e7836 */ /* 0x040fe40000000000 */
[----:B------:R-:W-:Y:S01]  /*4600*/  VIADD R25, R48, 0x4 ;  /* 0x0000000430197836 */ /* 0x000fe20000000000 */
[----:B------:R-:W-:Y:S01]  /*4610*/  LOP3.LUT R24, R21, R16, RZ, 0xc, !PT ;  /* 0x0000001015187212 */ /* 0x000fe200078e0cff */
[----:B------:R-:W-:-:S02]  /*4620*/  IMAD.MOV.U32 R21, RZ, RZ, -0x1 ;  /* 0xffffffffff157424 */ /* 0x000fc400078e00ff */
[C---:B------:R-:W-:Y:S01]  /*4630*/  VIADD R42, R48.reuse, 0x10 ;  /* 0x00000010302a7836 */ /* 0x040fe20000000000 */
[----:B------:R0:W1:Y:S02]  /*4640*/  POPC R16, R24 ;  /* 0x0000001800107309 */ /* 0x0000640000000000 */
[----:B0-----:R-:W-:-:S07]  /*4650*/  VIADD R24, R48, 0x8 ;  /* 0x0000000830187836 */ /* 0x001fce0000000000 */
[----:B-1----:R-:W-:Y:S05]  /*4660*/  WARPSYNC.COLLECTIVE R21, `(.L_x_995) ;  /* 0x0000000015087348 */ /* 0x002fea0003c00000 */
[----:B-1----:R0:W1:Y:S02]  /*4670*/  SHFL.DOWN P2, R22, R20, R17, R16 ;  /* 0x0800001114167389 */ /* 0x0020640000040010 */
[----:B01----:R-:W-:Y:S05]  /*4680*/  ENDCOLLECTIVE ;  /* 0x000000000000791b */ /* 0x003fea0003800000 */
.L_x_995:
        /* <DEDUP_REMOVED lines=9> */
.L_x_996:
        /* <DEDUP_REMOVED lines=9> */
.L_x_997:
[----:B------:R-:W-:Y:S01]  /*47b0*/  IMAD.MOV.U32 R17, RZ, RZ, 0x8 ;  /* 0x00000008ff117424 */ /* 0x000fe200078e00ff */
[----:B------:R-:W-:-:S05]  /*47c0*/  IADD3 R40, P3, PT, R40, 0x100, RZ ;  /* 0x0000010028287810 */ /* 0x000fca0007f7e0ff */
[----:B------:R-:W-:Y:S01]  /*47d0*/  IMAD.X R41, RZ, RZ, R41, P3 ;  /* 0x000000ffff297224 */ /* 0x000fe200018e0629 */
[----:B------:R-:W-:Y:S02]  /*47e0*/  SEL R22, R22, RZ, !P0 ;  /* 0x000000ff16167207 */ /* 0x000fe40004000000 */
[----:B------:R-:W-:-:S03]  /*47f0*/  ISETP.GT.AND P0, PT, R24, R16, PT ;  /* 0x000000101800720c */ /* 0x000fc60003f04270 */
[----:B------:R-:W-:-:S04]  /*4800*/  IMAD.IADD R51, R43, 0x1, R22 ;  /* 0x000000012b337824 */ /* 0x000fc800078e0216 */
[----:B------:R-:W-:-:S07]  /*4810*/  IMAD.MOV.U32 R20, RZ, RZ, R51 ;  /* 0x000000ffff147224 */ /* 0x000fce00078e0033 */
[----:B------:R-:W-:Y:S05]  /*4820*/  WARPSYNC.COLLECTIVE R21, `(.L_x_998) ;  /* 0x0000000015087348 */ /* 0x000fea0003c00000 */
[----:B------:R0:W1:Y:S02]  /*4830*/  SHFL.DOWN P2, R22, R20, R17, R16 ;  /* 0x0800001114167389 */ /* 0x0000640000040010 */
[----:B01----:R-:W-:Y:S05]  /*4840*/  ENDCOLLECTIVE ;  /* 0x000000000000791b */ /* 0x003fea0003800000 */
.L_x_998:
[----:B------:R-:W-:Y:S01]  /*4850*/  IMAD.MOV.U32 R17, RZ, RZ, 0x10 ;  /* 0x00000010ff117424 */ /* 0x000fe200078e00ff */
[----:B------:R-:W-:Y:S02]  /*4860*/  SEL R22, R22, RZ, !P0 ;  /* 0x000000ff16167207 */ /* 0x000fe40004000000 */
[----:B------:R-:W-:-:S03]  /*4870*/  ISETP.NE.AND P0, PT, R28, 0x65, PT ;  /* 0x000000651c00780c */ /* 0x000fc60003f05270 */
[----:B------:R-:W-:-:S04]  /*4880*/  IMAD.IADD R29, R51, 0x1, R22 ;  /* 0x00000001331d7824 */ /* 0x000fc800078e0216 */
[----:B------:R-:W-:-:S07]  /*4890*/  IMAD.MOV.U32 R20, RZ, RZ, R29 ;  /* 0x000000ffff147224 */ /* 0x000fce00078e001d */
[----:B------:R-:W-:Y:S05]  /*48a0*/  WARPSYNC.COLLECTIVE R21, `(.L_x_999) ;  /* 0x0000000015087348 */ /* 0x000fea0003c00000 */
[----:B------:R0:W1:Y:S02]  /*48b0*/  SHFL.DOWN P2, R22, R20, R17, R16 ;  /* 0x0800001114167389 */ /* 0x0000640000040010 */
[----:B01----:R-:W-:Y:S05]  /*48c0*/  ENDCOLLECTIVE ;  /* 0x000000000000791b */ /* 0x003fea0003800000 */
.L_x_999:
[----:B------:R-:W-:Y:S05]  /*48d0*/  WARPSYNC.COLLECTIVE R21, `(.L_x_1000) ;  /* 0x0000000015087348 */ /* 0x000fea0003c00000 */
[----:B------:R-:W-:Y:S01]  /*48e0*/  VOTE.ALL P0, P0 ;  /* 0x0000000000ff7806 */ /* 0x000fe20000000000 */
[----:B------:R-:W-:-:S12]  /*48f0*/  ENDCOLLECTIVE ;  /* 0x000000000000791b */ /* 0x000fd80003800000 */
.L_x_1000:
[----:B------:R-:W-:-:S04]  /*4900*/  ISETP.GT.AND P2, PT, R42, R16, PT ;  /* 0x000000102a00720c */ /* 0x000fc80003f44270 */
[----:B------:R-:W-:-:S05]  /*4910*/  SEL R22, R22, RZ, !P2 ;  /* 0x000000ff16167207 */ /* 0x000fca0005000000 */
[----:B------:R-:W-:Y:S01]  /*4920*/  IMAD.IADD R43, R29, 0x1, R22 ;  /* 0x000000011d2b7824 */ /* 0x000fe200078e0216 */
[----:B------:R-:W-:Y:S06]  /*4930*/  BRA `(.L_x_1001) ;  /* 0xffffffc800887947 */ /* 0x000fec000383ffff */
.L_x_966:
[----:B------:R-:W-:Y:S01]  /*4940*/  BSSY B1, `(.L_x_1002) ;  /* 0x0000006000017945 */ /* 0x000fe20003800000 */
[----:B------:R-:W-:Y:S01]  /*4950*/  PLOP3.LUT P0, PT, P0, PT, PT, 0x8, 0x80 ;  /* 0x000000000080781c */ /* 0x000fe2000070e170 */
[----:B------:R-:W-:-:S12]  /*4960*/  IMAD.MOV.U32 R21, RZ, RZ, -0x1 ;  /* 0xffffffffff157424 */ /* 0x000fd800078e00ff */
[----:B------:R-:W-:Y:S05]  /*4970*/  WARPSYNC.COLLECTIVE R21, `(.L_x_1003) ;  /* 0x0000000015087348 */ /* 0x000fea0003c00000 */
[----:B------:R-:W-:Y:S01]  /*4980*/  VOTE.ANY P0, P0 ;  /* 0x0000000000ff7806 */ /* 0x000fe20000000100 */
[----:B------:R-:W-:-:S12]  /*4990*/  ENDCOLLECTIVE ;  /* 0x000000000000791b */ /* 0x000fd80003800000 */
.L_x_1003:
[----:B------:R-:W-:Y:S05]  /*49a0*/  BSYNC B1 ;  /* 0x0000000000017941 */ /* 0x000fea0003800000 */
.L_x_1002:
[----:B------:R-:W-:Y:S05]  /*49b0*/  BRA `(.L_x_1004) ;  /* 0xffffffc800987947 */ /* 0x000fea000383ffff */
.L_x_968:
[----:B------:R-:W-:Y:S01]  /*49c0*/  BSSY B1, `(.L_x_1005) ;  /* 0x0000006000017945 */ /* 0x000fe20003800000 */
[----:B------:R-:W-:Y:S01]  /*49d0*/  PLOP3.LUT P0, PT, P0, PT, PT, 0x8, 0x80 ;  /* 0x000000000080781c */ /* 0x000fe2000070e170 */
[----:B------:R-:W-:-:S12]  /*49e0*/  IMAD.MOV.U32 R21, RZ, RZ, -0x1 ;  /* 0xffffffffff157424 */ /* 0x000fd800078e00ff */
[----:B------:R-:W-:Y:S05]  /*49f0*/  WARPSYNC.COLLECTIVE R21, `(.L_x_1006) ;  /* 0x0000000015087348 */ /* 0x000fea0003c00000 */
[----:B------:R-:W-:Y:S01]  /*4a00*/  VOTE.ANY P0, P0 ;  /* 0x0000000000ff7806 */ /* 0x000fe20000000100 */
[----:B------:R-:W-:-:S12]  /*4a10*/  ENDCOLLECTIVE ;  /* 0x000000000000791b */ /* 0x000fd80003800000 */
.L_x_1006:
[----:B------:R-:W-:Y:S05]  /*4a20*/  BSYNC B1 ;  /* 0x0000000000017941 */ /* 0x000fea0003800000 */
.L_x_1005:
[----:B------:R-:W-:Y:S05]  /*4a30*/  BRA `(.L_x_1007) ;  /* 0xffffffc800ec7947 */ /* 0x000fea000383ffff */
.L_x_970:
[----:B------:R-:W-:Y:S01]  /*4a40*/  BSSY B1, `(.L_x_1008) ;  /* 0x0000006000017945 */ /* 0x000fe20003800000 */
[----:B------:R-:W-:Y:S01]  /*4a50*/  PLOP3.LUT P0, PT, P0, PT, PT, 0x8, 0x80 ;  /* 0x000000000080781c */ /* 0x000fe2000070e170 */
[----:B------:R-:W-:-:S12]  /*4a60*/  IMAD.MOV.U32 R21, RZ, RZ, -0x1 ;  /* 0xffffffffff157424 */ /* 0x000fd800078e00ff */
[----:B------:R-:W-:Y:S05]  /*4a70*/  WARPSYNC.COLLECTIVE R21, `(.L_x_1009) ;  /* 0x0000000015087348 */ /* 0x000fea0003c00000 */
[----:B------:R-:W-:Y:S01]  /*4a80*/  VOTE.ANY R21, PT, P0 ;  /* 0x0000000000157806 */ /* 0x000fe200000e0100 */
[----:B------:R-:W-:Y:S06]  /*4a90*/  ENDCOLLECTIVE ;  /* 0x000000000000791b */ /* 0x000fec0003800000 */
.L_x_1009:
[----:B------:R-:W-:Y:S05]  /*4aa0*/  BSYNC B1 ;  /* 0x0000000000017941 */ /* 0x000fea0003800000 */
.L_x_1008:
[----:B------:R-:W-:Y:S01]  /*4ab0*/  LOP3.LUT R21, R21, 0x80000000, R49, 0xec, !PT ;  /* 0x8000000015157812 */ /* 0x000fe200078eec31 */
[----:B------:R-:W-:Y:S02]  /*4ac0*/  IMAD.MOV.U32 R20, RZ, RZ, R29 ;  /* 0x000000ffff147224 */ /* 0x000fe400078e001d */
[----:B------:R-:W-:Y:S02]  /*4ad0*/  IMAD.MOV.U32 R17, RZ, RZ, 0x1 ;  /* 0x00000001ff117424 */ /* 0x000fe400078e00ff */
[----:B------:R-:W-:Y:S02]  /*4ae0*/  VIADD R16, R21, 0xffffffff ;  /* 0xffffffff15107836 */ /* 0x000fe40000000000 */
[----:B------:R-:W-:-:S03]  /*4af0*/  VIADD R23, R23, 0xffffffe0 ;  /* 0xffffffe017177836 */ /* 0x000fc60000000000 */
[----:B------:R-:W-:Y:S01]  /*4b00*/  LOP3.LUT R52, R21, R16, RZ, 0xc, !PT ;  /* 0x0000001015347212 */ /* 0x000fe200078e0cff */
[----:B------:R-:W-:-:S03]  /*4b10*/  IMAD.MOV.U32 R21, RZ, RZ, -0x1 ;  /* 0xffffffffff157424 */ /* 0x000fc600078e00ff */
[----:B------:R0:W1:Y:S04]  /*4b20*/  POPC R16, R52 ;  /* 0x0000003400107309 */ /* 0x0000680000000000 */
[----:B01----:R-:W-:Y:S05]  /*4b30*/  WARPSYNC.COLLECTIVE R21, `(.L_x_1010) ;  /* 0x0000000015087348 */ /* 0x003fea0003c00000 */
[----:B-1----:R1:W2:Y:S02]  /*4b40*/  SHFL.DOWN P2, R22, R20, R17, R16 ;  /* 0x0800001114167389 */ /* 0x0022a40000040010 */
[----:B012---:R-:W-:Y:S05]  /*4b50*/  ENDCOLLECTIVE ;  /* 0x000000000000791b */ /* 0x007fea0003800000 */
.L_x_1010:
        /* <DEDUP_REMOVED lines=9> */
.L_x_1011:
        /* <DEDUP_REMOVED lines=8> */
.L_x_1012:
        /* <DEDUP_REMOVED lines=8> */
.L_x_1013:
        /* <DEDUP_REMOVED lines=8> */
.L_x_1014:
[----:B------:R-:W-:Y:S05]  /*4d70*/  WARPSYNC.COLLECTIVE R21, `(.L_x_1015) ;  /* 0x0000000015087348 */ /* 0x000fea0003c00000 */
[----:B------:R-:W-:Y:S01]  /*4d80*/  VOTE.ALL P0, P0 ;  /* 0x0000000000ff7806 */ /* 0x000fe20000000000 */
[----:B------:R-:W-:-:S12]  /*4d90*/  ENDCOLLECTIVE ;  /* 0x000000000000791b */ /* 0x000fd80003800000 */
.L_x_1015:
[----:B------:R-:W-:-:S04]  /*4da0*/  ISETP.GT.AND P2, PT, R42, R16, PT ;  /* 0x000000102a00720c */ /* 0x000fc80003f44270 */
[----:B------:R-:W-:-:S04]  /*4db0*/  SEL R22, R22, RZ, !P2 ;  /* 0x000000ff16167207 */ /* 0x000fc80005000000 */
[----:B------:R-:W-:Y:S01]  /*4dc0*/  IADD3 R43, PT, PT, R52, R22, R43 ;  /* 0x00000016342b7210 */ /* 0x000fe20007ffe02b */
[----:B------:R-:W-:Y:S06]  /*4dd0*/  BRA `(.L_x_1016) ;  /* 0xffffffc800847947 */ /* 0x000fec000383ffff */
.L_x_975:
[----:B------:R-:W-:Y:S01]  /*4de0*/  BSSY B0, `(.L_x_1017) ;  /* 0x0000006000007945 */ /* 0x000fe20003800000 */
[----:B------:R-:W-:Y:S01]  /*4df0*/  PLOP3.LUT P0, PT, P0, PT, PT, 0x8, 0x80 ;  /* 0x000000000080781c */ /* 0x000fe2000070e170 */
[----:B------:R-:W-:-:S12]  /*4e00*/  IMAD.MOV.U32 R21, RZ, RZ, -0x1 ;  /* 0xffffffffff157424 */ /* 0x000fd800078e00ff */
[----:B------:R-:W-:Y:S05]  /*4e10*/  WARPSYNC.COLLECTIVE R21, `(.L_x_1018) ;  /* 0x0000000015087348 */ /* 0x000fea0003c00000 */
[----:B------:R-:W-:Y:S01]  /*4e20*/  VOTE.ANY P0, P0 ;  /* 0x0000000000ff7806 */ /* 0x000fe20000000100 */
[----:B------:R-:W-:-:S12]  /*4e30*/  ENDCOLLECTIVE ;  /* 0x000000000000791b */ /* 0x000fd80003800000 */
.L_x_1018:
[----:B------:R-:W-:Y:S05]  /*4e40*/  BSYNC B0 ;  /* 0x0000000000007941 */ /* 0x000fea0003800000 */
.L_x_1017:
[----:B------:R-:W-:Y:S05]  /*4e50*/  BRA `(.L_x_1019) ;  /* 0xffffffe000a07947 */ /* 0x000fea000383ffff */
.L_x_977:
[----:B------:R-:W-:Y:S01]  /*4e60*/  BSSY B0, `(.L_x_1020) ;  /* 0x0000006000007945 */ /* 0x000fe20003800000 */
[----:B------:R-:W-:Y:S01]  /*4e70*/  PLOP3.LUT P0, PT, P0, PT, PT, 0x8, 0x80 ;  /* 0x000000000080781c */ /* 0x000fe2000070e170 */
[----:B------:R-:W-:-:S12]  /*4e80*/  IMAD.MOV.U32 R21, RZ, RZ, -0x1 ;  /* 0xffffffffff157424 */ /* 0x000fd800078e00ff */
[----:B------:R-:W-:Y:S05]  /*4e90*/  WARPSYNC.COLLECTIVE R21, `(.L_x_1021) ;  /* 0x0000000015087348 */ /* 0x000fea0003c00000 */
[----:B------:R-:W-:Y:S01]  /*4ea0*/  VOTE.ANY P0, P0 ;  /* 0x0000000000ff7806 */ /* 0x000fe20000000100 */
[----:B------:R-:W-:-:S12]  /*4eb0*/  ENDCOLLECTIVE ;  /* 0x000000000000791b */ /* 0x000fd80003800000 */
.L_x_1021:
[----:B------:R-:W-:Y:S05]  /*4ec0*/  BSYNC B0 ;  /* 0x0000000000007941 */ /* 0x000fea0003800000 */
.L_x_1020:
[----:B------:R-:W-:Y:S05]  /*4ed0*/  BRA `(.L_x_1022) ;  /* 0xffffffe000f47947 */ /* 0x000fea000383ffff */
.L_x_979:
[----:B------:R-:W0:Y:S01]  /*4ee0*/  S2R R53, SR_GEMASK ;  /* 0x0000000000357919 */ /* 0x000e220000003c00 */
[----:B------:R-:W-:Y:S01]  /*4ef0*/  BSSY B0, `(.L_x_1023) ;  /* 0x0000006000007945 */ /* 0x000fe20003800000 */
[----:B------:R-:W-:Y:S01]  /*4f00*/  PLOP3.LUT P0, PT, P0, PT, PT, 0x8, 0x80 ;  /* 0x000000000080781c */ /* 0x000fe2000070e170 */
[----:B------:R-:W-:-:S12]  /*4f10*/  IMAD.MOV.U32 R21, RZ, RZ, -0x1 ;  /* 0xffffffffff157424 */ /* 0x000fd800078e00ff */
[----:B0-----:R-:W-:Y:S05]  /*4f20*/  WARPSYNC.COLLECTIVE R21, `(.L_x_1024) ;  /* 0x0000000015087348 */ /* 0x001fea0003c00000 */
[----:B------:R-:W-:Y:S01]  /*4f30*/  VOTE.ANY R21, PT, P0 ;  /* 0x0000000000157806 */ /* 0x000fe200000e0100 */
[----:B0-----:R-:W-:Y:S06]  /*4f40*/  ENDCOLLECTIVE ;  /* 0x000000000000791b */ /* 0x001fec0003800000 */
.L_x_1024:
[----:B------:R-:W-:Y:S05]  /*4f50*/  BSYNC B0 ;  /* 0x0000000000007941 */ /* 0x000fea0003800000 */
.L_x_1023:
[----:B------:R-:W-:Y:S01]  /*4f60*/  LOP3.LUT R21, R21, 0x80000000, R53, 0xec, !PT ;  /* 0x8000000015157812 */ /* 0x000fe200078eec35 */
[----:B------:R-:W-:Y:S02]  /*4f70*/  IMAD.MOV.U32 R20, RZ, RZ, R25 ;  /* 0x000000ffff147224 */ /* 0x000fe400078e0019 */
[----:B------:R-:W-:Y:S02]  /*4f80*/  IMAD.MOV.U32 R17, RZ, RZ, 0x1 ;  /* 0x00000001ff117424 */ /* 0x000fe400078e00ff */
[----:B------:R-:W-:-:S05]  /*4f90*/  VIADD R16, R21, 0xffffffff ;  /* 0xffffffff15107836 */ /* 0x000fca0000000000 */
[----:B------:R-:W-:Y:S01]  /*4fa0*/  LOP3.LUT R26, R21, R16, RZ, 0xc, !PT ;  /* 0x00000010151a7212 */ /* 0x000fe200078e0cff */
[----:B------:R-:W-:-:S03]  /*4fb0*/  IMAD.MOV.U32 R21, RZ, RZ, -0x1 ;  /* 0xffffffffff157424 */ /* 0x000fc600078e00ff */
[----:B------:R0:W1:Y:S04]  /*4fc0*/  POPC R16, R26 ;  /* 0x0000001a00107309 */ /* 0x0000680000000000 */
[----:B01----:R-:W-:Y:S05]  /*4fd0*/  WARPSYNC.COLLECTIVE R21, `(.L_x_1025) ;  /* 0x0000000015087348 */ /* 0x003fea0003c00000 */
[----:B-1----:R1:W2:Y:S02]  /*4fe0*/  SHFL.DOWN P2, R22, R20, R17, R16 ;  /* 0x0800001114167389 */ /* 0x0022a40000040010 */
[----:B012---:R-:W-:Y:S05]  /*4ff0*/  ENDCOLLECTIVE ;  /* 0x000000000000791b */ /* 0x007fea0003800000 */
.L_x_1025:
[----:B------:R-:W-:Y:S01]  /*5000*/  ISETP.GE.AND P0, PT, R3, R16, PT ;  /* 0x000000100300720c */ /* 0x000fe20003f06270 */
[----:B------:R-:W-:-:S03]  /*5010*/  IMAD.MOV.U32 R17, RZ, RZ, 0x2 ;  /* 0x00000002ff117424 */ /* 0x000fc600078e00ff */
        /* <DEDUP_REMOVED lines=9> */
.L_x_1026:
        /* <DEDUP_REMOVED lines=9> */
.L_x_1027:
[----:B------:R-:W-:Y:S01]  /*5140*/  IMAD.MOV.U32 R17, RZ, RZ, 0x8 ;  /* 0x00000008ff117424 */ /* 0x000fe200078e00ff */
[----:B------:R-:W-:Y:S02]  /*5150*/  SEL R25, R22, RZ, !P0 ;  /* 0x000000ff16197207 */ /* 0x000fe40004000000 */
[----:B------:R-:W-:Y:S02]  /*5160*/  ISETP.GT.AND P0, PT, R43, R16, PT ;  /* 0x000000102b00720c */ /* 0x000fe40003f04270 */
[----:B------:R-:W0:Y:S01]  /*5170*/  LDC.64 R42, c[0x0][0x390] ;  /* 0x0000e400ff2a7b82 */ /* 0x000e220000000a00 */
[----:B------:R-:W-:-:S04]  /*5180*/  IMAD.IADD R25, R26, 0x1, R25 ;  /* 0x000000011a197824 */ /* 0x000fc800078e0219 */
[----:B------:R-:W-:-:S07]  /*5190*/  IMAD.MOV.U32 R20, RZ, RZ, R25 ;  /* 0x000000ffff147224 */ /* 0x000fce00078e0019 */
[----:B0-----:R-:W-:Y:S05]  /*51a0*/  WARPSYNC.COLLECTIVE R21, `(.L_x_1028) ;  /* 0x0000000015087348 */ /* 0x001fea0003c00000 */
[----:B------:R1:W2:Y:S02]  /*51b0*/  SHFL.DOWN P2, R22, R20, R17, R16 ;  /* 0x0800001114167389 */ /* 0x0002a40000040010 */
[----:B012---:R-:W-:Y:S05]  /*51c0*/  ENDCOLLECTIVE ;  /* 0x000000000000791b */ /* 0x007fea0003800000 */
.L_x_1028:
[----:B------:R-:W-:Y:S01]  /*51d0*/  IMAD.MOV.U32 R17, RZ, RZ, 0x10 ;  /* 0x00000010ff117424 */ /* 0x000fe200078e00ff */
[----:B------:R-:W-:Y:S02]  /*51e0*/  SEL R22, R22, RZ, !P0 ;  /* 0x000000ff16167207 */ /* 0x000fe40004000000 */
[----:B------:R-:W-:-:S03]  /*51f0*/  ISETP.NE.AND P0, PT, R24, 0x65, PT ;  /* 0x000000651800780c */ /* 0x000fc60003f05270 */
[----:B------:R-:W-:Y:S02]  /*5200*/  IMAD.IADD R20, R25, 0x1, R22 ;  /* 0x0000000119147824 */ /* 0x000fe400078e0216 */
[----:B------:R-:W-:-:S08]  /*5210*/  VIADD R25, R3, 0x10 ;  /* 0x0000001003197836 */ /* 0x000fd00000000000 */
[----:B------:R-:W-:Y:S05]  /*5220*/  WARPSYNC.COLLECTIVE R21, `(.L_x_1029) ;  /* 0x0000000015087348 */ /* 0x000fea0003c00000 */
[----:B------:R0:W1:Y:S02]  /*5230*/  SHFL.DOWN P2, R22, R20, R17, R16 ;  /* 0x0800001114167389 */ /* 0x0000640000040010 */
[----:B01----:R-:W-:Y:S05]  /*5240*/  ENDCOLLECTIVE ;  /* 0x000000000000791b */ /* 0x003fea0003800000 */
.L_x_1029:
[----:B------:R-:W-:-:S13]  /*5250*/  ISETP.GT.AND P3, PT, R25, R16, PT ;  /* 0x000000101900720c */ /* 0x000fda0003f64270 */
[----:B------:R-:W-:Y:S05]  /*5260*/  WARPSYNC.COLLECTIVE R21, `(.L_x_1030) ;  /* 0x0000000015087348 */ /* 0x000fea0003c00000 */
[----:B------:R-:W-:Y:S01]  /*5270*/  VOTE.ALL P0, P0 ;  /* 0x0000000000ff7806 */ /* 0x000fe20000000000 */
[----:B------:R-:W-:-:S12]  /*5280*/  ENDCOLLECTIVE ;  /* 0x000000000000791b */ /* 0x000fd80003800000 */
.L_x_1030:
[----:B------:R-:W-:Y:S02]  /*5290*/  IADD3 R26, P2, PT, R42, 0x100, RZ ;  /* 0x000001002a1a7810 */ /* 0x000fe40007f5e0ff */
[----:B------:R-:W-:-:S03]  /*52a0*/  SEL R25, R22, RZ, !P3 ;  /* 0x000000ff16197207 */ /* 0x000fc60005800000 */
[----:B------:R-:W-:Y:S02]  /*52b0*/  IMAD.X R43, RZ, RZ, R43, P2 ;  /* 0x000000ffff2b7224 */ /* 0x000fe400010e062b */
[----:B------:R-:W-:Y:S01]  /*52c0*/  IMAD.IADD R42, R20, 0x1, R25 ;  /* 0x00000001142a7824 */ /* 0x000fe200078e0219 */
[----:B------:R-:W-:Y:S06]  /*52d0*/  BRA `(.L_x_1031) ;  /* 0xffffffe000907947 */ /* 0x000fec000383ffff */
.L_x_981:
[----:B------:R-:W-:Y:S01]  /*52e0*/  BSSY B0, `(.L_x_1032) ;  /* 0x0000006000007945 */ /* 0x000fe20003800000 */
[----:B------:R-:W-:Y:S01]  /*52f0*/  PLOP3.LUT P0, PT, P0, PT, PT, 0x8, 0x80 ;  /* 0x000000000080781c */ /* 0x000fe2000070e170 */
[----:B------:R-:W-:-:S12]  /*5300*/  IMAD.MOV.U32 R21, RZ, RZ, -0x1 ;  /* 0xffffffffff157424 */ /* 0x000fd800078e00ff */
[----:B------:R-:W-:Y:S05]  /*5310*/  WARPSYNC.COLLECTIVE R21, `(.L_x_1033) ;  /* 0x0000000015087348 */ /* 0x000fea0003c00000 */
[----:B------:R-:W-:Y:S01]  /*5320*/  VOTE.ANY P0, P0 ;  /* 0x0000000000ff7806 */ /* 0x000fe20000000100 */
[----:B------:R-:W-:-:S12]  /*5330*/  ENDCOLLECTIVE ;  /* 0x000000000000791b */ /* 0x000fd80003800000 */
.L_x_1033:
[----:B------:R-:W-:Y:S05]  /*5340*/  BSYNC B0 ;  /* 0x0000000000007941 */ /* 0x000fea0003800000 */
.L_x_1032:
[----:B------:R-:W-:Y:S05]  /*5350*/  BRA `(.L_x_1034) ;  /* 0xffffffe000a07947 */ /* 0x000fea000383ffff */
.L_x_983:
[----:B------:R-:W-:Y:S01]  /*5360*/  BSSY B0, `(.L_x_1035) ;  /* 0x0000006000007945 */ /* 0x000fe20003800000 */
[----:B------:R-:W-:Y:S01]  /*5370*/  PLOP3.LUT P0, PT, P0, PT, PT, 0x8, 0x80 ;  /* 0x000000000080781c */ /* 0x000fe2000070e170 */
[----:B------:R-:W-:-:S12]  /*5380*/  IMAD.MOV.U32 R21, RZ, RZ, -0x1 ;  /* 0xffffffffff157424 */ /* 0x000fd800078e00ff */
[----:B------:R-:W-:Y:S05]  /*5390*/  WARPSYNC.COLLECTIVE R21, `(.L_x_1036) ;  /* 0x0000000015087348 */ /* 0x000fea0003c00000 */
[----:B------:R-:W-:Y:S01]  /*53a0*/  VOTE.ANY P0, P0 ;  /* 0x0000000000ff7806 */ /* 0x000fe20000000100 */
[----:B------:R-:W-:-:S12]  /*53b0*/  ENDCOLLECTIVE ;  /* 0x000000000000791b */ /* 0x000fd80003800000 */
.L_x_1036:
[----:B------:R-:W-:Y:S05]  /*53c0*/  BSYNC B0 ;  /* 0x0000000000007941 */ /* 0x000fea0003800000 */
.L_x_1035:
[----:B------:R-:W-:Y:S05]  /*53d0*/  BRA `(.L_x_1037) ;  /* 0xffffffe000f47947 */ /* 0x000fea000383ffff */
.L_x_985:
[----:B------:R-:W-:Y:S01]  /*53e0*/  BSSY B0, `(.L_x_1038) ;  /* 0x0000006000007945 */ /* 0x000fe20003800000 */
[----:B------:R-:W-:Y:S01]  /*53f0*/  PLOP3.LUT P0, PT, P0, PT, PT, 0x8, 0x80 ;  /* 0x000000000080781c */ /* 0x000fe2000070e170 */
[----:B------:R-:W-:-:S12]  /*5400*/  IMAD.MOV.U32 R21, RZ, RZ, -0x1 ;  /* 0xffffffffff157424 */ /* 0x000fd800078e00ff */
[----:B------:R-:W-:Y:S05]  /*5410*/  WARPSYNC.COLLECTIVE R21, `(.L_x_1039) ;  /* 0x0000000015087348 */ /* 0x000fea0003c00000 */
[----:B------:R-:W-:Y:S01]  /*5420*/  VOTE.ANY R21, PT, P0 ;  /* 0x0000000000157806 */ /* 0x000fe200000e0100 */
[----:B------:R-:W-:Y:S06]  /*5430*/  ENDCOLLECTIVE ;  /* 0x000000000000791b */ /* 0x000fec0003800000 */
.L_x_1039:
[----:B------:R-:W-:Y:S05]  /*5440*/  BSYNC B0 ;  /* 0x0000000000007941 */ /* 0x000fea0003800000 */
.L_x_1038:
[----:B------:R-:W-:Y:S01]  /*5450*/  LOP3.LUT R21, R21, 0x80000000, R53, 0xec, !PT ;  /* 0x8000000015157812 */ /* 0x000fe200078eec35 */
[----:B------:R-:W-:Y:S02]  /*5460*/  IMAD.MOV.U32 R20, RZ, RZ, R25 ;  /* 0x000000ffff147224 */ /* 0x000fe400078e0019 */
[----:B------:R-:W-:Y:S02]  /*5470*/  IMAD.MOV.U32 R17, RZ, RZ, 0x1 ;  /* 0x00000001ff117424 */ /* 0x000fe400078e00ff */
[----:B------:R-:W-:Y:S02]  /*5480*/  VIADD R16, R21, 0xffffffff ;  /* 0xffffffff15107836 */ /* 0x000fe40000000000 */
[----:B------:R-:W-:-:S03]  /*5490*/  VIADD R23, R23, 0xffffffe0 ;  /* 0xffffffe017177836 */ /* 0x000fc60000000000 */
[----:B------:R-:W-:Y:S01]  /*54a0*/  LOP3.LUT R16, R21, R16, RZ, 0xc, !PT ;  /* 0x0000001015107212 */ /* 0x000fe200078e0cff */
[----:B------:R-:W-:-:S05]  /*54b0*/  IMAD.MOV.U32 R21, RZ, RZ, -0x1 ;  /* 0xffffffffff157424 */ /* 0x000fca00078e00ff */
[----:B------:R-:W0:Y:S02]  /*54c0*/  POPC R16, R16 ;  /* 0x0000001000107309 */ /* 0x000e240000000000 */
[----:B0-----:R-:W-:Y:S05]  /*54d0*/  WARPSYNC.COLLECTIVE R21, `(.L_x_1040) ;  /* 0x0000000015087348 */ /* 0x001fea0003c00000 */
[----:B0-----:R0:W1:Y:S02]  /*54e0*/  SHFL.DOWN P2, R22, R20, R17, R16 ;  /* 0x0800001114167389 */ /* 0x0010640000040010 */
[----:B01----:R-:W-:Y:S05]  /*54f0*/  ENDCOLLECTIVE ;  /* 0x000000000000791b */ /* 0x003fea0003800000 */
.L_x_1040:
        /* <DEDUP_REMOVED lines=10> */
.L_x_1041:
[----:B------:R-:W-:Y:S01]  /*55a0*/  IMAD.MOV.U32 R17, RZ, RZ, 0x4 ;  /* 0x00000004ff117424 */ /* 0x000fe200078e00ff */
        /* <DEDUP_REMOVED lines=8> */
.L_x_1042:
        /* <DEDUP_REMOVED lines=9> */
.L_x_1043:
[----:B------:R-:W-:Y:S01]  /*56c0*/  IMAD.MOV.U32 R17, RZ, RZ, 0x10 ;  /* 0x00000010ff117424 */ /* 0x000fe200078e00ff */
[----:B------:R-:W-:-:S05]  /*56d0*/  SEL R22, R22, RZ, !P0 ;  /* 0x000000ff16167207 */ /* 0x000fca0004000000 */
[----:B------:R-:W-:-:S04]  /*56e0*/  IMAD.IADD R25, R25, 0x1, R22 ;  /* 0x0000000119197824 */ /* 0x000fc800078e0216 */
[----:B------:R-:W-:-:S07]  /*56f0*/  IMAD.MOV.U32 R20, RZ, RZ, R25 ;  /* 0x000000ffff147224 */ /* 0x000fce00078e0019 */
[----:B------:R-:W-:Y:S05]  /*5700*/  WARPSYNC.COLLECTIVE R21, `(.L_x_1044) ;  /* 0x0000000015087348 */ /* 0x000fea0003c00000 */
[----:B------:R0:W1:Y:S02]  /*5710*/  SHFL.DOWN P2, R22, R20, R17, R16 ;  /* 0x0800001114167389 */ /* 0x0000640000040010 */
[----:B01----:R-:W-:Y:S05]  /*5720*/  ENDCOLLECTIVE ;  /* 0x000000000000791b */ /* 0x003fea0003800000 */
.L_x_1044:
[----:B------:R-:W-:-:S05]  /*5730*/  VIADD R17, R3, 0x10 ;  /* 0x0000001003117836 */ /* 0x000fca0000000000 */
[----:B------:R-:W-:-:S04]  /*5740*/  ISETP.GT.AND P0, PT, R17, R16, PT ;  /* 0x000000101100720c */ /* 0x000fc80003f04270 */
[----:B------:R-:W-:Y:S02]  /*5750*/  SEL R22, R22, RZ, !P0 ;  /* 0x000000ff16167207 */ /* 0x000fe40004000000 */
[----:B------:R-:W-:Y:S02]  /*5760*/  ISETP.NE.AND P0, PT, R24, 0x65, PT ;  /* 0x000000651800780c */ /* 0x000fe40003f05270 */
[----:B------:R-:W-:-:S11]  /*5770*/  IADD3 R42, PT, PT, R25, R22, R42 ;  /* 0x00000016192a7210 */ /* 0x000fd60007ffe02a */
[----:B------:R-:W-:Y:S05]  /*5780*/  WARPSYNC.COLLECTIVE R21, `(.L_x_1045) ;  /* 0x0000000015087348 */ /* 0x000fea0003c00000 */
[----:B------:R-:W-:Y:S01]  /*5790*/  VOTE.ALL P0, P0 ;  /* 0x0000000000ff7806 */ /* 0x000fe20000000000 */
[----:B------:R-:W-:-:S12]  /*57a0*/  ENDCOLLECTIVE ;  /* 0x000000000000791b */ /* 0x000fd80003800000 */
.L_x_1045:
[----:B------:R-:W-:Y:S05]  /*57b0*/  BRA `(.L_x_1046) ;  /* 0xffffffe0008c7947 */ /* 0x000fea000383ffff */
.L_x_1047:
        /* <DEDUP_REMOVED lines=12> */
.L_x_1081:


//--------------------- .text._ZN3cub18CUB_300001_SM_10006detail4scan20DeviceScanInitKernelINS0_13ScanTileStateIiLb1EEEEEvT_i --------------------------
	.section	.text._ZN3cub18CUB_300001_SM_10006detail4scan20DeviceScanInitKernelINS0_13ScanTileStateIiLb1EEEEEvT_i,"ax",@progbits
	.align	128
        .global         _ZN3cub18CUB_300001_SM_10006detail4scan20DeviceScanInitKernelINS0_13ScanTileStateIiLb1EEEEEvT_i
        .type           _ZN3cub18CUB_300001_SM_10006detail4scan20DeviceScanInitKernelINS0_13ScanTileStateIiLb1EEEEEvT_i,@function
        .size           _ZN3cub18CUB_300001_SM_10006detail4scan20DeviceScanInitKernelINS0_13ScanTileStateIiLb1EEEEEvT_i,(.L_x_1082 - _ZN3cub18CUB_300001_SM_10006detail4scan20DeviceScanInitKernelINS0_13ScanTileStateIiLb1EEEEEvT_i)
        .other          _ZN3cub18CUB_300001_SM_10006detail4scan20DeviceScanInitKernelINS0_13ScanTileStateIiLb1EEEEEvT_i,@"STO_CUDA_ENTRY STV_DEFAULT"
_ZN3cub18CUB_300001_SM_10006detail4scan20DeviceScanInitKernelINS0_13ScanTileStateIiLb1EEEEEvT_i:
.text._ZN3cub18CUB_300001_SM_10006detail4scan20DeviceScanInitKernelINS0_13ScanTileStateIiLb1EEEEEvT_i:
[----:B------:R-:W-:Y:S01]  /*0000*/  LDC R1, c[0x0][0x37c] ;  /* 0x0000df00ff017b82 */ /* 0x000fe20000000800 */
[----:B------:R-:W0:Y:S07]  /*0010*/  S2R R0, SR_TID.X ;  /* 0x0000000000007919 */ /* 0x000e2e0000002100 */
[----:B------:R-:W1:Y:S01]  /*0020*/  S2UR UR6, SR_CTAID.X ;  /* 0x00000000000679c3 */ /* 0x000e620000002500 */
[----:B------:R-:W2:Y:S07]  /*0030*/  LDCU UR4, c[0x0][0x388] ;  /* 0x00007100ff0477ac */ /* 0x000eae0008000800 */
[----:B------:R-:W1:Y:S01]  /*0040*/  LDC R5, c[0x0][0x360] ;  /* 0x0000d800ff057b82 */ /* 0x000e620000000800 */
[----:B0-----:R-:W-:Y:S01]  /*0050*/  ISETP.GT.U32.AND P0, PT, R0, 0x1f, PT ;  /* 0x0000001f0000780c */ /* 0x001fe20003f04070 */
[----:B-1----:R-:W-:-:S03]  /*0060*/  IMAD R5, R5, UR6, R0 ;  /* 0x0000000605057c24 */ /* 0x002fc6000f8e0200 */
[----:B------:R-:W-:Y:S02]  /*0070*/  ISETP.NE.OR P0, PT, RZ, UR6, P0 ;  /* 0x00000006ff007c0c */ /* 0x000fe40008705670 */
[----:B--2---:R-:W-:Y:S01]  /*0080*/  ISETP.GE.AND P1, PT, R5, UR4, PT ;  /* 0x0000000405007c0c */ /* 0x004fe2000bf26270 */
[----:B------:R-:W0:-:S12]  /*0090*/  LDCU.64 UR4, c[0x0][0x358] ;  /* 0x00006b00ff0477ac */ /* 0x000e180008000a00 */
[----:B------:R-:W1:Y:S01]  /*00a0*/  @!P1 LDC.64 R2, c[0x0][0x380] ;  /* 0x0000e000ff029b82 */ /* 0x000e620000000a00 */
[----:B------:R-:W-:Y:S01]  /*00b0*/  @!P1 MOV R4, 0x63 ;  /* 0x0000006300049802 */ /* 0x000fe20000000f00 */
[----:B-1----:R-:W-:-:S04]  /*00c0*/  @!P1 IMAD.WIDE R2, R5, 0x8, R2 ;  /* 0x0000000805029825 */ /* 0x002fc800078e0202 */
[----:B------:R-:W-:-:S05]  /*00d0*/  HFMA2 R5, -RZ, RZ, 0, 0 ;  /* 0x00000000ff057431 */ /* 0x000fca00000001ff */
[----:B0-----:R0:W-:Y:S01]  /*00e0*/  @!P1 STG.E.64 desc[UR4][R2.64+0x100], R4 ;  /* 0x0001000402009986 */ /* 0x0011e2000c101b04 */
[----:B------:R-:W-:Y:S05]  /*00f0*/  @P0 EXIT ;  /* 0x000000000000094d */ /* 0x000fea0003800000 */
[----:B0-----:R-:W0:Y:S02]  /*0100*/  LDC.64 R2, c[0x0][0x380] ;  /* 0x0000e000ff027b82 */ /* 0x001e240000000a00 */
[----:B0-----:R-:W-:-:S05]  /*0110*/  IMAD.WIDE.U32 R2, R0, 0x8, R2 ;  /* 0x0000000800027825 */ /* 0x001fca00078e0002 */
[----:B------:R-:W-:Y:S01]  /*0120*/  STG.E.64 desc[UR4][R2.64], RZ ;  /* 0x000000ff02007986 */ /* 0x000fe2000c101b04 */
[----:B------:R-:W-:Y:S05]  /*0130*/  EXIT ;  /* 0x000000000000794d */ /* 0x000fea0003800000 */
.L_x_1048:
        /* <DEDUP_REMOVED lines=12> */
.L_x_1082:


//--------------------- .text._ZN3cub18CUB_300001_SM_10006detail8for_each13static_kernelINS2_12policy_hub_t12policy_500_tElNS2_12op_wrapper_tIlN6thrust24THRUST_300001_SM_1000_NS6system6detail7generic6detail21binary_search_functorIPiNSC_18binary_search_lessENSC_3lbfEEENS8_12zip_iteratorIN4cuda3std3__45tupleIJNS8_6detail15normal_iteratorINS8_7pointerIiNS8_8cuda_cub5par_tENS8_11use_defaultESS_EEEENSO_INSP_IlSR_SS_SS_EEEEEEEEEEEEEvT0_T1_ --------------------------
	.section	.text._ZN3cub18CUB_300001_SM_10006detail8for_each13static_kernelINS2_12policy_hub_t12policy_500_tElNS2_12op_wrapper_tIlN6thrust24THRUST_300001_SM_1000_NS6system6detail7generic6detail21binary_search_functorIPiNSC_18binary_search_lessENSC_3lbfEEENS8_12zip_iteratorIN4cuda3std3__45tupleIJNS8_6detail15normal_iteratorINS8_7pointerIiNS8_8cuda_cub5par_tENS8_11use_defaultESS_EEEENSO_INSP_IlSR_SS_SS_EEEEEEEEEEEEEvT0_T1_,"ax",@progbits
	.align	128
        .global         _ZN3cub18CUB_300001_SM_10006detail8for_each13static_kernelINS2_12policy_hub_t12policy_500_tElNS2_12op_wrapper_tIlN6thrust24THRUST_300001_SM_1000_NS6system6detail7generic6detail21binary_search_functorIPiNSC_18binary_search_lessENSC_3lbfEEENS8_12zip_iteratorIN4cuda3std3__45tupleIJNS8_6detail15normal_iteratorINS8_7pointerIiNS8_8cuda_cub5par_tENS8_11use_defaultESS_EEEENSO_INSP_IlSR_SS_SS_EEEEEEEEEEEEEvT0_T1_
        .type           _ZN3cub18CUB_300001_SM_10006detail8for_each13static_kernelINS2_12policy_hub_t12policy_500_tElNS2_12op_wrapper_tIlN6thrust24THRUST_300001_SM_1000_NS6system6detail7generic6detail21binary_search_functorIPiNSC_18binary_search_lessENSC_3lbfEEENS8_12zip_iteratorIN4cuda3std3__45tupleIJNS8_6detail15normal_iteratorINS8_7pointerIiNS8_8cuda_cub5par_tENS8_11use_defaultESS_EEEENSO_INSP_IlSR_SS_SS_EEEEEEEEEEEEEvT0_T1_,@function
        .size           _ZN3cub18CUB_300001_SM_10006detail8for_each13static_kernelINS2_12policy_hub_t12policy_500_tElNS2_12op_wrapper_tIlN6thrust24THRUST_300001_SM_1000_NS6system6detail7generic6detail21binary_search_functorIPiNSC_18binary_search_lessENSC_3lbfEEENS8_12zip_iteratorIN4cuda3std3__45tupleIJNS8_6detail15normal_iteratorINS8_7pointerIiNS8_8cuda_cub5par_tENS8_11use_defaultESS_EEEENSO_INSP_IlSR_SS_SS_EEEEEEEEEEEEEvT0_T1_,(.L_x_1083 - _ZN3cub18CUB_300001_SM_10006detail8for_each13static_kernelINS2_12policy_hub_t12policy_500_tElNS2_12op_wrapper_tIlN6thrust24THRUST_300001_SM_1000_NS6system6detail7generic6detail21binary_search_functorIPiNSC_18binary_search_lessENSC_3lbfEEENS8_12zip_iteratorIN4cuda3std3__45tupleIJNS8_6detail15normal_iteratorINS8_7pointerIiNS8_8cuda_cub5par_tENS8_11use_defaultESS_EEEENSO_INSP_IlSR_SS_SS_EEEEEEEEEEEEEvT0_T1_)
        .other          _ZN3cub18CUB_300001_SM_10006detail8for_each13static_kernelINS2_12policy_hub_t12policy_500_tElNS2_12op_wrapper_tIlN6thrust24THRUST_300001_SM_1000_NS6system6detail7generic6detail21binary_search_functorIPiNSC_18binary_search_lessENSC_3lbfEEENS8_12zip_iteratorIN4cuda3std3__45tupleIJNS8_6detail15normal_iteratorINS8_7pointerIiNS8_8cuda_cub5par_tENS8_11use_defaultESS_EEEENSO_INSP_IlSR_SS_SS_EEEEEEEEEEEEEvT0_T1_,@"STO_CUDA_ENTRY STV_DEFAULT"
_ZN3cub18CUB_300001_SM_10006detail8for_each13static_kernelINS2_12policy_hub_t12policy_500_tElNS2_12op_wrapper_tIlN6thrust24THRUST_300001_SM_1000_NS6system6detail7generic6detail21binary_search_functorIPiNSC_18binary_search_lessENSC_3lbfEEENS8_12zip_iteratorIN4cuda3std3__45tupleIJNS8_6detail15normal_iteratorINS8_7pointerIiNS8_8cuda_cub5par_tENS8_11use_defaultESS_EEEENSO_INSP_IlSR_SS_SS_EEEEEEEEEEEEEvT0_T1_:
.text._ZN3cub18CUB_300001_SM_10006detail8for_each13static_kernelINS2_12policy_hub_t12policy_500_tElNS2_12op_wrapper_tIlN6thrust24THRUST_300001_SM_1000_NS6system6detail7generic6detail21binary_search_functorIPiNSC_18binary_search_lessENSC_3lbfEEENS8_12zip_iteratorIN4cuda3std3__45tupleIJNS8_6detail15normal_iteratorINS8_7pointerIiNS8_8cuda_cub5par_tENS8_11use_defaultESS_EEEENSO_INSP_IlSR_SS_SS_EEEEEEEEEEEEEvT0_T1_:
[----:B------:R-:W-:Y:S08]  /*0000*/  LDC R1, c[0x0][0x37c] ;  /* 0x0000df00ff017b82 */ /* 0x000ff00000000800 */
[----:B------:R-:W0:Y:S01]  /*0010*/  S2UR UR4, SR_CTAID.X ;  /* 0x00000000000479c3 */ /* 0x000e220000002500 */
[----:B------:R-:W1:Y:S01]  /*0020*/  LDCU.64 UR6, c[0x0][0x380] ;  /* 0x00007000ff0677ac */ /* 0x000e620008000a00 */
[----:B------:R-:W2:Y:S01]  /*0030*/  LDCU.64 UR10, c[0x0][0x358] ;  /* 0x00006b00ff0a77ac */ /* 0x000ea20008000a00 */
[----:B0-----:R-:W-:-:S04]  /*0040*/  UIMAD.WIDE.U32 UR4, UR4, 0x200, URZ ;  /* 0x00000200040478a5 */ /* 0x001fc8000f8e00ff */
[----:B-1----:R-:W-:-:S04]  /*0050*/  UIADD3 UR6, UP0, UPT, -UR4, UR6, URZ ;  /* 0x0000000604067290 */ /* 0x002fc8000ff1e1ff */
[----:B------:R-:W-:Y:S02]  /*0060*/  UIADD3.X UR7, UPT, UPT, ~UR5, UR7, URZ, UP0, !UPT ;  /* 0x0000000705077290 */ /* 0x000fe400087fe5ff */
[----:B------:R-:W-:-:S04]  /*0070*/  UISETP.GE.U32.AND UP0, UPT, UR6, 0x200, UPT ;  /* 0x000002000600788c */ /* 0x000fc8000bf06070 */
[----:B------:R-:W-:-:S09]  /*0080*/  UISETP.GE.AND.EX UP0, UPT, UR7, URZ, UPT, UP0 ;  /* 0x000000ff0700728c */ /* 0x000fd2000bf06300 */
[----:B--2---:R-:W-:Y:S05]  /*0090*/  BRA.U !UP0, `(.L_x_1049) ;  /* 0x0000000508607547 */ /* 0x004fea000b800000 */
[----:B------:R-:W0:Y:S01]  /*00a0*/  LDCU.64 UR6, c[0x0][0x3a0] ;  /* 0x00007400ff0677ac */ /* 0x000e220008000a00 */
[----:B------:R-:W1:Y:S01]  /*00b0*/  S2R R0, SR_TID.X ;  /* 0x0000000000007919 */ /* 0x000e620000002100 */
[----:B------:R-:W0:Y:S02]  /*00c0*/  LDCU.64 UR8, c[0x0][0x398] ;  /* 0x00007300ff0877ac */ /* 0x000e240008000a00 */
[----:B0-----:R-:W-:-:S04]  /*00d0*/  UIADD3 UR6, UP0, UPT, UR6, -UR8, URZ ;  /* 0x8000000806067290 */ /* 0x001fc8000ff1e0ff */
[----:B------:R-:W-:-:S04]  /*00e0*/  UIADD3.X UR7, UPT, UPT, UR7, ~UR9, URZ, UP0, !UPT ;  /* 0x8000000907077290 */ /* 0x000fc800087fe4ff */
[----:B------:R-:W-:Y:S02]  /*00f0*/  USHF.R.S64 UR6, UR6, 0x2, UR7 ;  /* 0x0000000206067899 */ /* 0x000fe40008001007 */
[----:B------:R-:W-:Y:S02]  /*0100*/  USHF.R.S32.HI UR7, URZ, 0x2, UR7 ;  /* 0x00000002ff077899 */ /* 0x000fe40008011407 */
[----:B------:R-:W-:-:S04]  /*0110*/  UISETP.GE.U32.AND UP0, UPT, UR6, 0x1, UPT ;  /* 0x000000010600788c */ /* 0x000fc8000bf06070 */
[----:B------:R-:W-:-:S09]  /*0120*/  UISETP.GE.AND.EX UP0, UPT, UR7, URZ, UPT, UP0 ;  /* 0x000000ff0700728c */ /* 0x000fd2000bf06300 */
[----:B-1----:R-:W-:Y:S05]  /*0130*/  BRA.U !UP0, `(.L_x_1050) ;  /* 0x0000000508187547 */ /* 0x002fea000b800000 */
[----:B------:R-:W0:Y:S01]  /*0140*/  LDCU.64 UR12, c[0x0][0x388] ;  /* 0x00007100ff0c77ac */ /* 0x000e220008000a00 */
[----:B------:R-:W-:-:S05]  /*0150*/  IADD3 R3, P0, PT, R0, UR4, RZ ;  /* 0x0000000400037c10 */ /* 0x000fca000ff1e0ff */
[----:B------:R-:W-:Y:S01]  /*0160*/  IMAD.X R4, RZ, RZ, UR5, P0 ;  /* 0x00000005ff047e24 */ /* 0x000fe200080e06ff */
[----:B------:R-:W1:Y:S01]  /*0170*/  LDCU.64 UR4, c[0x0][0x390] ;  /* 0x00007200ff0477ac */ /* 0x000e620008000a00 */
[----:B0-----:R-:W-:-:S04]  /*0180*/  LEA R6, P0, R3, UR12, 0x2 ;  /* 0x0000000c03067c11 */ /* 0x001fc8000f8010ff */
[----:B------:R-:W-:-:S05]  /*0190*/  LEA.HI.X R7, R3, UR13, R4, 0x2, P0 ;  /* 0x0000000d03077c11 */ /* 0x000fca00080f1404 */
[----:B------:R0:W5:Y:S01]  /*01a0*/  LDG.E R5, desc[UR10][R6.64] ;  /* 0x0000000a06057981 */ /* 0x000162000c1e1900 */
[C---:B-1----:R-:W-:Y:S01]  /*01b0*/  LEA R2, P0, R3.reuse, UR4, 0x3 ;  /* 0x0000000403027c11 */ /* 0x042fe2000f8018ff */
[----:B------:R-:W-:Y:S01]  /*01c0*/  IMAD.U32 R0, RZ, RZ, UR6 ;  /* 0x00000006ff007e24 */ /* 0x000fe2000f8e00ff */
[----:B------:R-:W-:Y:S01]  /*01d0*/  BSSY.RECONVERGENT B0, `(.L_x_1051) ;  /* 0x000001b000007945 */ /* 0x000fe20003800200 */
[----:B------:R-:W-:Y:S02]  /*01e0*/  CS2R R16, SRZ ;  /* 0x0000000000107805 */ /* 0x000fe4000001ff00 */
[----:B------:R-:W-:Y:S01]  /*01f0*/  LEA.HI.X R3, R3, UR5, R4, 0x3, P0 ;  /* 0x0000000503037c11 */ /* 0x000fe200080f1c04 */
[----:B------:R-:W-:Y:S02]  /*0200*/  IMAD.U32 R4, RZ, RZ, UR7 ;  /* 0x00000007ff047e24 */ /* 0x000fe4000f8e00ff */
[----:B------:R-:W-:Y:S02]  /*0210*/  IMAD.MOV.U32 R15, RZ, RZ, R0 ;  /* 0x000000ffff0f7224 */ /* 0x000fe400078e0000 */
[----:B0-----:R-:W-:-:S07]  /*0220*/  IMAD.MOV.U32 R14, RZ, RZ, R4 ;  /* 0x000000ffff0e7224 */ /* 0x001fce00078e0004 */
.L_x_1052:
[----:B------:R-:W-:-:S05]  /*0230*/  IADD3 R12, P0, PT, -R16, R15, RZ ;  /* 0x0000000f100c7210 */ /* 0x000fca0007f1e1ff */
[----:B------:R-:W-:-:S05]  /*0240*/  IMAD.X R13, R14, 0x1, ~R17, P0 ;  /* 0x000000010e0d7824 */ /* 0x000fca00000e0e11 */
[----:B------:R-:W-:-:S05]  /*0250*/  LEA.HI R12, P0, R13, R12, RZ, 0x1 ;  /* 0x0000000c0d0c7211 */ /* 0x000fca00078108ff */
[----:B------:R-:W-:-:S05]  /*0260*/  IMAD.X R13, RZ, RZ, R13, P0 ;  /* 0x000000ffff0d7224 */ /* 0x000fca00000e060d */
[--C-:B------:R-:W-:Y:S02]  /*0270*/  SHF.R.S64 R12, R12, 0x1, R13.reuse ;  /* 0x000000010c0c7819 */ /* 0x100fe4000000100d */
[----:B------:R-:W-:Y:S02]  /*0280*/  SHF.R.S32.HI R13, RZ, 0x1, R13 ;  /* 0x00000001ff0d7819 */ /* 0x000fe4000001140d */
[----:B------:R-:W-:-:S05]  /*0290*/  IADD3 R12, P0, PT, R16, R12, RZ ;  /* 0x0000000c100c7210 */ /* 0x000fca0007f1e0ff */
[----:B------:R-:W-:Y:S01]  /*02a0*/  IMAD.X R13, R17, 0x1, R13, P0 ;  /* 0x00000001110d7824 */ /* 0x000fe200000e060d */
[----:B------:R-:W-:-:S04]  /*02b0*/  LEA R8, P0, R12, UR8, 0x2 ;  /* 0x000000080c087c11 */ /* 0x000fc8000f8010ff */
[----:B------:R-:W-:-:S05]  /*02c0*/  LEA.HI.X R9, R12, UR9, R13, 0x2, P0 ;  /* 0x000000090c097c11 */ /* 0x000fca00080f140d */
[----:B------:R-:W2:Y:S01]  /*02d0*/  LDG.E R8, desc[UR10][R8.64] ;  /* 0x0000000a08087981 */ /* 0x000ea2000c1e1900 */
[----:B------:R-:W-:-:S05]  /*02e0*/  IADD3 R10, P1, PT, R12, 0x1, RZ ;  /* 0x000000010c0a7810 */ /* 0x000fca0007f3e0ff */
[----:B------:R-:W-:Y:S01]  /*02f0*/  IMAD.X R11, RZ, RZ, R13, P1 ;  /* 0x000000ffff0b7224 */ /* 0x000fe200008e060d */
[----:B--2--5:R-:W-:-:S04]  /*0300*/  ISETP.GE.AND P0, PT, R8, R5, PT ;  /* 0x000000050800720c */ /* 0x024fc80003f06270 */
[----:B------:R-:W-:Y:S02]  /*0310*/  SEL R15, R15, R12, !P0 ;  /* 0x0000000c0f0f7207 */ /* 0x000fe40004000000 */
[----:B------:R-:W-:Y:S02]  /*0320*/  SEL R16, R10, R16, !P0 ;  /* 0x000000100a107207 */ /* 0x000fe40004000000 */
[----:B------:R-:W-:Y:S02]  /*0330*/  SEL R14, R14, R13, !P0 ;  /* 0x0000000d0e0e7207 */ /* 0x000fe40004000000 */
[----:B------:R-:W-:Y:S02]  /*0340*/  SEL R17, R11, R17, !P0 ;  /* 0x000000110b117207 */ /* 0x000fe40004000000 */
[----:B------:R-:W-:-:S04]  /*0350*/  ISETP.GE.U32.AND P0, PT, R16, R15, PT ;  /* 0x0000000f1000720c */ /* 0x000fc80003f06070 */
[----:B------:R-:W-:-:S13]  /*0360*/  ISETP.GE.AND.EX P0, PT, R17, R14, PT, P0 ;  /* 0x0000000e1100720c */ /* 0x000fda0003f06300 */
[----:B------:R-:W-:Y:S05]  /*0370*/  @!P0 BRA `(.L_x_1052) ;  /* 0xfffffffc00ac8947 */ /* 0x000fea000383ffff */
[----:B------:R-:W-:Y:S05]  /*0380*/  BSYNC.RECONVERGENT B0 ;  /* 0x0000000000007941 */ /* 0x000fea0003800200 */
.L_x_1051:
[----:B------:R-:W-:Y:S02]  /*0390*/  IMAD.MOV.U32 R8, RZ, RZ, R16 ;  /* 0x000000ffff087224 */ /* 0x000fe400078e0010 */
[----:B------:R-:W-:-:S05]  /*03a0*/  IMAD.MOV.U32 R9, RZ, RZ, R17 ;  /* 0x000000ffff097224 */ /* 0x000fca00078e0011 */
[----:B------:R0:W-:Y:S04]  /*03b0*/  STG.E.64 desc[UR10][R2.64], R8 ;  /* 0x0000000802007986 */ /* 0x0001e8000c101b0a */
[----:B------:R0:W5:Y:S01]  /*03c0*/  LDG.E R5, desc[UR10][R6.64+0x400] ;  /* 0x0004000a06057981 */ /* 0x000162000c1e1900 */
[----:B------:R-:W-:Y:S01]  /*03d0*/  BSSY.RECONVERGENT B0, `(.L_x_1053) ;  /* 0x0000018000007945 */ /* 0x000fe20003800200 */
[----:B------:R-:W-:Y:S02]  /*03e0*/  IMAD.MOV.U32 R13, RZ, RZ, RZ ;  /* 0x000000ffff0d7224 */ /* 0x000fe400078e00ff */
[----:B------:R-:W-:-:S07]  /*03f0*/  IMAD.MOV.U32 R15, RZ, RZ, RZ ;  /* 0x000000ffff0f7224 */ /* 0x000fce00078e00ff */
.L_x_1054:
[----:B------:R-:W-:-:S05]  /*0400*/  IADD3 R11, P0, PT, R0, -R13, RZ ;  /* 0x8000000d000b7210 */ /* 0x000fca0007f1e0ff */
[----:B------:R-:W-:-:S05]  /*0410*/  IMAD.X R10, R4, 0x1, ~R15, P0 ;  /* 0x00000001040a7824 */ /* 0x000fca00000e0e0f */
[----:B------:R-:W-:-:S05]  /*0420*/  LEA.HI R11, P0, R10, R11, RZ, 0x1 ;  /* 0x0000000b0a0b7211 */ /* 0x000fca00078108ff */
[----:B------:R-:W-:-:S05]  /*0430*/  IMAD.X R10, RZ, RZ, R10, P0 ;  /* 0x000000ffff0a7224 */ /* 0x000fca00000e060a */
[--C-:B------:R-:W-:Y:S02]  /*0440*/  SHF.R.S64 R11, R11, 0x1, R10.reuse ;  /* 0x000000010b0b7819 */ /* 0x100fe4000000100a */
[----:B------:R-:W-:Y:S02]  /*0450*/  SHF.R.S32.HI R10, RZ, 0x1, R10 ;  /* 0x00000001ff0a7819 */ /* 0x000fe4000001140a */
[----:B------:R-:W-:-:S05]  /*0460*/  IADD3 R11, P0, PT, R13, R11, RZ ;  /* 0x0000000b0d0b7210 */ /* 0x000fca0007f1e0ff */
[----:B------:R-:W-:Y:S01]  /*0470*/  IMAD.X R10, R15, 0x1, R10, P0 ;  /* 0x000000010f0a7824 */ /* 0x000fe200000e060a */
[----:B0-----:R-:W-:-:S04]  /*0480*/  LEA R6, P0, R11, UR8, 0x2 ;  /* 0x000000080b067c11 */ /* 0x001fc8000f8010ff */
        /* <DEDUP_REMOVED lines=13> */
.L_x_1053:
[----:B------:R-:W-:Y:S02]  /*0560*/  IMAD.MOV.U32 R4, RZ, RZ, R13 ;  /* 0x000000ffff047224 */ /* 0x000fe400078e000d */
[----:B------:R-:W-:-:S05]  /*0570*/  IMAD.MOV.U32 R5, RZ, RZ, R15 ;  /* 0x000000ffff057224 */ /* 0x000fca00078e000f */
[----:B------:R-:W-:Y:S01]  /*0580*/  STG.E.64 desc[UR10][R2.64+0x800], R4 ;  /* 0x0008000402007986 */ /* 0x000fe2000c101b0a */
[----:B------:R-:W-:Y:S05]  /*0590*/  EXIT ;  /* 0x000000000000794d */ /* 0x000fea0003800000 */
.L_x_1050:
[----:B------:R-:W0:Y:S01]  /*05a0*/  LDCU.64 UR6, c[0x0][0x390] ;  /* 0x00007200ff0677ac */ /* 0x000e220008000a00 */
[----:B------:R-:W-:-:S05]  /*05b0*/  IADD3 R0, P0, PT, R0, UR4, RZ ;  /* 0x0000000400007c10 */ /* 0x000fca000ff1e0ff */
[----:B------:R-:W-:Y:S01]  /*05c0*/  IMAD.X R3, RZ, RZ, UR5, P0 ;  /* 0x00000005ff037e24 */ /* 0x000fe200080e06ff */
[----:B0-----:R-:W-:-:S04]  /*05d0*/  LEA R2, P0, R0, UR6, 0x3 ;  /* 0x0000000600027c11 */ /* 0x001fc8000f8018ff */
[----:B------:R-:W-:-:S05]  /*05e0*/  LEA.HI.X R3, R0, UR7, R3, 0x3, P0 ;  /* 0x0000000700037c11 */ /* 0x000fca00080f1c03 */
[----:B------:R-:W-:Y:S04]  /*05f0*/  STG.E.64 desc[UR10][R2.64], RZ ;  /* 0x000000ff02007986 */ /* 0x000fe8000c101b0a */
[----:B------:R-:W-:Y:S01]  /*0600*/  STG.E.64 desc[UR10][R2.64+0x800], RZ ;  /* 0x000800ff02007986 */ /* 0x000fe2000c101b0a */
[----:B------:R-:W-:Y:S05]  /*0610*/  EXIT ;  /* 0x000000000000794d */ /* 0x000fea0003800000 */
.L_x_1049:
[----:B------:R-:W0:Y:S01]  /*0620*/  LDCU.64 UR8, c[0x0][0x3a0] ;  /* 0x00007400ff0877ac */ /* 0x000e220008000a00 */
[----:B------:R-:W1:Y:S01]  /*0630*/  S2R R5, SR_TID.X ;  /* 0x0000000000057919 */ /* 0x000e620000002100 */
[----:B------:R-:W0:Y:S01]  /*0640*/  LDCU.64 UR12, c[0x0][0x398] ;  /* 0x00007300ff0c77ac */ /* 0x000e220008000a00 */
[----:B------:R-:W-:Y:S02]  /*0650*/  USHF.R.S32.HI UR7, URZ, 0x1f, UR6 ;  /* 0x0000001fff077899 */ /* 0x000fe40008011406 */
[----:B0-----:R-:W-:-:S04]  /*0660*/  UIADD3 UR8, UP0, UPT, UR8, -UR12, URZ ;  /* 0x8000000c08087290 */ /* 0x001fc8000ff1e0ff */
[----:B------:R-:W-:-:S04]  /*0670*/  UIADD3.X UR9, UPT, UPT, UR9, ~UR13, URZ, UP0, !UPT ;  /* 0x8000000d09097290 */ /* 0x000fc800087fe4ff */
[----:B------:R-:W-:Y:S02]  /*0680*/  USHF.R.S64 UR8, UR8, 0x2, UR9 ;  /* 0x0000000208087899 */ /* 0x000fe40008001009 */
[----:B------:R-:W-:Y:S02]  /*0690*/  USHF.R.S32.HI UR9, URZ, 0x2, UR9 ;  /* 0x00000002ff097899 */ /* 0x000fe40008011409 */
[----:B------:R-:W-:-:S04]  /*06a0*/  UISETP.GE.U32.AND UP0, UPT, UR8, 0x1, UPT ;  /* 0x000000010800788c */ /* 0x000fc8000bf06070 */
[----:B------:R-:W-:-:S09]  /*06b0*/  UISETP.GE.AND.EX UP0, UPT, UR9, URZ, UPT, UP0 ;  /* 0x000000ff0900728c */ /* 0x000fd2000bf06300 */
[----:B-1----:R-:W-:Y:S05]  /*06c0*/  BRA.U !UP0, `(.L_x_1055) ;  /* 0x0000000508687547 */ /* 0x002fea000b800000 */
[----:B------:R-:W-:Y:S01]  /*06d0*/  IMAD.U32 R0, RZ, RZ, UR7 ;  /* 0x00000007ff007e24 */ /* 0x000fe2000f8e00ff */
[----:B------:R-:W-:Y:S01]  /*06e0*/  ISETP.LT.U32.AND P0, PT, R5, UR6, PT ;  /* 0x0000000605007c0c */ /* 0x000fe2000bf01070 */
[----:B------:R-:W-:Y:S01]  /*06f0*/  IMAD.U32 R4, RZ, RZ, UR9 ;  /* 0x00000009ff047e24 */ /* 0x000fe2000f8e00ff */
[----:B------:R-:W-:Y:S02]  /*0700*/  BSSY.RECONVERGENT B0, `(.L_x_1056) ;  /* 0x000002b000007945 */ /* 0x000fe40003800200 */
[----:B------:R-:W-:Y:S01]  /*0710*/  ISETP.GT.AND.EX P0, PT, R0, RZ, PT, P0 ;  /* 0x000000ff0000720c */ /* 0x000fe20003f04300 */
[----:B------:R-:W-:-:S12]  /*0720*/  IMAD.U32 R0, RZ, RZ, UR8 ;  /* 0x00000008ff007e24 */ /* 0x000fd8000f8e00ff */
[----:B------:R-:W-:Y:S05]  /*0730*/  @!P0 BRA `(.L_x_1057) ;  /* 0x00000000009c8947 */ /* 0x000fea0003800000 */
[----:B------:R-:W0:Y:S01]  /*0740*/  LDCU.64 UR8, c[0x0][0x388] ;  /* 0x00007100ff0877ac */ /* 0x000e220008000a00 */
[----:B------:R-:W-:-:S05]  /*0750*/  IADD3 R3, P0, PT, R5, UR4, RZ ;  /* 0x0000000405037c10 */ /* 0x000fca000ff1e0ff */
[----:B------:R-:W-:Y:S01]  /*0760*/  IMAD.X R10, RZ, RZ, UR5, P0 ;  /* 0x00000005ff0a7e24 */ /* 0x000fe200080e06ff */
[----:B0-----:R-:W-:-:S04]  /*0770*/  LEA R6, P0, R3, UR8, 0x2 ;  /* 0x0000000803067c11 */ /* 0x001fc8000f8010ff */
[----:B------:R-:W-:Y:S01]  /*0780*/  LEA.HI.X R7, R3, UR9, R10, 0x2, P0 ;  /* 0x0000000903077c11 */ /* 0x000fe200080f140a */
[----:B------:R-:W0:Y:S04]  /*0790*/  LDCU.64 UR8, c[0x0][0x390] ;  /* 0x00007200ff0877ac */ /* 0x000e280008000a00 */
[----:B------:R1:W5:Y:S01]  /*07a0*/  LDG.E R8, desc[UR10][R6.64] ;  /* 0x0000000a06087981 */ /* 0x000362000c1e1900 */
[----:B------:R-:W-:Y:S01]  /*07b0*/  BSSY.RECONVERGENT B1, `(.L_x_1058) ;  /* 0x000001c000017945 */ /* 0x000fe20003800200 */
[----:B------:R-:W-:Y:S02]  /*07c0*/  IMAD.MOV.U32 R15, RZ, RZ, RZ ;  /* 0x000000ffff0f7224 */ /* 0x000fe400078e00ff */
[----:B------:R-:W-:Y:S02]  /*07d0*/  IMAD.MOV.U32 R16, RZ, RZ, RZ ;  /* 0x000000ffff107224 */ /* 0x000fe400078e00ff */
[----:B------:R-:W-:-:S02]  /*07e0*/  IMAD.MOV.U32 R14, RZ, RZ, R0 ;  /* 0x000000ffff0e7224 */ /* 0x000fc400078e0000 */
[----:B------:R-:W-:Y:S01]  /*07f0*/  IMAD.MOV.U32 R13, RZ, RZ, R4 ;  /* 0x000000ffff0d7224 */ /* 0x000fe200078e0004 */
[----:B0-----:R-:W-:-:S04]  /*0800*/  LEA R2, P0, R3, UR8, 0x3 ;  /* 0x0000000803027c11 */ /* 0x001fc8000f8018ff */
[----:B-1----:R-:W-:-:S09]  /*0810*/  LEA.HI.X R3, R3, UR9, R10, 0x3, P0 ;  /* 0x0000000903037c11 */ /* 0x002fd200080f1c0a */
.L_x_1059:
        /* <DEDUP_REMOVED lines=9> */
[----:B------:R-:W-:-:S06]  /*08b0*/  LEA.HI.X R7, R11, UR13, R12, 0x2, P0 ;  /* 0x0000000d0b077c11 */ /* 0x000fcc00080f140c */
        /* <DEDUP_REMOVED lines=12> */
.L_x_1058:
[----:B------:R-:W-:Y:S02]  /*0980*/  IMAD.MOV.U32 R6, RZ, RZ, R15 ;  /* 0x000000ffff067224 */ /* 0x000fe400078e000f */
[----:B------:R-:W-:-:S05]  /*0990*/  IMAD.MOV.U32 R7, RZ, RZ, R16 ;  /* 0x000000ffff077224 */ /* 0x000fca00078e0010 */
[----:B------:R0:W-:Y:S02]  /*09a0*/  STG.E.64 desc[UR10][R2.64], R6 ;  /* 0x0000000602007986 */ /* 0x0001e4000c101b0a */
.L_x_1057:
[----:B------:R-:W-:Y:S05]  /*09b0*/  BSYNC.RECONVERGENT B0 ;  /* 0x0000000000007941 */ /* 0x000fea0003800200 */
.L_x_1056:
[----:B0-----:R-:W-:Y:S02]  /*09c0*/  VIADD R2, R5, 0x100 ;  /* 0x0000010005027836 */ /* 0x001fe40000000000 */
[----:B------:R-:W-:-:S03]  /*09d0*/  IMAD.U32 R3, RZ, RZ, UR7 ;  /* 0x00000007ff037e24 */ /* 0x000fc6000f8e00ff */
[----:B------:R-:W-:-:S04]  /*09e0*/  ISETP.LT.U32.AND P0, PT, R2, UR6, PT ;  /* 0x0000000602007c0c */ /* 0x000fc8000bf01070 */
[----:B------:R-:W-:-:S13]  /*09f0*/  ISETP.GT.AND.EX P0, PT, R3, RZ, PT, P0 ;  /* 0x000000ff0300720c */ /* 0x000fda0003f04300 */
[----:B------:R-:W-:Y:S05]  /*0a00*/  @!P0 EXIT ;  /* 0x000000000000894d */ /* 0x000fea0003800000 */
        /* <DEDUP_REMOVED lines=8> */
[----:B------:R-:W-:Y:S01]  /*0a90*/  BSSY.RECONVERGENT B0, `(.L_x_1060) ;  /* 0x0000019000007945 */ /* 0x000fe20003800200 */
[----:B------:R-:W-:Y:S02]  /*0aa0*/  IMAD.MOV.U32 R13, RZ, RZ, RZ ;  /* 0x000000ffff0d7224 */ /* 0x000fe400078e00ff */
[----:B------:R-:W-:Y:S01]  /*0ab0*/  LEA.HI.X R3, R3, UR5, R8, 0x3, P0 ;  /* 0x0000000503037c11 */ /* 0x000fe200080f1c08 */
[----:B------:R-:W-:-:S08]  /*0ac0*/  IMAD.MOV.U32 R15, RZ, RZ, RZ ;  /* 0x000000ffff0f7224 */ /* 0x000fd000078e00ff */
.L_x_1061:
        /* <DEDUP_REMOVED lines=22> */
.L_x_1060:
[----:B------:R-:W-:Y:S02]  /*0c30*/  IMAD.MOV.U32 R4, RZ, RZ, R13 ;  /* 0x000000ffff047224 */ /* 0x000fe400078e000d */
[----:B------:R-:W-:-:S05]  /*0c40*/  IMAD.MOV.U32 R5, RZ, RZ, R15 ;  /* 0x000000ffff057224 */ /* 0x000fca00078e000f */
[----:B------:R-:W-:Y:S01]  /*0c50*/  STG.E.64 desc[UR10][R2.64+0x800], R4 ;  /* 0x0008000402007986 */ /* 0x000fe2000c101b0a */
[----:B------:R-:W-:Y:S05]  /*0c60*/  EXIT ;  /* 0x000000000000794d */ /* 0x000fea0003800000 */
.L_x_1055:
[----:B------:R-:W0:Y:S01]  /*0c70*/  LDCU.64 UR8, c[0x0][0x390] ;  /* 0x00007200ff0877ac */ /* 0x000e220008000a00 */
[----:B------:R-:W-:Y:S01]  /*0c80*/  IMAD.U32 R2, RZ, RZ, UR7 ;  /* 0x00000007ff027e24 */ /* 0x000fe2000f8e00ff */
[C---:B------:R-:W-:Y:S02]  /*0c90*/  IADD3 R0, P1, PT, R5.reuse, UR4, RZ ;  /* 0x0000000405007c10 */ /* 0x040fe4000ff3e0ff */
[C---:B------:R-:W-:Y:S01]  /*0ca0*/  ISETP.LT.U32.AND P0, PT, R5.reuse, UR6, PT ;  /* 0x0000000605007c0c */ /* 0x040fe2000bf01070 */
[----:B------:R-:W-:Y:S02]  /*0cb0*/  VIADD R5, R5, 0x100 ;  /* 0x0000010005057836 */ /* 0x000fe40000000000 */
[----:B------:R-:W-:Y:S01]  /*0cc0*/  IMAD.X R3, RZ, RZ, UR5, P1 ;  /* 0x00000005ff037e24 */ /* 0x000fe200088e06ff */
[----:B------:R-:W-:Y:S02]  /*0cd0*/  ISETP.GT.AND.EX P0, PT, R2, RZ, PT, P0 ;  /* 0x000000ff0200720c */ /* 0x000fe40003f04300 */
[----:B------:R-:W-:-:S02]  /*0ce0*/  ISETP.LT.U32.AND P1, PT, R5, UR6, PT ;  /* 0x0000000605007c0c */ /* 0x000fc4000bf21070 */
[----:B0-----:R-:W-:-:S04]  /*0cf0*/  LEA R2, P2, R0, UR8, 0x3 ;  /* 0x0000000800027c11 */ /* 0x001fc8000f8418ff */
[----:B------:R-:W-:Y:S01]  /*0d00*/  LEA.HI.X R3, R0, UR9, R3, 0x3, P2 ;  /* 0x0000000900037c11 */ /* 0x000fe200090f1c03 */
[----:B------:R-:W-:-:S04]  /*0d10*/  IMAD.U32 R0, RZ, RZ, UR7 ;  /* 0x00000007ff007e24 */ /* 0x000fc8000f8e00ff */
[----:B------:R0:W-:Y:S01]  /*0d20*/  @P0 STG.E.64 desc[UR10][R2.64], RZ ;  /* 0x000000ff02000986 */ /* 0x0001e2000c101b0a */
[----:B------:R-:W-:-:S13]  /*0d30*/  ISETP.GT.AND.EX P1, PT, R0, RZ, PT, P1 ;  /* 0x000000ff0000720c */ /* 0x000fda0003f24310 */
[----:B0-----:R-:W-:Y:S05]  /*0d40*/  @!P1 EXIT ;  /* 0x000000000000994d */ /* 0x001fea0003800000 */
[----:B------:R-:W-:Y:S01]  /*0d50*/  STG.E.64 desc[UR10][R2.64+0x800], RZ ;  /* 0x000800ff02007986 */ /* 0x000fe2000c101b0a */
[----:B------:R-:W-:Y:S05]  /*0d60*/  EXIT ;  /* 0x000000000000794d */ /* 0x000fea0003800000 */
.L_x_1062:
        /* <DEDUP_REMOVED lines=9> */
.L_x_1083:


//--------------------- .text._ZN3cub18CUB_300001_SM_10006detail11EmptyKernelIvEEvv --------------------------
	.section	.text._ZN3cub18CUB_300001_SM_10006detail11EmptyKernelIvEEvv,"ax",@progbits
	.align	128
        .global         _ZN3cub18CUB_300001_SM_10006detail11EmptyKernelIvEEvv
        .type           _ZN3cub18CUB_300001_SM_10006detail11EmptyKernelIvEEvv,@function
        .size           _ZN3cub18CUB_300001_SM_10006detail11EmptyKernelIvEEvv,(.L_x_1084 - _ZN3cub18CUB_300001_SM_10006detail11EmptyKernelIvEEvv)
        .other          _ZN3cub18CUB_300001_SM_10006detail11EmptyKernelIvEEvv,@"STO_CUDA_ENTRY STV_DEFAULT"
_ZN3cub18CUB_300001_SM_10006detail11EmptyKernelIvEEvv:
.text._ZN3cub18CUB_300001_SM_10006detail11EmptyKernelIvEEvv:
[----:B------:R-:W-:Y:S01]  /*0000*/  LDC R1, c[0x0][0x37c] ;  /* 0x0000df00ff017b82 */ /* 0x000fe20000000800 */
[----:B------:R-:W-:Y:S05]  /*0010*/  EXIT ;  /* 0x000000000000794d */ /* 0x000fea0003800000 */
.L_x_1063:
        /* <DEDUP_REMOVED lines=14> */
.L_x_1084:


//--------------------- .text._Z25collectHistogramSharedMemiPjPii --------------------------
	.section	.text._Z25collectHistogramSharedMemiPjPii,"ax",@progbits
	.align	128
        .global         _Z25collectHistogramSharedMemiPjPii
        .type           _Z25collectHistogramSharedMemiPjPii,@function
        .size           _Z25collectHistogramSharedMemiPjPii,(.L_x_1085 - _Z25collectHistogramSharedMemiPjPii)
        .other          _Z25collectHistogramSharedMemiPjPii,@"STO_CUDA_ENTRY STV_DEFAULT"
_Z25collectHistogramSharedMemiPjPii:
.text._Z25collectHistogramSharedMemiPjPii:
[----:B------:R-:W-:Y:S01]  /*0000*/  LDC R1, c[0x0][0x37c] ;  /* 0x0000df00ff017b82 */ /* 0x000fe20000000800 */
[----:B------:R-:W0:Y:S07]  /*0010*/  S2R R0, SR_TID.X ;  /* 0x0000000000007919 */ /* 0x000e2e0000002100 */
[----:B------:R-:W1:Y:S01]  /*0020*/  S2UR UR5, SR_CgaCtaId ;  /* 0x00000000000579c3 */ /* 0x000e620000008800 */
[----:B------:R-:W2:Y:S01]  /*0030*/  LDCU UR7, c[0x0][0x380] ;  /* 0x00007000ff0777ac */ /* 0x000ea20008000800 */
[----:B------:R-:W-:Y:S01]  /*0040*/  BSSY.RECONVERGENT B0, `(.L_x_1064) ;  /* 0x000005b000007945 */ /* 0x000fe20003800200 */
[----:B------:R-:W-:Y:S01]  /*0050*/  UMOV UR4, 0x400 ;  /* 0x0000040000047882 */ /* 0x000fe20000000000 */
[----:B------:R-:W3:Y:S04]  /*0060*/  LDCU.64 UR8, c[0x0][0x358] ;  /* 0x00006b00ff0877ac */ /* 0x000ee80008000a00 */
[----:B------:R-:W4:Y:S08]  /*0070*/  S2UR UR6, SR_CTAID.X ;  /* 0x00000000000679c3 */ /* 0x000f300000002500 */
[----:B------:R-:W4:Y:S01]  /*0080*/  LDC R5, c[0x0][0x360] ;  /* 0x0000d800ff057b82 */ /* 0x000f220000000800 */
[----:B-1----:R-:W-:Y:S01]  /*0090*/  ULEA UR4, UR5, UR4, 0x18 ;  /* 0x0000000405047291 */ /* 0x002fe2000f8ec0ff */
[----:B------:R-:W1:Y:S01]  /*00a0*/  LDCU UR5, c[0x0][0x370] ;  /* 0x00006e00ff0577ac */ /* 0x000e620008000800 */
[----:B0-----:R-:W-:-:S04]  /*00b0*/  ISETP.GT.U32.AND P0, PT, R0, 0xff, PT ;  /* 0x000000ff0000780c */ /* 0x001fc80003f04070 */
[----:B------:R-:W-:Y:S01]  /*00c0*/  LEA R4, R0, UR4, 0x2 ;  /* 0x0000000400047c11 */ /* 0x000fe2000f8e10ff */
[----:B----4-:R-:W-:-:S08]  /*00d0*/  IMAD R3, R5, UR6, R0 ;  /* 0x0000000605037c24 */ /* 0x010fd0000f8e0200 */
[----:B------:R0:W-:Y:S01]  /*00e0*/  @!P0 STS [R4], RZ ;  /* 0x000000ff04008388 */ /* 0x0001e20000000800 */
[----:B------:R-:W-:Y:S01]  /*00f0*/  BAR.SYNC.DEFER_BLOCKING 0x0 ;  /* 0x0000000000007b1d */ /* 0x000fe20000010000 */
[----:B--2---:R-:W-:Y:S01]  /*0100*/  ISETP.GE.AND P1, PT, R3, UR7, PT ;  /* 0x0000000703007c0c */ /* 0x004fe2000bf26270 */
[----:B-1----:R-:W-:-:S12]  /*0110*/  IMAD R2, R5, UR5, RZ ;  /* 0x0000000505027c24 */ /* 0x002fd8000f8e02ff */
[----:B0--3--:R-:W-:Y:S05]  /*0120*/  @P1 BRA `(.L_x_1065) ;  /* 0x0000000400301947 */ /* 0x009fea0003800000 */
[----:B------:R-:W0:Y:S01]  /*0130*/  I2F.U32.RP R10, R2 ;  /* 0x00000002000a7306 */ /* 0x000e220000209000 */
[C---:B------:R-:W-:Y:S01]  /*0140*/  IMAD.IADD R5, R2.reuse, 0x1, R3 ;  /* 0x0000000102057824 */ /* 0x040fe200078e0203 */
[----:B------:R-:W-:Y:S01]  /*0150*/  ISETP.NE.U32.AND P3, PT, R2, RZ, PT ;  /* 0x000000ff0200720c */ /* 0x000fe20003f65070 */
[----:B------:R-:W-:Y:S01]  /*0160*/  IMAD.MOV R11, RZ, RZ, -R2 ;  /* 0x000000ffff0b7224 */ /* 0x000fe200078e0a02 */
[----:B------:R-:W1:Y:S01]  /*0170*/  LDCU UR5, c[0x0][0x398] ;  /* 0x00007300ff0577ac */ /* 0x000e620008000800 */
[----:B------:R-:W-:Y:S01]  /*0180*/  BSSY.RECONVERGENT B1, `(.L_x_1066) ;  /* 0x000002a000017945 */ /* 0x000fe20003800200 */
[C---:B------:R-:W-:Y:S02]  /*0190*/  ISETP.GE.AND P1, PT, R5.reuse, UR7, PT ;  /* 0x0000000705007c0c */ /* 0x040fe4000bf26270 */
[----:B------:R-:W-:Y:S02]  /*01a0*/  VIMNMX R8, PT, PT, R5, UR7, !PT ;  /* 0x0000000705087c48 */ /* 0x000fe4000ffe0100 */
[----:B------:R-:W-:-:S04]  /*01b0*/  SEL R9, RZ, 0x1, P1 ;  /* 0x00000001ff097807 */ /* 0x000fc80000800000 */
[----:B------:R-:W-:Y:S01]  /*01c0*/  IADD3 R5, PT, PT, R8, -R5, -R9 ;  /* 0x8000000508057210 */ /* 0x000fe20007ffe809 */
[----:B0-----:R-:W0:Y:S02]  /*01d0*/  MUFU.RCP R10, R10 ;  /* 0x0000000a000a7308 */ /* 0x001e240000001000 */
[----:B0-----:R-:W-:-:S06]  /*01e0*/  VIADD R6, R10, 0xffffffe ;  /* 0x0ffffffe0a067836 */ /* 0x001fcc0000000000 */
[----:B------:R0:W2:Y:S02]  /*01f0*/  F2I.FTZ.U32.TRUNC.NTZ R7, R6 ;  /* 0x0000000600077305 */ /* 0x0000a4000021f000 */
[----:B0-----:R-:W-:Y:S02]  /*0200*/  IMAD.MOV.U32 R6, RZ, RZ, RZ ;  /* 0x000000ffff067224 */ /* 0x001fe400078e00ff */
[----:B--2---:R-:W-:-:S04]  /*0210*/  IMAD R11, R11, R7, RZ ;  /* 0x000000070b0b7224 */ /* 0x004fc800078e02ff */
[----:B------:R-:W-:-:S06]  /*0220*/  IMAD.HI.U32 R10, R7, R11, R6 ;  /* 0x0000000b070a7227 */ /* 0x000fcc00078e0006 */
[----:B------:R-:W-:-:S04]  /*0230*/  IMAD.HI.U32 R10, R10, R5, RZ ;  /* 0x000000050a0a7227 */ /* 0x000fc800078e00ff */
[----:B------:R-:W-:-:S04]  /*0240*/  IMAD.MOV R6, RZ, RZ, -R10 ;  /* 0x000000ffff067224 */ /* 0x000fc800078e0a0a */
[----:B------:R-:W-:Y:S02]  /*0250*/  IMAD R5, R2, R6, R5 ;  /* 0x0000000602057224 */ /* 0x000fe400078e0205 */
[----:B------:R-:W0:Y:S03]  /*0260*/  LDC.64 R6, c[0x0][0x388] ;  /* 0x0000e200ff067b82 */ /* 0x000e260000000a00 */
[----:B------:R-:W-:-:S13]  /*0270*/  ISETP.GE.U32.AND P1, PT, R5, R2, PT ;  /* 0x000000020500720c */ /* 0x000fda0003f26070 */
[----:B------:R-:W-:Y:S01]  /*0280*/  @P1 IMAD.IADD R5, R5, 0x1, -R2 ;  /* 0x0000000105051824 */ /* 0x000fe200078e0a02 */
[----:B------:R-:W-:-:S04]  /*0290*/  @P1 IADD3 R10, PT, PT, R10, 0x1, RZ ;  /* 0x000000010a0a1810 */ /* 0x000fc80007ffe0ff */
[----:B------:R-:W-:-:S13]  /*02a0*/  ISETP.GE.U32.AND P2, PT, R5, R2, PT ;  /* 0x000000020500720c */ /* 0x000fda0003f46070 */
[----:B------:R-:W-:Y:S01]  /*02b0*/  @P2 VIADD R10, R10, 0x1 ;  /* 0x000000010a0a2836 */ /* 0x000fe20000000000 */
[----:B------:R-:W-:-:S05]  /*02c0*/  @!P3 LOP3.LUT R10, RZ, R2, RZ, 0x33, !PT ;  /* 0x00000002ff0ab212 */ /* 0x000fca00078e33ff */
[----:B------:R-:W-:-:S05]  /*02d0*/  IMAD.IADD R10, R9, 0x1, R10 ;  /* 0x00000001090a7824 */ /* 0x000fca00078e020a */
[C---:B------:R-:W-:Y:S02]  /*02e0*/  LOP3.LUT R5, R10.reuse, 0x3, RZ, 0xc0, !PT ;  /* 0x000000030a057812 */ /* 0x040fe400078ec0ff */
[----:B------:R-:W-:Y:S02]  /*02f0*/  ISETP.GE.U32.AND P2, PT, R10, 0x3, PT ;  /* 0x000000030a00780c */ /* 0x000fe40003f46070 */
[----:B------:R-:W-:Y:S01]  /*0300*/  ISETP.NE.AND P1, PT, R5, 0x3, PT ;  /* 0x000000030500780c */ /* 0x000fe20003f25270 */
[----:B-1----:R-:W-:-:S05]  /*0310*/  IMAD R5, RZ, RZ, -UR5 ;  /* 0x80000005ff057e24 */ /* 0x002fca000f8e02ff */
[----:B------:R-:W-:-:S07]  /*0320*/  LEA R5, R5, 0x20, 0x3 ;  /* 0x0000002005057811 */ /* 0x000fce00078e18ff */
[----:B0-----:R-:W-:Y:S05]  /*0330*/  @!P1 BRA `(.L_x_1067) ;  /* 0x0000000000389947 */ /* 0x001fea0003800000 */
[----:B------:R-:W0:Y:S01]  /*0340*/  LDC.64 R8, c[0x0][0x388] ;  /* 0x0000e200ff087b82 */ /* 0x000e220000000a00 */
[----:B------:R-:W-:-:S05]  /*0350*/  VIADD R10, R10, 0x1 ;  /* 0x000000010a0a7836 */ /* 0x000fca0000000000 */
[----:B------:R-:W-:-:S04]  /*0360*/  LOP3.LUT R10, R10, 0x3, RZ, 0xc0, !PT ;  /* 0x000000030a0a7812 */ /* 0x000fc800078ec0ff */
[----:B------:R-:W-:-:S07]  /*0370*/  IADD3 R12, PT, PT, -R10, RZ, RZ ;  /* 0x000000ff0a0c7210 */ /* 0x000fce0007ffe1ff */
.L_x_1068:
[----:B0-----:R-:W-:-:S06]  /*0380*/  IMAD.WIDE R10, R3, 0x4, R8 ;  /* 0x00000004030a7825 */ /* 0x001fcc00078e0208 */
[----:B------:R-:W2:Y:S01]  /*0390*/  LDG.E R10, desc[UR8][R10.64] ;  /* 0x000000080a0a7981 */ /* 0x000ea2000c1e1900 */
[----:B------:R-:W-:Y:S02]  /*03a0*/  VIADD R12, R12, 0x1 ;  /* 0x000000010c0c7836 */ /* 0x000fe40000000000 */
[----:B------:R-:W-:-:S03]  /*03b0*/  IMAD.IADD R3, R2, 0x1, R3 ;  /* 0x0000000102037824 */ /* 0x000fc600078e0203 */
[----:B------:R-:W-:Y:S02]  /*03c0*/  ISETP.NE.AND P1, PT, R12, RZ, PT ;  /* 0x000000ff0c00720c */ /* 0x000fe40003f25270 */
[----:B-12---:R-:W-:-:S05]  /*03d0*/  SHF.R.U32.HI R13, RZ, R5, R10 ;  /* 0x00000005ff0d7219 */ /* 0x006fca000001160a */
[----:B------:R-:W-:-:S05]  /*03e0*/  IMAD.SHL.U32 R13, R13, 0x4, RZ ;  /* 0x000000040d0d7824 */ /* 0x000fca00078e00ff */
[----:B------:R-:W-:-:S05]  /*03f0*/  LOP3.LUT R13, R13, 0x3fc, RZ, 0xc0, !PT ;  /* 0x000003fc0d0d7812 */ /* 0x000fca00078ec0ff */
[----:B------:R1:W-:Y:S01]  /*0400*/  ATOMS.POPC.INC.32 RZ, [R13+UR4] ;  /* 0x000000000dff7f8c */ /* 0x0003e2000d800004 */
[----:B------:R-:W-:Y:S05]  /*0410*/  @P1 BRA `(.L_x_1068) ;  /* 0xfffffffc00d81947 */ /* 0x000fea000383ffff */
.L_x_1067:
[----:B------:R-:W-:Y:S05]  /*0420*/  BSYNC.RECONVERGENT B1 ;  /* 0x0000000000017941 */ /* 0x000fea0003800200 */
.L_x_1066:
[----:B------:R-:W-:Y:S05]  /*0430*/  @!P2 BRA `(.L_x_1065) ;  /* 0x00000000006ca947 */ /* 0x000fea0003800000 */
.L_x_1069:
[----:B------:R-:W-:-:S04]  /*0440*/  IMAD.WIDE R14, R3, 0x4, R6 ;  /* 0x00000004030e7825 */ /* 0x000fc800078e0206 */
[C---:B------:R-:W-:Y:S02]  /*0450*/  IMAD.WIDE R8, R2.reuse, 0x4, R14 ;  /* 0x0000000402087825 */ /* 0x040fe400078e020e */
[----:B------:R-:W2:Y:S02]  /*0460*/  LDG.E R14, desc[UR8][R14.64] ;  /* 0x000000080e0e7981 */ /* 0x000ea4000c1e1900 */
[C---:B------:R-:W-:Y:S02]  /*0470*/  IMAD.WIDE R10, R2.reuse, 0x4, R8 ;  /* 0x00000004020a7825 */ /* 0x040fe400078e0208 */
[----:B------:R-:W3:Y:S02]  /*0480*/  LDG.E R8, desc[UR8][R8.64] ;  /* 0x0000000808087981 */ /* 0x000ee4000c1e1900 */
[C---:B-1----:R-:W-:Y:S02]  /*0490*/  IMAD.WIDE R12, R2.reuse, 0x4, R10 ;  /* 0x00000004020c7825 */ /* 0x042fe400078e020a */
[----:B------:R-:W4:Y:S04]  /*04a0*/  LDG.E R10, desc[UR8][R10.64] ;  /* 0x000000080a0a7981 */ /* 0x000f28000c1e1900 */
[----:B------:R-:W5:Y:S01]  /*04b0*/  LDG.E R12, desc[UR8][R12.64] ;  /* 0x000000080c0c7981 */ /* 0x000f62000c1e1900 */
[----:B------:R-:W-:-:S05]  /*04c0*/  IMAD R3, R2, 0x4, R3 ;  /* 0x0000000402037824 */ /* 0x000fca00078e0203 */
[----:B------:R-:W-:Y:S02]  /*04d0*/  ISETP.GE.AND P1, PT, R3, UR7, PT ;  /* 0x0000000703007c0c */ /* 0x000fe4000bf26270 */
[-C--:B0-2---:R-:W-:Y:S02]  /*04e0*/  SHF.R.U32.HI R16, RZ, R5.reuse, R14 ;  /* 0x00000005ff107219 */ /* 0x085fe4000001160e */
[----:B---3--:R-:W-:-:S03]  /*04f0*/  SHF.R.U32.HI R17, RZ, R5, R8 ;  /* 0x00000005ff117219 */ /* 0x008fc60000011608 */
[----:B------:R-:W-:Y:S01]  /*0500*/  IMAD.SHL.U32 R16, R16, 0x4, RZ ;  /* 0x0000000410107824 */ /* 0x000fe200078e00ff */
[-C--:B----4-:R-:W-:Y:S02]  /*0510*/  SHF.R.U32.HI R18, RZ, R5.reuse, R10 ;  /* 0x00000005ff127219 */ /* 0x090fe4000001160a */
[----:B-----5:R-:W-:-:S03]  /*0520*/  SHF.R.U32.HI R19, RZ, R5, R12 ;  /* 0x00000005ff137219 */ /* 0x020fc6000001160c */
[----:B------:R-:W-:Y:S01]  /*0530*/  IMAD.SHL.U32 R18, R18, 0x4, RZ ;  /* 0x0000000412127824 */ /* 0x000fe200078e00ff */
[----:B------:R-:W-:Y:S01]  /*0540*/  SHF.L.U32 R17, R17, 0x2, RZ ;  /* 0x0000000211117819 */ /* 0x000fe200000006ff */
[----:B------:R-:W-:Y:S01]  /*0550*/  IMAD.SHL.U32 R19, R19, 0x4, RZ ;  /* 0x0000000413137824 */ /* 0x000fe200078e00ff */
[----:B------:R-:W-:Y:S02]  /*0560*/  LOP3.LUT R16, R16, 0x3fc, RZ, 0xc0, !PT ;  /* 0x000003fc10107812 */ /* 0x000fe400078ec0ff */
[----:B------:R-:W-:Y:S02]  /*0570*/  LOP3.LUT R17, R17, 0x3fc, RZ, 0xc0, !PT ;  /* 0x000003fc11117812 */ /* 0x000fe400078ec0ff */
[----:B------:R-:W-:Y:S01]  /*0580*/  LOP3.LUT R18, R18, 0x3fc, RZ, 0xc0, !PT ;  /* 0x000003fc12127812 */ /* 0x000fe200078ec0ff */
[----:B------:R0:W-:Y:S01]  /*0590*/  ATOMS.POPC.INC.32 RZ, [R16+UR4] ;  /* 0x0000000010ff7f8c */ /* 0x0001e2000d800004 */
[----:B------:R-:W-:-:S03]  /*05a0*/  LOP3.LUT R19, R19, 0x3fc, RZ, 0xc0, !PT ;  /* 0x000003fc13137812 */ /* 0x000fc600078ec0ff */
[----:B------:R0:W-:Y:S04]  /*05b0*/  ATOMS.POPC.INC.32 RZ, [R17+UR4] ;  /* 0x0000000011ff7f8c */ /* 0x0001e8000d800004 */
[----:B------:R0:W-:Y:S04]  /*05c0*/  ATOMS.POPC.INC.32 RZ, [R18+UR4] ;  /* 0x0000000012ff7f8c */ /* 0x0001e8000d800004 */
[----:B------:R0:W-:Y:S01]  /*05d0*/  ATOMS.POPC.INC.32 RZ, [R19+UR4] ;  /* 0x0000000013ff7f8c */ /* 0x0001e2000d800004 */
[----:B------:R-:W-:Y:S05]  /*05e0*/  @!P1 BRA `(.L_x_1069) ;  /* 0xfffffffc00949947 */ /* 0x000fea000383ffff */
.L_x_1065:
[----:B------:R-:W-:Y:S05]  /*05f0*/  BSYNC.RECONVERGENT B0 ;  /* 0x0000000000007941 */ /* 0x000fea0003800200 */
.L_x_1064:
[----:B------:R-:W-:Y:S06]  /*0600*/  BAR.SYNC.DEFER_BLOCKING 0x0 ;  /* 0x0000000000007b1d */ /* 0x000fec0000010000 */
[----:B------:R-:W-:Y:S05]  /*0610*/  @P0 EXIT ;  /* 0x000000000000094d */ /* 0x000fea0003800000 */
[----:B------:R-:W2:Y:S01]  /*0620*/  LDS R5, [R4] ;  /* 0x0000000004057984 */ /* 0x000ea20000000800 */
[----:B------:R-:W3:Y:S02]  /*0630*/  LDC.64 R2, c[0x0][0x390] ;  /* 0x0000e400ff027b82 */ /* 0x000ee40000000a00 */
[----:B---3--:R-:W-:-:S05]  /*0640*/  IMAD.WIDE.U32 R2, R0, 0x4, R2 ;  /* 0x0000000400027825 */ /* 0x008fca00078e0002 */
[----:B--2---:R-:W-:Y:S01]  /*0650*/  REDG.E.ADD.STRONG.GPU desc[UR8][R2.64], R5 ;  /* 0x000000050200798e */ /* 0x004fe2000c12e108 */
[----:B------:R-:W-:Y:S05]  /*0660*/  EXIT ;  /* 0x000000000000794d */ /* 0x000fea0003800000 */
.L_x_1070:
        /* <DEDUP_REMOVED lines=9> */
.L_x_1085:


//--------------------- .text._Z16collectHistogramiPjPii --------------------------
	.section	.text._Z16collectHistogramiPjPii,"ax",@progbits
	.align	128
        .global         _Z16collectHistogramiPjPii
        .type           _Z16collectHistogramiPjPii,@function
        .size           _Z16collectHistogramiPjPii,(.L_x_1086 - _Z16collectHistogramiPjPii)
        .other          _Z16collectHistogramiPjPii,@"STO_CUDA_ENTRY STV_DEFAULT"
_Z16collectHistogramiPjPii:
.text._Z16collectHistogramiPjPii:
[----:B------:R-:W-:Y:S01]  /*0000*/  LDC R1, c[0x0][0x37c] ;  /* 0x0000df00ff017b82 */ /* 0x000fe20000000800 */
[----:B------:R-:W0:Y:S07]  /*0010*/  S2R R5, SR_TID.X ;  /* 0x0000000000057919 */ /* 0x000e2e0000002100 */
[----:B------:R-:W0:Y:S01]  /*0020*/  S2UR UR4, SR_CTAID.X ;  /* 0x00000000000479c3 */ /* 0x000e220000002500 */
[----:B------:R-:W1:Y:S07]  /*0030*/  LDCU UR8, c[0x0][0x380] ;  /* 0x00007000ff0877ac */ /* 0x000e6e0008000800 */
[----:B------:R-:W0:Y:S01]  /*0040*/  LDC R0, c[0x0][0x360] ;  /* 0x0000d800ff007b82 */ /* 0x000e220000000800 */
[----:B------:R-:W2:Y:S01]  /*0050*/  LDCU UR5, c[0x0][0x370] ;  /* 0x00006e00ff0577ac */ /* 0x000ea20008000800 */
[----:B0-----:R-:W-:-:S02]  /*0060*/  IMAD R5, R0, UR4, R5 ;  /* 0x0000000400057c24 */ /* 0x001fc4000f8e0205 */
[----:B--2---:R-:W-:-:S03]  /*0070*/  IMAD R0, R0, UR5, RZ ;  /* 0x0000000500007c24 */ /* 0x004fc6000f8e02ff */
[----:B-1----:R-:W-:-:S13]  /*0080*/  ISETP.GE.AND P0, PT, R5, UR8, PT ;  /* 0x0000000805007c0c */ /* 0x002fda000bf06270 */
[----:B------:R-:W-:Y:S05]  /*0090*/  @P0 EXIT ;  /* 0x000000000000094d */ /* 0x000fea0003800000 */
[----:B------:R-:W0:Y:S01]  /*00a0*/  I2F.U32.RP R8, R0 ;  /* 0x0000000000087306 */ /* 0x000e220000209000 */
[C---:B------:R-:W-:Y:S01]  /*00b0*/  IMAD.IADD R4, R0.reuse, 0x1, R5 ;  /* 0x0000000100047824 */ /* 0x040fe200078e0205 */
[----:B------:R-:W-:Y:S01]  /*00c0*/  ISETP.NE.U32.AND P2, PT, R0, RZ, PT ;  /* 0x000000ff0000720c */ /* 0x000fe20003f45070 */
[----:B------:R-:W-:Y:S01]  /*00d0*/  IMAD.MOV R9, RZ, RZ, -R0 ;  /* 0x000000ffff097224 */ /* 0x000fe200078e0a00 */
[----:B------:R-:W1:Y:S01]  /*00e0*/  LDCU UR4, c[0x0][0x398] ;  /* 0x00007300ff0477ac */ /* 0x000e620008000800 */
[----:B------:R-:W-:Y:S01]  /*00f0*/  BSSY.RECONVERGENT B0, `(.L_x_1071) ;  /* 0x0000030000007945 */ /* 0x000fe20003800200 */
[C---:B------:R-:W-:Y:S02]  /*0100*/  ISETP.GE.AND P0, PT, R4.reuse, UR8, PT ;  /* 0x0000000804007c0c */ /* 0x040fe4000bf06270 */
[----:B------:R-:W-:Y:S01]  /*0110*/  VIMNMX R7, PT, PT, R4, UR8, !PT ;  /* 0x0000000804077c48 */ /* 0x000fe2000ffe0100 */
[----:B------:R-:W2:Y:S01]  /*0120*/  LDCU.64 UR12, c[0x0][0x390] ;  /* 0x00007200ff0c77ac */ /* 0x000ea20008000a00 */
[----:B------:R-:W-:Y:S01]  /*0130*/  SEL R6, RZ, 0x1, P0 ;  /* 0x00000001ff067807 */ /* 0x000fe20000000000 */
[----:B------:R-:W3:Y:S03]  /*0140*/  LDCU.64 UR6, c[0x0][0x358] ;  /* 0x00006b00ff0677ac */ /* 0x000ee60008000a00 */
[----:B------:R-:W-:Y:S01]  /*0150*/  IADD3 R7, PT, PT, R7, -R4, -R6 ;  /* 0x8000000407077210 */ /* 0x000fe20007ffe806 */
[----:B0-----:R-:W0:Y:S01]  /*0160*/  MUFU.RCP R8, R8 ;  /* 0x0000000800087308 */ /* 0x001e220000001000 */
[----:B------:R-:W4:Y:S01]  /*0170*/  LDCU.64 UR10, c[0x0][0x390] ;  /* 0x00007200ff0a77ac */ /* 0x000f220008000a00 */
[----:B-1----:R-:W-:-:S04]  /*0180*/  UIADD3 UR4, UPT, UPT, -UR4, URZ, URZ ;  /* 0x000000ff04047290 */ /* 0x002fc8000fffe1ff */
[----:B------:R-:W-:Y:S01]  /*0190*/  ULEA UR4, UR4, 0x20, 0x3 ;  /* 0x0000002004047891 */ /* 0x000fe2000f8e18ff */
[----:B0-----:R-:W-:-:S04]  /*01a0*/  VIADD R2, R8, 0xffffffe ;  /* 0x0ffffffe08027836 */ /* 0x001fc80000000000 */
[----:B------:R0:W1:Y:S02]  /*01b0*/  F2I.FTZ.U32.TRUNC.NTZ R3, R2 ;  /* 0x0000000200037305 */ /* 0x000064000021f000 */
[----:B0-----:R-:W-:Y:S02]  /*01c0*/  IMAD.MOV.U32 R2, RZ, RZ, RZ ;  /* 0x000000ffff027224 */ /* 0x001fe400078e00ff */
[----:B-1----:R-:W-:-:S04]  /*01d0*/  IMAD R9, R9, R3, RZ ;  /* 0x0000000309097224 */ /* 0x002fc800078e02ff */
[----:B------:R-:W-:-:S06]  /*01e0*/  IMAD.HI.U32 R8, R3, R9, R2 ;  /* 0x0000000903087227 */ /* 0x000fcc00078e0002 */
[----:B------:R-:W-:-:S04]  /*01f0*/  IMAD.HI.U32 R9, R8, R7, RZ ;  /* 0x0000000708097227 */ /* 0x000fc800078e00ff */
[----:B------:R-:W-:-:S04]  /*0200*/  IMAD.MOV R2, RZ, RZ, -R9 ;  /* 0x000000ffff027224 */ /* 0x000fc800078e0a09 */
[----:B------:R-:W-:Y:S02]  /*0210*/  IMAD R7, R0, R2, R7 ;  /* 0x0000000200077224 */ /* 0x000fe400078e0207 */
[----:B------:R-:W0:Y:S03]  /*0220*/  LDC.64 R2, c[0x0][0x388] ;  /* 0x0000e200ff027b82 */ /* 0x000e260000000a00 */
[----:B------:R-:W-:-:S13]  /*0230*/  ISETP.GE.U32.AND P0, PT, R7, R0, PT ;  /* 0x000000000700720c */ /* 0x000fda0003f06070 */
[----:B------:R-:W-:Y:S01]  /*0240*/  @P0 IADD3 R7, PT, PT, -R0, R7, RZ ;  /* 0x0000000700070210 */ /* 0x000fe20007ffe1ff */
[----:B------:R-:W-:-:S03]  /*0250*/  @P0 VIADD R9, R9, 0x1 ;  /* 0x0000000109090836 */ /* 0x000fc60000000000 */
[----:B------:R-:W-:-:S13]  /*0260*/  ISETP.GE.U32.AND P1, PT, R7, R0, PT ;  /* 0x000000000700720c */ /* 0x000fda0003f26070 */
[----:B------:R-:W-:Y:S01]  /*0270*/  @P1 VIADD R9, R9, 0x1 ;  /* 0x0000000109091836 */ /* 0x000fe20000000000 */
[----:B------:R-:W-:-:S05]  /*0280*/  @!P2 LOP3.LUT R9, RZ, R0, RZ, 0x33, !PT ;  /* 0x00000000ff09a212 */ /* 0x000fca00078e33ff */
[----:B------:R-:W-:-:S05]  /*0290*/  IMAD.IADD R4, R6, 0x1, R9 ;  /* 0x0000000106047824 */ /* 0x000fca00078e0209 */
[C---:B------:R-:W-:Y:S02]  /*02a0*/  LOP3.LUT R6, R4.reuse, 0x3, RZ, 0xc0, !PT ;  /* 0x0000000304067812 */ /* 0x040fe400078ec0ff */
[----:B------:R-:W-:Y:S02]  /*02b0*/  ISETP.GE.U32.AND P0, PT, R4, 0x3, PT ;  /* 0x000000030400780c */ /* 0x000fe40003f06070 */
[----:B------:R-:W-:-:S13]  /*02c0*/  ISETP.NE.AND P1, PT, R6, 0x3, PT ;  /* 0x000000030600780c */ /* 0x000fda0003f25270 */
[----:B0-234-:R-:W-:Y:S05]  /*02d0*/  @!P1 BRA `(.L_x_1072) ;  /* 0x0000000000449947 */ /* 0x01dfea0003800000 */
[----:B------:R-:W0:Y:S01]  /*02e0*/  LDC.64 R6, c[0x0][0x388] ;  /* 0x0000e200ff067b82 */ /* 0x000e220000000a00 */
[----:B------:R-:W-:-:S05]  /*02f0*/  VIADD R4, R4, 0x1 ;  /* 0x0000000104047836 */ /* 0x000fca0000000000 */
[----:B------:R-:W-:-:S04]  /*0300*/  LOP3.LUT R4, R4, 0x3, RZ, 0xc0, !PT ;  /* 0x0000000304047812 */ /* 0x000fc800078ec0ff */
[----:B------:R-:W-:-:S07]  /*0310*/  IADD3 R4, PT, PT, -R4, RZ, RZ ;  /* 0x000000ff04047210 */ /* 0x000fce0007ffe1ff */
.L_x_1073:
[----:B0-----:R-:W-:-:S06]  /*0320*/  IMAD.WIDE R8, R5, 0x4, R6 ;  /* 0x0000000405087825 */ /* 0x001fcc00078e0206 */
[----:B------:R-:W2:Y:S01]  /*0330*/  LDG.E R8, desc[UR6][R8.64] ;  /* 0x0000000608087981 */ /* 0x000ea2000c1e1900 */
[----:B------:R-:W-:Y:S02]  /*0340*/  VIADD R4, R4, 0x1 ;  /* 0x0000000104047836 */ /* 0x000fe40000000000 */
[----:B-1----:R-:W-:Y:S01]  /*0350*/  IMAD.MOV.U32 R13, RZ, RZ, 0x1 ;  /* 0x00000001ff0d7424 */ /* 0x002fe200078e00ff */
[----:B------:R-:W-:Y:S02]  /*0360*/  IADD3 R5, PT, PT, R0, R5, RZ ;  /* 0x0000000500057210 */ /* 0x000fe40007ffe0ff */
[----:B--2---:R-:W-:-:S05]  /*0370*/  SHF.R.U32.HI R10, RZ, UR4, R8 ;  /* 0x00000004ff0a7c19 */ /* 0x004fca0008011608 */
[----:B------:R-:W-:-:S05]  /*0380*/  IMAD.SHL.U32 R10, R10, 0x4, RZ ;  /* 0x000000040a0a7824 */ /* 0x000fca00078e00ff */
[----:B------:R-:W-:-:S04]  /*0390*/  LOP3.LUT R10, R10, 0x3fc, RZ, 0xc0, !PT ;  /* 0x000003fc0a0a7812 */ /* 0x000fc800078ec0ff */
[----:B------:R-:W-:-:S05]  /*03a0*/  IADD3 R10, P1, PT, R10, UR10, RZ ;  /* 0x0000000a0a0a7c10 */ /* 0x000fca000ff3e0ff */
[----:B------:R-:W-:Y:S01]  /*03b0*/  IMAD.X R11, RZ, RZ, UR11, P1 ;  /* 0x0000000bff0b7e24 */ /* 0x000fe200088e06ff */
[----:B------:R-:W-:-:S04]  /*03c0*/  ISETP.NE.AND P1, PT, R4, RZ, PT ;  /* 0x000000ff0400720c */ /* 0x000fc80003f25270 */
[----:B------:R1:W-:Y:S09]  /*03d0*/  REDG.E.ADD.STRONG.GPU desc[UR6][R10.64], R13 ;  /* 0x0000000d0a00798e */ /* 0x0003f2000c12e106 */
[----:B------:R-:W-:Y:S05]  /*03e0*/  @P1 BRA `(.L_x_1073) ;  /* 0xfffffffc00cc1947 */ /* 0x000fea000383ffff */
.L_x_1072:
[----:B------:R-:W-:Y:S05]  /*03f0*/  BSYNC.RECONVERGENT B0 ;  /* 0x0000000000007941 */ /* 0x000fea0003800200 */
.L_x_1071:
[----:B------:R-:W-:Y:S05]  /*0400*/  @!P0 EXIT ;  /* 0x000000000000894d */ /* 0x000fea0003800000 */
.L_x_1074:
[----:B--2---:R-:W-:-:S05]  /*0410*/  IMAD.WIDE R8, R5, 0x4, R2 ;  /* 0x0000000405087825 */ /* 0x004fca00078e0202 */
[----:B------:R-:W2:Y:S01]  /*0420*/  LDG.E R4, desc[UR6][R8.64] ;  /* 0x0000000608047981 */ /* 0x000ea2000c1e1900 */
[----:B------:R-:W-:Y:S01]  /*0430*/  IMAD.WIDE R6, R0, 0x4, R8 ;  /* 0x0000000400067825 */ /* 0x000fe200078e0208 */
[----:B--2---:R-:W-:-:S05]  /*0440*/  SHF.R.U32.HI R4, RZ, UR4, R4 ;  /* 0x00000004ff047c19 */ /* 0x004fca0008011604 */
[----:B------:R-:W-:-:S05]  /*0450*/  IMAD.SHL.U32 R4, R4, 0x4, RZ ;  /* 0x0000000404047824 */ /* 0x000fca00078e00ff */
[----:B------:R-:W-:-:S04]  /*0460*/  LOP3.LUT R4, R4, 0x3fc, RZ, 0xc0, !PT ;  /* 0x000003fc04047812 */ /* 0x000fc800078ec0ff */
[----:B-1----:R-:W-:Y:S01]  /*0470*/  IADD3 R10, P0, PT, R4, UR12, RZ ;  /* 0x0000000c040a7c10 */ /* 0x002fe2000ff1e0ff */
[----:B------:R-:W-:-:S04]  /*0480*/  IMAD.MOV.U32 R4, RZ, RZ, 0x1 ;  /* 0x00000001ff047424 */ /* 0x000fc800078e00ff */
[----:B------:R-:W-:-:S05]  /*0490*/  IMAD.X R11, RZ, RZ, UR13, P0 ;  /* 0x0000000dff0b7e24 */ /* 0x000fca00080e06ff */
[----:B------:R0:W-:Y:S04]  /*04a0*/  REDG.E.ADD.STRONG.GPU desc[UR6][R10.64], R4 ;  /* 0x000000040a00798e */ /* 0x0001e8000c12e106 */
[----:B------:R-:W2:Y:S01]  /*04b0*/  LDG.E R12, desc[UR6][R6.64] ;  /* 0x00000006060c7981 */ /* 0x000ea2000c1e1900 */
[----:B------:R-:W-:Y:S01]  /*04c0*/  IMAD.WIDE R8, R0, 0x4, R6 ;  /* 0x0000000400087825 */ /* 0x000fe200078e0206 */
[----:B--2---:R-:W-:-:S04]  /*04d0*/  SHF.R.U32.HI R12, RZ, UR4, R12 ;  /* 0x00000004ff0c7c19 */ /* 0x004fc8000801160c */
[----:B------:R-:W-:-:S04]  /*04e0*/  SHF.L.U32 R12, R12, 0x2, RZ ;  /* 0x000000020c0c7819 */ /* 0x000fc800000006ff */
[----:B------:R-:W-:-:S04]  /*04f0*/  LOP3.LUT R12, R12, 0x3fc, RZ, 0xc0, !PT ;  /* 0x000003fc0c0c7812 */ /* 0x000fc800078ec0ff */
[----:B------:R-:W-:-:S05]  /*0500*/  IADD3 R12, P0, PT, R12, UR12, RZ ;  /* 0x0000000c0c0c7c10 */ /* 0x000fca000ff1e0ff */
[----:B------:R-:W-:-:S05]  /*0510*/  IMAD.X R13, RZ, RZ, UR13, P0 ;  /* 0x0000000dff0d7e24 */ /* 0x000fca00080e06ff */
[----:B------:R2:W-:Y:S04]  /*0520*/  REDG.E.ADD.STRONG.GPU desc[UR6][R12.64], R4 ;  /* 0x000000040c00798e */ /* 0x0005e8000c12e106 */
[----:B------:R-:W3:Y:S01]  /*0530*/  LDG.E R14, desc[UR6][R8.64] ;  /* 0x00000006080e7981 */ /* 0x000ee2000c1e1900 */
[----:B------:R-:W-:Y:S01]  /*0540*/  IMAD.WIDE R6, R0, 0x4, R8 ;  /* 0x0000000400067825 */ /* 0x000fe200078e0208 */
[----:B---3--:R-:W-:-:S05]  /*0550*/  SHF.R.U32.HI R14, RZ, UR4, R14 ;  /* 0x00000004ff0e7c19 */ /* 0x008fca000801160e */
[----:B------:R-:W-:-:S05]  /*0560*/  IMAD.SHL.U32 R14, R14, 0x4, RZ ;  /* 0x000000040e0e7824 */ /* 0x000fca00078e00ff */
[----:B------:R-:W-:-:S04]  /*0570*/  LOP3.LUT R14, R14, 0x3fc, RZ, 0xc0, !PT ;  /* 0x000003fc0e0e7812 */ /* 0x000fc800078ec0ff */
[----:B0-----:R-:W-:-:S05]  /*0580*/  IADD3 R10, P0, PT, R14, UR12, RZ ;  /* 0x0000000c0e0a7c10 */ /* 0x001fca000ff1e0ff */
[----:B------:R-:W-:-:S05]  /*0590*/  IMAD.X R11, RZ, RZ, UR13, P0 ;  /* 0x0000000dff0b7e24 */ /* 0x000fca00080e06ff */
[----:B------:R2:W-:Y:S04]  /*05a0*/  REDG.E.ADD.STRONG.GPU desc[UR6][R10.64], R4 ;  /* 0x000000040a00798e */ /* 0x0005e8000c12e106 */
[----:B------:R-:W3:Y:S01]  /*05b0*/  LDG.E R6, desc[UR6][R6.64] ;  /* 0x0000000606067981 */ /* 0x000ee2000c1e1900 */
[----:B------:R-:W-:Y:S01]  /*05c0*/  IMAD R5, R0, 0x4, R5 ;  /* 0x0000000400057824 */ /* 0x000fe200078e0205 */
[----:B---3--:R-:W-:-:S04]  /*05d0*/  SHF.R.U32.HI R14, RZ, UR4, R6 ;  /* 0x00000004ff0e7c19 */ /* 0x008fc80008011606 */
[----:B------:R-:W-:-:S04]  /*05e0*/  SHF.L.U32 R14, R14, 0x2, RZ ;  /* 0x000000020e0e7819 */ /* 0x000fc800000006ff */
[----:B------:R-:W-:-:S04]  /*05f0*/  LOP3.LUT R14, R14, 0x3fc, RZ, 0xc0, !PT ;  /* 0x000003fc0e0e7812 */ /* 0x000fc800078ec0ff */
[----:B------:R-:W-:-:S05]  /*0600*/  IADD3 R8, P0, PT, R14, UR12, RZ ;  /* 0x0000000c0e087c10 */ /* 0x000fca000ff1e0ff */
[----:B------:R-:W-:Y:S01]  /*0610*/  IMAD.X R9, RZ, RZ, UR13, P0 ;  /* 0x0000000dff097e24 */ /* 0x000fe200080e06ff */
[----:B------:R-:W-:-:S04]  /*0620*/  ISETP.GE.AND P0, PT, R5, UR8, PT ;  /* 0x0000000805007c0c */ /* 0x000fc8000bf06270 */
[----:B------:R2:W-:Y:S09]  /*0630*/  REDG.E.ADD.STRONG.GPU desc[UR6][R8.64], R4 ;  /* 0x000000040800798e */ /* 0x0005f2000c12e106 */
[----:B------:R-:W-:Y:S05]  /*0640*/  @!P0 BRA `(.L_x_1074) ;  /* 0xfffffffc00708947 */ /* 0x000fea000383ffff */
[----:B------:R-:W-:Y:S05]  /*0650*/  EXIT ;  /* 0x000000000000794d */ /* 0x000fea0003800000 */
.L_x_1075:
        /* <DEDUP_REMOVED lines=10> */
.L_x_1086:


//--------------------- .nv.shared._ZN3cub18CUB_300001_SM_10006detail6select23DeviceSelectSweepKernelINS2_10policy_hubIjNS0_8NullTypeEiLb0ELNS0_10SelectImplE0EE10Policy1000EPjPS5_S9_PlNS0_13ScanTileStateIiLb1EEE19valueBelowThresholdS5_iNS2_19streaming_context_tIlLb1EEELS6_0EEEvT0_T1_T2_T3_T4_T5_T6_T7_iT8_NS1_7vsmem_tE --------------------------
	.section	.nv.shared._ZN3cub18CUB_300001_SM_10006detail6select23DeviceSelectSweepKernelINS2_10policy_hubIjNS0_8NullTypeEiLb0ELNS0_10SelectImplE0EE10Policy1000EPjPS5_S9_PlNS0_13ScanTileStateIiLb1EEE19valueBelowThresholdS5_iNS2_19streaming_context_tIlLb1EEELS6_0EEEvT0_T1_T2_T3_T4_T5_T6_T7_iT8_NS1_7vsmem_tE,"aw",@nobits
	.sectionflags	@""
	.align	16
.nv.shared._ZN3cub18CUB_300001_SM_10006detail6select23DeviceSelectSweepKernelINS2_10policy_hubIjNS0_8NullTypeEiLb0ELNS0_10SelectImplE0EE10Policy1000EPjPS5_S9_PlNS0_13ScanTileStateIiLb1EEE19valueBelowThresholdS5_iNS2_19streaming_context_tIlLb1EEELS6_0EEEvT0_T1_T2_T3_T4_T5_T6_T7_iT8_NS1_7vsmem_tE:
	.zero		24064


//--------------------- .nv.shared.reserved.0     --------------------------
	.section	.nv.shared.reserved.0,"aw",@nobits
	.weak		__nv_reservedSMEM_offset_0_alias
	.size		__nv_reservedSMEM_offset_0_alias, 0, 64
	.other		__nv_reservedSMEM_offset_0_alias,@"STO_CUDA_RESERVED_SHARED STV_DEFAULT"
__nv_reservedSMEM_offset_0_alias:
	.zero		0
	.zero		64


//--------------------- .nv.global                --------------------------
	.section	.nv.global,"aw",@nobits
.nv.global:
	.type		_ZN34_INTERNAL_6038b3b6_4_k_cu_ef8575d26thrust24THRUST_300001_SM_1000_NS12placeholders2_8E,@object
	.size		_ZN34_INTERNAL_6038b3b6_4_k_cu_ef8575d26thrust24THRUST_300001_SM_1000_NS12placeholders2_8E,(_ZN34_INTERNAL_6038b3b6_4_k_cu_ef8575d24cuda3std3__436_GLOBAL__N__6038b3b6_4_k_cu_ef8575d26ignoreE - _ZN34_INTERNAL_6038b3b6_4_k_cu_ef8575d26thrust24THRUST_300001_SM_1000_NS12placeholders2_8E)
_ZN34_INTERNAL_6038b3b6_4_k_cu_ef8575d26thrust24THRUST_300001_SM_1000_NS12placeholders2_8E:
	.zero		1
	.type		_ZN34_INTERNAL_6038b3b6_4_k_cu_ef8575d24cuda3std3__436_GLOBAL__N__6038b3b6_4_k_cu_ef8575d26ignoreE,@object
	.size		_ZN34_INTERNAL_6038b3b6_4_k_cu_ef8575d24cuda3std3__436_GLOBAL__N__6038b3b6_4_k_cu_ef8575d26ignoreE,(_ZN34_INTERNAL_6038b3b6_4_k_cu_ef8575d24cuda3std6ranges3__45__cpo4dataE - _ZN34_INTERNAL_6038b3b6_4_k_cu_ef8575d24cuda3std3__436_GLOBAL__N__6038b3b6_4_k_cu_ef8575d26ignoreE)
_ZN34_INTERNAL_6038b3b6_4_k_cu_ef8575d24cuda3std3__436_GLOBAL__N__6038b3b6_4_k_cu_ef8575d26ignoreE:
	.zero		1
	.type		_ZN34_INTERNAL_6038b3b6_4_k_cu_ef8575d24cuda3std6ranges3__45__cpo4dataE,@object
	.size		_ZN34_INTERNAL_6038b3b6_4_k_cu_ef8575d24cuda3std6ranges3__45__cpo4dataE,(_ZN34_INTERNAL_6038b3b6_4_k_cu_ef8575d26thrust24THRUST_300001_SM_1000_NS6system3cpp3parE - _ZN34_INTERNAL_6038b3b6_4_k_cu_ef8575d24cuda3std6ranges3__45__cpo4dataE)
_ZN34_INTERNAL_6038b3b6_4_k_cu_ef8575d24cuda3std6ranges3__45__cpo4dataE:
	.zero		1
	.type		_ZN34_INTERNAL_6038b3b6_4_k_cu_ef8575d26thrust24THRUST_300001_SM_1000_NS6system3cpp3parE,@object
	.size		_ZN34_INTERNAL_6038b3b6_4_k_cu_ef8575d26thrust24THRUST_300001_SM_1000_NS6system3cpp3parE,(_ZN34_INTERNAL_6038b3b6_4_k_cu_ef8575d24cuda3std3__45__cpo5beginE - _ZN34_INTERNAL_6038b3b6_4_k_cu_ef8575d26thrust24THRUST_300001_SM_1000_NS6system3cpp3parE)
_ZN34_INTERNAL_6038b3b6_4_k_cu_ef8575d26thrust24THRUST_300001_SM_1000_NS6system3cpp3parE:
	.zero		1
	.type		_ZN34_INTERNAL_6038b3b6_4_k_cu_ef8575d24cuda3std3__45__cpo5beginE,@object
	.size		_ZN34_INTERNAL_6038b3b6_4_k_cu_ef8575d24cuda3std3__45__cpo5beginE,(_ZN34_INTERNAL_6038b3b6_4_k_cu_ef8575d24cuda3std6ranges3__45__cpo5beginE - _ZN34_INTERNAL_6038b3b6_4_k_cu_ef8575d24cuda3std3__45__cpo5beginE)
_ZN34_INTERNAL_6038b3b6_4_k_cu_ef8575d24cuda3std3__45__cpo5beginE:
	.zero		1
	.type		_ZN34_INTERNAL_6038b3b6_4_k_cu_ef8575d24cuda3std6ranges3__45__cpo5beginE,@object
	.size		_ZN34_INTERNAL_6038b3b6_4_k_cu_ef8575d24cuda3std6ranges3__45__cpo5beginE,(_ZN34_INTERNAL_6038b3b6_4_k_cu_ef8575d26thrust24THRUST_300001_SM_1000_NS6deviceE - _ZN34_INTERNAL_6038b3b6_4_k_cu_ef8575d24cuda3std6ranges3__45__cpo5beginE)
_ZN34_INTERNAL_6038b3b6_4_k_cu_ef8575d24cuda3std6ranges3__45__cpo5beginE:
	.zero		1
	.type		_ZN34_INTERNAL_6038b3b6_4_k_cu_ef8575d26thrust24THRUST_300001_SM_1000_NS6deviceE,@object
	.size		_ZN34_INTERNAL_6038b3b6_4_k_cu_ef8575d26thrust24THRUST_300001_SM_1000_NS6deviceE,(_ZN34_INTERNAL_6038b3b6_4_k_cu_ef8575d24cuda3std3__47nulloptE - _ZN34_INTERNAL_6038b3b6_4_k_cu_ef8575d26thrust24THRUST_300001_SM_1000_NS6deviceE)
_ZN34_INTERNAL_6038b3b6_4_k_cu_ef8575d26thrust24THRUST_300001_SM_1000_NS6deviceE:
	.zero		1
	.type		_ZN34_INTERNAL_6038b3b6_4_k_cu_ef8575d24cuda3std3__47nulloptE,@object
	.size		_ZN34_INTERNAL_6038b3b6_4_k_cu_ef8575d24cuda3std3__47nulloptE,(_ZN34_INTERNAL_6038b3b6_4_k_cu_ef8575d24cuda3std6ranges3__45__cpo8distanceE - _ZN34_INTERNAL_6038b3b6_4_k_cu_ef8575d24cuda3std3__47nulloptE)
_ZN34_INTERNAL_6038b3b6_4_k_cu_ef8575d24cuda3std3__47nulloptE:
	.zero		1
	.type		_ZN34_INTERNAL_6038b3b6_4_k_cu_ef8575d24cuda3std6ranges3__45__cpo8distanceE,@object
	.size		_ZN34_INTERNAL_6038b3b6_4_k_cu_ef8575d24cuda3std6ranges3__45__cpo8distanceE,(_ZN34_INTERNAL_6038b3b6_4_k_cu_ef8575d26thrust24THRUST_300001_SM_1000_NS12placeholders2_4E - _ZN34_INTERNAL_6038b3b6_4_k_cu_ef8575d24cuda3std6ranges3__45__cpo8distanceE)
_ZN34_INTERNAL_6038b3b6_4_k_cu_ef8575d24cuda3std6ranges3__45__cpo8distanceE:
	.zero		1
	.type		_ZN34_INTERNAL_6038b3b6_4_k_cu_ef8575d26thrust24THRUST_300001_SM_1000_NS12placeholders2_4E,@object
	.size		_ZN34_INTERNAL_6038b3b6_4_k_cu_ef8575d26thrust24THRUST_300001_SM_1000_NS12placeholders2_4E,(_ZN34_INTERNAL_6038b3b6_4_k_cu_ef8575d24cuda3std3__45__cpo6rbeginE - _ZN34_INTERNAL_6038b3b6_4_k_cu_ef8575d26thrust24THRUST_300001_SM_1000_NS12placeholders2_4E)
_ZN34_INTERNAL_6038b3b6_4_k_cu_ef8575d26thrust24THRUST_300001_SM_1000_NS12placeholders2_4E:
	.zero		1
	.type		_ZN34_INTERNAL_6038b3b6_4_k_cu_ef8575d24cuda3std3__45__cpo6rbeginE,@object
	.size		_ZN34_INTERNAL_6038b3b6_4_k_cu_ef8575d24cuda3std3__45__cpo6rbeginE,(_ZN34_INTERNAL_6038b3b6_4_k_cu_ef8575d24cuda3std6ranges3__45__cpo7advanceE - _ZN34_INTERNAL_6038b3b6_4_k_cu_ef8575d24cuda3std3__45__cpo6rbeginE)
_ZN34_INTERNAL_6038b3b6_4_k_cu_ef8575d24cuda3std3__45__cpo6rbeginE:
	.zero		1
	.type		_ZN34_INTERNAL_6038b3b6_4_k_cu_ef8575d24cuda3std6ranges3__45__cpo7advanceE,@object
	.size		_ZN34_INTERNAL_6038b3b6_4_k_cu_ef8575d24cuda3std6ranges3__45__cpo7advanceE,(_ZN34_INTERNAL_6038b3b6_4_k_cu_ef8575d26thrust24THRUST_300001_SM_1000_NS12placeholders3_10E - _ZN34_INTERNAL_6038b3b6_4_k_cu_ef8575d24cuda3std6ranges3__45__cpo7advanceE)
_ZN34_INTERNAL_6038b3b6_4_k_cu_ef8575d24cuda3std6ranges3__45__cpo7advanceE:
	.zero		1
	.type		_ZN34_INTERNAL_6038b3b6_4_k_cu_ef8575d26thrust24THRUST_300001_SM_1000_NS12placeholders3_10E,@object
	.size		_ZN34_INTERNAL_6038b3b6_4_k_cu_ef8575d26thrust24THRUST_300001_SM_1000_NS12placeholders3_10E,(_ZN34_INTERNAL_6038b3b6_4_k_cu_ef8575d24cuda3std3__48in_placeE - _ZN34_INTERNAL_6038b3b6_4_k_cu_ef8575d26thrust24THRUST_300001_SM_1000_NS12placeholders3_10E)
_ZN34_INTERNAL_6038b3b6_4_k_cu_ef8575d26thrust24THRUST_300001_SM_1000_NS12placeholders3_10E:
	.zero		1
	.type		_ZN34_INTERNAL_6038b3b6_4_k_cu_ef8575d24cuda3std3__48in_placeE,@object
	.size		_ZN34_INTERNAL_6038b3b6_4_k_cu_ef8575d24cuda3std3__48in_placeE,(_ZN34_INTERNAL_6038b3b6_4_k_cu_ef8575d24cuda3std6ranges3__45__cpo4sizeE - _ZN34_INTERNAL_6038b3b6_4_k_cu_ef8575d24cuda3std3__48in_placeE)
_ZN34_INTERNAL_6038b3b6_4_k_cu_ef8575d24cuda3std3__48in_placeE:
	.zero		1
	.type		_ZN34_INTERNAL_6038b3b6_4_k_cu_ef8575d24cuda3std6ranges3__45__cpo4sizeE,@object
	.size		_ZN34_INTERNAL_6038b3b6_4_k_cu_ef8575d24cuda3std6ranges3__45__cpo4sizeE,(_ZN34_INTERNAL_6038b3b6_4_k_cu_ef8575d26thrust24THRUST_300001_SM_1000_NS12placeholders2_2E - _ZN34_INTERNAL_6038b3b6_4_k_cu_ef8575d24cuda3std6ranges3__45__cpo4sizeE)
_ZN34_INTERNAL_6038b3b6_4_k_cu_ef8575d24cuda3std6ranges3__45__cpo4sizeE:
	.zero		1
	.type		_ZN34_INTERNAL_6038b3b6_4_k_cu_ef8575d26thrust24THRUST_300001_SM_1000_NS12placeholders2_2E,@object
	.size		_ZN34_INTERNAL_6038b3b6_4_k_cu_ef8575d26thrust24THRUST_300001_SM_1000_NS12placeholders2_2E,(_ZN34_INTERNAL_6038b3b6_4_k_cu_ef8575d24cuda3std3__45__cpo6cbeginE - _ZN34_INTERNAL_6038b3b6_4_k_cu_ef8575d26thrust24THRUST_300001_SM_1000_NS12placeholders2_2E)
_ZN34_INTERNAL_6038b3b6_4_k_cu_ef8575d26thrust24THRUST_300001_SM_1000_NS12placeholders2_2E:
	.zero		1
	.type		_ZN34_INTERNAL_6038b3b6_4_k_cu_ef8575d24cuda3std3__45__cpo6cbeginE,@object
	.size		_ZN34_INTERNAL_6038b3b6_4_k_cu_ef8575d24cuda3std3__45__cpo6cbeginE,(_ZN34_INTERNAL_6038b3b6_4_k_cu_ef8575d24cuda3std6ranges3__45__cpo6cbeginE - _ZN34_INTERNAL_6038b3b6_4_k_cu_ef8575d24cuda3std3__45__cpo6cbeginE)
_ZN34_INTERNAL_6038b3b6_4_k_cu_ef8575d24cuda3std3__45__cpo6cbeginE:
	.zero		1
	.type		_ZN34_INTERNAL_6038b3b6_4_k_cu_ef8575d24cuda3std6ranges3__45__cpo6cbeginE,@object
	.size		_ZN34_INTERNAL_6038b3b6_4_k_cu_ef8575d24cuda3std6ranges3__45__cpo6cbeginE,(_ZN34_INTERNAL_6038b3b6_4_k_cu_ef8575d26thrust24THRUST_300001_SM_1000_NS12placeholders2_6E - _ZN34_INTERNAL_6038b3b6_4_k_cu_ef8575d24cuda3std6ranges3__45__cpo6cbeginE)
_ZN34_INTERNAL_6038b3b6_4_k_cu_ef8575d24cuda3std6ranges3__45__cpo6cbeginE:
	.zero		1
	.type		_ZN34_INTERNAL_6038b3b6_4_k_cu_ef8575d26thrust24THRUST_300001_SM_1000_NS12placeholders2_6E,@object
	.size		_ZN34_INTERNAL_6038b3b6_4_k_cu_ef8575d26thrust24THRUST_300001_SM_1000_NS12placeholders2_6E,(_ZN34_INTERNAL_6038b3b6_4_k_cu_ef8575d24cuda3std3__45__cpo7crbeginE - _ZN34_INTERNAL_6038b3b6_4_k_cu_ef8575d26thrust24THRUST_300001_SM_1000_NS12placeholders2_6E)
_ZN34_INTERNAL_6038b3b6_4_k_cu_ef8575d26thrust24THRUST_300001_SM_1000_NS12placeholders2_6E:
	.zero		1
	.type		_ZN34_INTERNAL_6038b3b6_4_k_cu_ef8575d24cuda3std3__45__cpo7crbeginE,@object
	.size		_ZN34_INTERNAL_6038b3b6_4_k_cu_ef8575d24cuda3std3__45__cpo7crbeginE,(_ZN34_INTERNAL_6038b3b6_4_k_cu_ef8575d24cuda3std6ranges3__45__cpo4nextE - _ZN34_INTERNAL_6038b3b6_4_k_cu_ef8575d24cuda3std3__45__cpo7crbeginE)
_ZN34_INTERNAL_6038b3b6_4_k_cu_ef8575d24cuda3std3__45__cpo7crbeginE:
	.zero		1
	.type		_ZN34_INTERNAL_6038b3b6_4_k_cu_ef8575d24cuda3std6ranges3__45__cpo4nextE,@object
	.size		_ZN34_INTERNAL_6038b3b6_4_k_cu_ef8575d24cuda3std6ranges3__45__cpo4nextE,(_ZN34_INTERNAL_6038b3b6_4_k_cu_ef8575d24cuda3std6ranges3__45__cpo4swapE - _ZN34_INTERNAL_6038b3b6_4_k_cu_ef8575d24cuda3std6ranges3__45__cpo4nextE)
_ZN34_INTERNAL_6038b3b6_4_k_cu_ef8575d24cuda3std6ranges3__45__cpo4nextE:
	.zero		1
	.type		_ZN34_INTERNAL_6038b3b6_4_k_cu_ef8575d24cuda3std6ranges3__45__cpo4swapE,@object
	.size		_ZN34_INTERNAL_6038b3b6_4_k_cu_ef8575d24cuda3std6ranges3__45__cpo4swapE,(_ZN34_INTERNAL_6038b3b6_4_k_cu_ef8575d26thrust24THRUST_300001_SM_1000_NS8cuda_cub10par_nosyncE - _ZN34_INTERNAL_6038b3b6_4_k_cu_ef8575d24cuda3std6ranges3__45__cpo4swapE)
_ZN34_INTERNAL_6038b3b6_4_k_cu_ef8575d24cuda3std6ranges3__45__cpo4swapE:
	.zero		1
	.type		_ZN34_INTERNAL_6038b3b6_4_k_cu_ef8575d26thrust24THRUST_300001_SM_1000_NS8cuda_cub10par_nosyncE,@object
	.size		_ZN34_INTERNAL_6038b3b6_4_k_cu_ef8575d26thrust24THRUST_300001_SM_1000_NS8cuda_cub10par_nosyncE,(_ZN34_INTERNAL_6038b3b6_4_k_cu_ef8575d26thrust24THRUST_300001_SM_1000_NS3seqE - _ZN34_INTERNAL_6038b3b6_4_k_cu_ef8575d26thrust24THRUST_300001_SM_1000_NS8cuda_cub10par_nosyncE)
_ZN34_INTERNAL_6038b3b6_4_k_cu_ef8575d26thrust24THRUST_300001_SM_1000_NS8cuda_cub10par_nosyncE:
	.zero		1
	.type		_ZN34_INTERNAL_6038b3b6_4_k_cu_ef8575d26thrust24THRUST_300001_SM_1000_NS3seqE,@object
	.size		_ZN34_INTERNAL_6038b3b6_4_k_cu_ef8575d26thrust24THRUST_300001_SM_1000_NS3seqE,(_ZN34_INTERNAL_6038b3b6_4_k_cu_ef8575d24cuda3std3__420unreachable_sentinelE - _ZN34_INTERNAL_6038b3b6_4_k_cu_ef8575d26thrust24THRUST_300001_SM_1000_NS3seqE)
_ZN34_INTERNAL_6038b3b6_4_k_cu_ef8575d26thrust24THRUST_300001_SM_1000_NS3seqE:
	.zero		1
	.type		_ZN34_INTERNAL_6038b3b6_4_k_cu_ef8575d24cuda3std3__420unreachable_sentinelE,@object
	.size		_ZN34_INTERNAL_6038b3b6_4_k_cu_ef8575d24cuda3std3__420unreachable_sentinelE,(_ZN34_INTERNAL_6038b3b6_4_k_cu_ef8575d24cuda3std6ranges3__45__cpo5ssizeE - _ZN34_INTERNAL_6038b3b6_4_k_cu_ef8575d24cuda3std3__420unreachable_sentinelE)
_ZN34_INTERNAL_6038b3b6_4_k_cu_ef8575d24cuda3std3__420unreachable_sentinelE:
	.zero		1
	.type		_ZN34_INTERNAL_6038b3b6_4_k_cu_ef8575d24cuda3std6ranges3__45__cpo5ssizeE,@object
	.size		_ZN34_INTERNAL_6038b3b6_4_k_cu_ef8575d24cuda3std6ranges3__45__cpo5ssizeE,(_ZN34_INTERNAL_6038b3b6_4_k_cu_ef8575d26thrust24THRUST_300001_SM_1000_NS12placeholders2_3E - _ZN34_INTERNAL_6038b3b6_4_k_cu_ef8575d24cuda3std6ranges3__45__cpo5ssizeE)
_ZN34_INTERNAL_6038b3b6_4_k_cu_ef8575d24cuda3std6ranges3__45__cpo5ssizeE:
	.zero		1
	.type		_ZN34_INTERNAL_6038b3b6_4_k_cu_ef8575d26thrust24THRUST_300001_SM_1000_NS12placeholders2_3E,@object
	.size		_ZN34_INTERNAL_6038b3b6_4_k_cu_ef8575d26thrust24THRUST_300001_SM_1000_NS12placeholders2_3E,(_ZN34_INTERNAL_6038b3b6_4_k_cu_ef8575d24cuda3std3__45__cpo4cendE - _ZN34_INTERNAL_6038b3b6_4_k_cu_ef8575d26thrust24THRUST_300001_SM_1000_NS12placeholders2_3E)
_ZN34_INTERNAL_6038b3b6_4_k_cu_ef8575d26thrust24THRUST_300001_SM_1000_NS12placeholders2_3E:
	.zero		1
	.type		_ZN34_INTERNAL_6038b3b6_4_k_cu_ef8575d24cuda3std3__45__cpo4cendE,@object
	.size		_ZN34_INTERNAL_6038b3b6_4_k_cu_ef8575d24cuda3std3__45__cpo4cendE,(_ZN34_INTERNAL_6038b3b6_4_k_cu_ef8575d24cuda3std6ranges3__45__cpo4cendE - _ZN34_INTERNAL_6038b3b6_4_k_cu_ef8575d24cuda3std3__45__cpo4cendE)
_ZN34_INTERNAL_6038b3b6_4_k_cu_ef8575d24cuda3std3__45__cpo4cendE:
	.zero		1
	.type		_ZN34_INTERNAL_6038b3b6_4_k_cu_ef8575d24cuda3std6ranges3__45__cpo4cendE,@object
	.size		_ZN34_INTERNAL_6038b3b6_4_k_cu_ef8575d24cuda3std6ranges3__45__cpo4cendE,(_ZN34_INTERNAL_6038b3b6_4_k_cu_ef8575d26thrust24THRUST_300001_SM_1000_NS12placeholders2_7E - _ZN34_INTERNAL_6038b3b6_4_k_cu_ef8575d24cuda3std6ranges3__45__cpo4cendE)
_ZN34_INTERNAL_6038b3b6_4_k_cu_ef8575d24cuda3std6ranges3__45__cpo4cendE:
	.zero		1
	.type		_ZN34_INTERNAL_6038b3b6_4_k_cu_ef8575d26thrust24THRUST_300001_SM_1000_NS12placeholders2_7E,@object
	.size		_ZN34_INTERNAL_6038b3b6_4_k_cu_ef8575d26thrust24THRUST_300001_SM_1000_NS12placeholders2_7E,(_ZN34_INTERNAL_6038b3b6_4_k_cu_ef8575d24cuda3std3__45__cpo5crendE - _ZN34_INTERNAL_6038b3b6_4_k_cu_ef8575d26thrust24THRUST_300001_SM_1000_NS12placeholders2_7E)
_ZN34_INTERNAL_6038b3b6_4_k_cu_ef8575d26thrust24THRUST_300001_SM_1000_NS12placeholders2_7E:
	.zero		1
	.type		_ZN34_INTERNAL_6038b3b6_4_k_cu_ef8575d24cuda3std3__45__cpo5crendE,@object
	.size		_ZN34_INTERNAL_6038b3b6_4_k_cu_ef8575d24cuda3std3__45__cpo5crendE,(_ZN34_INTERNAL_6038b3b6_4_k_cu_ef8575d24cuda3std6ranges3__45__cpo4prevE - _ZN34_INTERNAL_6038b3b6_4_k_cu_ef8575d24cuda3std3__45__cpo5crendE)
_ZN34_INTERNAL_6038b3b6_4_k_cu_ef8575d24cuda3std3__45__cpo5crendE:
	.zero		1
	.type		_ZN34_INTERNAL_6038b3b6_4_k_cu_ef8575d24cuda3std6ranges3__45__cpo4prevE,@object
	.size		_ZN34_INTERNAL_6038b3b6_4_k_cu_ef8575d24cuda3std6ranges3__45__cpo4prevE,(_ZN34_INTERNAL_6038b3b6_4_k_cu_ef8575d24cuda3std6ranges3__45__cpo9iter_moveE - _ZN34_INTERNAL_6038b3b6_4_k_cu_ef8575d24cuda3std6ranges3__45__cpo4prevE)
_ZN34_INTERNAL_6038b3b6_4_k_cu_ef8575d24cuda3std6ranges3__45__cpo4prevE:
	.zero		1
	.type		_ZN34_INTERNAL_6038b3b6_4_k_cu_ef8575d24cuda3std6ranges3__45__cpo9iter_moveE,@object
	.size		_ZN34_INTERNAL_6038b3b6_4_k_cu_ef8575d24cuda3std6ranges3__45__cpo9iter_moveE,(_ZN34_INTERNAL_6038b3b6_4_k_cu_ef8575d26thrust24THRUST_300001_SM_1000_NS6system6detail10sequential3seqE - _ZN34_INTERNAL_6038b3b6_4_k_cu_ef8575d24cuda3std6ranges3__45__cpo9iter_moveE)
_ZN34_INTERNAL_6038b3b6_4_k_cu_ef8575d24cuda3std6ranges3__45__cpo9iter_moveE:
	.zero		1
	.type		_ZN34_INTERNAL_6038b3b6_4_k_cu_ef8575d26thrust24THRUST_300001_SM_1000_NS6system6detail10sequential3seqE,@object
	.size		_ZN34_INTERNAL_6038b3b6_4_k_cu_ef8575d26thrust24THRUST_300001_SM_1000_NS6system6detail10sequential3seqE,(_ZN34_INTERNAL_6038b3b6_4_k_cu_ef8575d26thrust24THRUST_300001_SM_1000_NS12placeholders2_9E - _ZN34_INTERNAL_6038b3b6_4_k_cu_ef8575d26thrust24THRUST_300001_SM_1000_NS6system6detail10sequential3seqE)
_ZN34_INTERNAL_6038b3b6_4_k_cu_ef8575d26thrust24THRUST_300001_SM_1000_NS6system6detail10sequential3seqE:
	.zero		1
	.type		_ZN34_INTERNAL_6038b3b6_4_k_cu_ef8575d26thrust24THRUST_300001_SM_1000_NS12placeholders2_9E,@object
	.size		_ZN34_INTERNAL_6038b3b6_4_k_cu_ef8575d26thrust24THRUST_300001_SM_1000_NS12placeholders2_9E,(_ZN34_INTERNAL_6038b3b6_4_k_cu_ef8575d24cuda3std3__419piecewise_constructE - _ZN34_INTERNAL_6038b3b6_4_k_cu_ef8575d26thrust24THRUST_300001_SM_1000_NS12placeholders2_9E)
_ZN34_INTERNAL_6038b3b6_4_k_cu_ef8575d26thrust24THRUST_300001_SM_1000_NS12placeholders2_9E:
	.zero		1
	.type		_ZN34_INTERNAL_6038b3b6_4_k_cu_ef8575d24cuda3std3__419piecewise_constructE,@object
	.size		_ZN34_INTERNAL_6038b3b6_4_k_cu_ef8575d24cuda3std3__419piecewise_constructE,(_ZN34_INTERNAL_6038b3b6_4_k_cu_ef8575d24cuda3std6ranges3__45__cpo5cdataE - _ZN34_INTERNAL_6038b3b6_4_k_cu_ef8575d24cuda3std3__419piecewise_constructE)
_ZN34_INTERNAL_6038b3b6_4_k_cu_ef8575d24cuda3std3__419piecewise_constructE:
	.zero		1
	.type		_ZN34_INTERNAL_6038b3b6_4_k_cu_ef8575d24cuda3std6ranges3__45__cpo5cdataE,@object
	.size		_ZN34_INTERNAL_6038b3b6_4_k_cu_ef8575d24cuda3std6ranges3__45__cpo5cdataE,(_ZN34_INTERNAL_6038b3b6_4_k_cu_ef8575d26thrust24THRUST_300001_SM_1000_NS12placeholders2_1E - _ZN34_INTERNAL_6038b3b6_4_k_cu_ef8575d24cuda3std6ranges3__45__cpo5cdataE)
_ZN34_INTERNAL_6038b3b6_4_k_cu_ef8575d24cuda3std6ranges3__45__cpo5cdataE:
	.zero		1
	.type		_ZN34_INTERNAL_6038b3b6_4_k_cu_ef8575d26thrust24THRUST_300001_SM_1000_NS12placeholders2_1E,@object
	.size		_ZN34_INTERNAL_6038b3b6_4_k_cu_ef8575d26thrust24THRUST_300001_SM_1000_NS12placeholders2_1E,(_ZN34_INTERNAL_6038b3b6_4_k_cu_ef8575d24cuda3std3__45__cpo3endE - _ZN34_INTERNAL_6038b3b6_4_k_cu_ef8575d26thrust24THRUST_300001_SM_1000_NS12placeholders2_1E)
_ZN34_INTERNAL_6038b3b6_4_k_cu_ef8575d26thrust24THRUST_300001_SM_1000_NS12placeholders2_1E:
	.zero		1
	.type		_ZN34_INTERNAL_6038b3b6_4_k_cu_ef8575d24cuda3std3__45__cpo3endE,@object
	.size		_ZN34_INTERNAL_6038b3b6_4_k_cu_ef8575d24cuda3std3__45__cpo3endE,(_ZN34_INTERNAL_6038b3b6_4_k_cu_ef8575d24cuda3std6ranges3__45__cpo3endE - _ZN34_INTERNAL_6038b3b6_4_k_cu_ef8575d24cuda3std3__45__cpo3endE)
_ZN34_INTERNAL_6038b3b6_4_k_cu_ef8575d24cuda3std3__45__cpo3endE:
	.zero		1
	.type		_ZN34_INTERNAL_6038b3b6_4_k_cu_ef8575d24cuda3std6ranges3__45__cpo3endE,@object
	.size		_ZN34_INTERNAL_6038b3b6_4_k_cu_ef8575d24cuda3std6ranges3__45__cpo3endE,(_ZN34_INTERNAL_6038b3b6_4_k_cu_ef8575d26thrust24THRUST_300001_SM_1000_NS12placeholders2_5E - _ZN34_INTERNAL_6038b3b6_4_k_cu_ef8575d24cuda3std6ranges3__45__cpo3endE)
_ZN34_INTERNAL_6038b3b6_4_k_cu_ef8575d24cuda3std6ranges3__45__cpo3endE:
	.zero		1
	.type		_ZN34_INTERNAL_6038b3b6_4_k_cu_ef8575d26thrust24THRUST_300001_SM_1000_NS12placeholders2_5E,@object
	.size		_ZN34_INTERNAL_6038b3b6_4_k_cu_ef8575d26thrust24THRUST_300001_SM_1000_NS12placeholders2_5E,(_ZN34_INTERNAL_6038b3b6_4_k_cu_ef8575d24cuda3std3__45__cpo4rendE - _ZN34_INTERNAL_6038b3b6_4_k_cu_ef8575d26thrust24THRUST_300001_SM_1000_NS12placeholders2_5E)
_ZN34_INTERNAL_6038b3b6_4_k_cu_ef8575d26thrust24THRUST_300001_SM_1000_NS12placeholders2_5E:
	.zero		1
	.type		_ZN34_INTERNAL_6038b3b6_4_k_cu_ef8575d24cuda3std3__45__cpo4rendE,@object
	.size		_ZN34_INTERNAL_6038b3b6_4_k_cu_ef8575d24cuda3std3__45__cpo4rendE,(_ZN34_INTERNAL_6038b3b6_4_k_cu_ef8575d24cuda3std6ranges3__45__cpo9iter_swapE - _ZN34_INTERNAL_6038b3b6_4_k_cu_ef8575d24cuda3std3__45__cpo4rendE)
_ZN34_INTERNAL_6038b3b6_4_k_cu_ef8575d24cuda3std3__45__cpo4rendE:
	.zero		1
	.type		_ZN34_INTERNAL_6038b3b6_4_k_cu_ef8575d24cuda3std6ranges3__45__cpo9iter_swapE,@object
	.size		_ZN34_INTERNAL_6038b3b6_4_k_cu_ef8575d24cuda3std6ranges3__45__cpo9iter_swapE,(_ZN34_INTERNAL_6038b3b6_4_k_cu_ef8575d24cuda3std3__48unexpectE - _ZN34_INTERNAL_6038b3b6_4_k_cu_ef8575d24cuda3std6ranges3__45__cpo9iter_swapE)
_ZN34_INTERNAL_6038b3b6_4_k_cu_ef8575d24cuda3std6ranges3__45__cpo9iter_swapE:
	.zero		1
	.type		_ZN34_INTERNAL_6038b3b6_4_k_cu_ef8575d24cuda3std3__48unexpectE,@object
	.size		_ZN34_INTERNAL_6038b3b6_4_k_cu_ef8575d24cuda3std3__48unexpectE,(_ZN34_INTERNAL_6038b3b6_4_k_cu_ef8575d26thrust24THRUST_300001_SM_1000_NS8cuda_cub3parE - _ZN34_INTERNAL_6038b3b6_4_k_cu_ef8575d24cuda3std3__48unexpectE)
_ZN34_INTERNAL_6038b3b6_4_k_cu_ef8575d24cuda3std3__48unexpectE:
	.zero		1
	.type		_ZN34_INTERNAL_6038b3b6_4_k_cu_ef8575d26thrust24THRUST_300001_SM_1000_NS8cuda_cub3parE,@object
	.size		_ZN34_INTERNAL_6038b3b6_4_k_cu_ef8575d26thrust24THRUST_300001_SM_1000_NS8cuda_cub3parE,(.L_29 - _ZN34_INTERNAL_6038b3b6_4_k_cu_ef8575d26thrust24THRUST_300001_SM_1000_NS8cuda_cub3parE)
_ZN34_INTERNAL_6038b3b6_4_k_cu_ef8575d26thrust24THRUST_300001_SM_1000_NS8cuda_cub3parE:
	.zero		1
.L_29:


//--------------------- .nv.shared._ZN3cub18CUB_300001_SM_10006detail6select23DeviceSelectSweepKernelINS2_10policy_hubIijiLb0ELNS0_10SelectImplE0EE10Policy1000EPiPjS8_PlNS0_13ScanTileStateIiLb1EEE19valueBelowThresholdNS0_8NullTypeEiNS2_19streaming_context_tIlLb1EEELS5_0EEEvT0_T1_T2_T3_T4_T5_T6_T7_iT8_NS1_7vsmem_tE --------------------------
	.section	.nv.shared._ZN3cub18CUB_300001_SM_10006detail6select23DeviceSelectSweepKernelINS2_10policy_hubIijiLb0ELNS0_10SelectImplE0EE10Policy1000EPiPjS8_PlNS0_13ScanTileStateIiLb1EEE19valueBelowThresholdNS0_8NullTypeEiNS2_19streaming_context_tIlLb1EEELS5_0EEEvT0_T1_T2_T3_T4_T5_T6_T7_iT8_NS1_7vsmem_tE,"aw",@nobits
	.sectionflags	@""
	.align	16
.nv.shared._ZN3cub18CUB_300001_SM_10006detail6select23DeviceSelectSweepKernelINS2_10policy_hubIijiLb0ELNS0_10SelectImplE0EE10Policy1000EPiPjS8_PlNS0_13ScanTileStateIiLb1EEE19valueBelowThresholdNS0_8NullTypeEiNS2_19streaming_context_tIlLb1EEELS5_0EEEvT0_T1_T2_T3_T4_T5_T6_T7_iT8_NS1_7vsmem_tE:
	.zero		29696


//--------------------- .nv.shared._ZN3cub18CUB_300001_SM_10006detail6select23DeviceSelectSweepKernelINS2_10policy_hubIjNS0_8NullTypeEiLb0ELNS0_10SelectImplE0EE10Policy1000EPjPS5_S9_PlNS0_13ScanTileStateIiLb1EEE17belongsToPivotBinS5_iNS2_19streaming_context_tIlLb1EEELS6_0EEEvT0_T1_T2_T3_T4_T5_T6_T7_iT8_NS1_7vsmem_tE --------------------------
	.section	.nv.shared._ZN3cub18CUB_300001_SM_10006detail6select23DeviceSelectSweepKernelINS2_10policy_hubIjNS0_8NullTypeEiLb0ELNS0_10SelectImplE0EE10Policy1000EPjPS5_S9_PlNS0_13ScanTileStateIiLb1EEE17belongsToPivotBinS5_iNS2_19streaming_context_tIlLb1EEELS6_0EEEvT0_T1_T2_T3_T4_T5_T6_T7_iT8_NS1_7vsmem_tE,"aw",@nobits
	.sectionflags	@""
	.align	16
.nv.shared._ZN3cub18CUB_300001_SM_10006detail6select23DeviceSelectSweepKernelINS2_10policy_hubIjNS0_8NullTypeEiLb0ELNS0_10SelectImplE0EE10Policy1000EPjPS5_S9_PlNS0_13ScanTileStateIiLb1EEE17belongsToPivotBinS5_iNS2_19streaming_context_tIlLb1EEELS6_0EEEvT0_T1_T2_T3_T4_T5_T6_T7_iT8_NS1_7vsmem_tE:
	.zero		24064


//--------------------- .nv.shared._ZN3cub18CUB_300001_SM_10006detail4scan16DeviceScanKernelINS2_10policy_hubIiiimN4cuda3std3__44plusIvEEE10Policy1000EPiSC_NS0_13ScanTileStateIiLb1EEES9_NS0_8NullTypeEmiLb0ESF_EEvT0_T1_T2_iT3_T4_T5_ --------------------------
	.section	.nv.shared._ZN3cub18CUB_300001_SM_10006detail4scan16DeviceScanKernelINS2_10policy_hubIiiimN4cuda3std3__44plusIvEEE10Policy1000EPiSC_NS0_13ScanTileStateIiLb1EEES9_NS0_8NullTypeEmiLb0ESF_EEvT0_T1_T2_iT3_T4_T5_,"aw",@nobits
	.sectionflags	@""
	.align	16
.nv.shared._ZN3cub18CUB_300001_SM_10006detail4scan16DeviceScanKernelINS2_10policy_hubIiiimN4cuda3std3__44plusIvEEE10Policy1000EPiSC_NS0_13ScanTileStateIiLb1EEES9_NS0_8NullTypeEmiLb0ESF_EEvT0_T1_T2_iT3_T4_T5_:
	.zero		32656


//--------------------- .nv.shared._ZN3cub18CUB_300001_SM_10006detail4scan16DeviceScanKernelINS2_10policy_hubIiiijN4cuda3std3__44plusIvEEE10Policy1000EPiSC_NS0_13ScanTileStateIiLb1EEES9_NS0_8NullTypeEjiLb0ESF_EEvT0_T1_T2_iT3_T4_T5_ --------------------------
	.section	.nv.shared._ZN3cub18CUB_300001_SM_10006detail4scan16DeviceScanKernelINS2_10policy_hubIiiijN4cuda3std3__44plusIvEEE10Policy1000EPiSC_NS0_13ScanTileStateIiLb1EEES9_NS0_8NullTypeEjiLb0ESF_EEvT0_T1_T2_iT3_T4_T5_,"aw",@nobits
	.sectionflags	@""
	.align	16
.nv.shared._ZN3cub18CUB_300001_SM_10006detail4scan16DeviceScanKernelINS2_10policy_hubIiiijN4cuda3std3__44plusIvEEE10Policy1000EPiSC_NS0_13ScanTileStateIiLb1EEES9_NS0_8NullTypeEjiLb0ESF_EEvT0_T1_T2_iT3_T4_T5_:
	.zero		34832


//--------------------- .nv.shared._Z25collectHistogramSharedMemiPjPii --------------------------
	.section	.nv.shared._Z25collectHistogramSharedMemiPjPii,"aw",@nobits
	.sectionflags	@""
	.align	4
.nv.shared._Z25collectHistogramSharedMemiPjPii:
	.zero		2048


//--------------------- .nv.constant0._ZN3cub18CUB_300001_SM_10006detail6select23DeviceSelectSweepKernelINS2_10policy_hubIjNS0_8NullTypeEiLb0ELNS0_10SelectImplE0EE10Policy1000EPjPS5_S9_PlNS0_13ScanTileStateIiLb1EEE19valueBelowThresholdS5_iNS2_19streaming_context_tIlLb1EEELS6_0EEEvT0_T1_T2_T3_T4_T5_T6_T7_iT8_NS1_7vsmem_tE --------------------------
	.section	.nv.constant0._ZN3cub18CUB_300001_SM_10006detail6select23DeviceSelectSweepKernelINS2_10policy_hubIjNS0_8NullTypeEiLb0ELNS0_10SelectImplE0EE10Policy1000EPjPS5_S9_PlNS0_13ScanTileStateIiLb1EEE19valueBelowThresholdS5_iNS2_19streaming_context_tIlLb1EEELS6_0EEEvT0_T1_T2_T3_T4_T5_T6_T7_iT8_NS1_7vsmem_tE,"a",@progbits
	.sectionflags	@""
	.align	4
.nv.constant0._ZN3cub18CUB_300001_SM_10006detail6select23DeviceSelectSweepKernelINS2_10policy_hubIjNS0_8NullTypeEiLb0ELNS0_10SelectImplE0EE10Policy1000EPjPS5_S9_PlNS0_13ScanTileStateIiLb1EEE19valueBelowThresholdS5_iNS2_19streaming_context_tIlLb1EEELS6_0EEEvT0_T1_T2_T3_T4_T5_T6_T7_iT8_NS1_7vsmem_tE:
	.zero		1016


//--------------------- .nv.constant0._ZN3cub18CUB_300001_SM_10006detail6select23DeviceSelectSweepKernelINS2_10policy_hubIijiLb0ELNS0_10SelectImplE0EE10Policy1000EPiPjS8_PlNS0_13ScanTileStateIiLb1EEE19valueBelowThresholdNS0_8NullTypeEiNS2_19streaming_context_tIlLb1EEELS5_0EEEvT0_T1_T2_T3_T4_T5_T6_T7_iT8_NS1_7vsmem_tE --------------------------
	.section	.nv.constant0._ZN3cub18CUB_300001_SM_10006detail6select23DeviceSelectSweepKernelINS2_10policy_hubIijiLb0ELNS0_10SelectImplE0EE10Policy1000EPiPjS8_PlNS0_13ScanTileStateIiLb1EEE19valueBelowThresholdNS0_8NullTypeEiNS2_19streaming_context_tIlLb1EEELS5_0EEEvT0_T1_T2_T3_T4_T5_T6_T7_iT8_NS1_7vsmem_tE,"a",@progbits
	.sectionflags	@""
	.align	4
.nv.constant0._ZN3cub18CUB_300001_SM_10006detail6select23DeviceSelectSweepKernelINS2_10policy_hubIijiLb0ELNS0_10SelectImplE0EE10Policy1000EPiPjS8_PlNS0_13ScanTileStateIiLb1EEE19valueBelowThresholdNS0_8NullTypeEiNS2_19streaming_context_tIlLb1EEELS5_0EEEvT0_T1_T2_T3_T4_T5_T6_T7_iT8_NS1_7vsmem_tE:
	.zero		1016


//--------------------- .nv.constant0._ZN3cub18CUB_300001_SM_10006detail6select23DeviceSelectSweepKernelINS2_10policy_hubIjNS0_8NullTypeEiLb0ELNS0_10SelectImplE0EE10Policy1000EPjPS5_S9_PlNS0_13ScanTileStateIiLb1EEE17belongsToPivotBinS5_iNS2_19streaming_context_tIlLb1EEELS6_0EEEvT0_T1_T2_T3_T4_T5_T6_T7_iT8_NS1_7vsmem_tE --------------------------
	.section	.nv.constant0._ZN3cub18CUB_300001_SM_10006detail6select23DeviceSelectSweepKernelINS2_10policy_hubIjNS0_8NullTypeEiLb0ELNS0_10SelectImplE0EE10Policy1000EPjPS5_S9_PlNS0_13ScanTileStateIiLb1EEE17belongsToPivotBinS5_iNS2_19streaming_context_tIlLb1EEELS6_0EEEvT0_T1_T2_T3_T4_T5_T6_T7_iT8_NS1_7vsmem_tE,"a",@progbits
	.sectionflags	@""
	.align	4
.nv.constant0._ZN3cub18CUB_300001_SM_10006detail6select23DeviceSelectSweepKernelINS2_10policy_hubIjNS0_8NullTypeEiLb0ELNS0_10SelectImplE0EE10Policy1000EPjPS5_S9_PlNS0_13ScanTileStateIiLb1EEE17belongsToPivotBinS5_iNS2_19streaming_context_tIlLb1EEELS6_0EEEvT0_T1_T2_T3_T4_T5_T6_T7_iT8_NS1_7vsmem_tE:
	.zero		1008


//--------------------- .nv.constant0._ZN3cub18CUB_300001_SM_10006detail4scan23DeviceCompactInitKernelINS0_13ScanTileStateIiLb1EEEPlEEvT_iT0_ --------------------------
	.section	.nv.constant0._ZN3cub18CUB_300001_SM_10006detail4scan23DeviceCompactInitKernelINS0_13ScanTileStateIiLb1EEEPlEEvT_iT0_,"a",@progbits
	.sectionflags	@""
	.align	4
.nv.constant0._ZN3cub18CUB_300001_SM_10006detail4scan23DeviceCompactInitKernelINS0_13ScanTileStateIiLb1EEEPlEEvT_iT0_:
	.zero		920


//--------------------- .nv.constant0._ZN3cub18CUB_300001_SM_10006detail4scan16DeviceScanKernelINS2_10policy_hubIiiimN4cuda3std3__44plusIvEEE10Policy1000EPiSC_NS0_13ScanTileStateIiLb1EEES9_NS0_8NullTypeEmiLb0ESF_EEvT0_T1_T2_iT3_T4_T5_ --------------------------
	.section	.nv.constant0._ZN3cub18CUB_300001_SM_10006detail4scan16DeviceScanKernelINS2_10policy_hubIiiimN4cuda3std3__44plusIvEEE10Policy1000EPiSC_NS0_13ScanTileStateIiLb1EEES9_NS0_8NullTypeEmiLb0ESF_EEvT0_T1_T2_iT3_T4_T5_,"a",@progbits
	.sectionflags	@""
	.align	4
.nv.constant0._ZN3cub18CUB_300001_SM_10006detail4scan16DeviceScanKernelINS2_10policy_hubIiiimN4cuda3std3__44plusIvEEE10Policy1000EPiSC_NS0_13ScanTileStateIiLb1EEES9_NS0_8NullTypeEmiLb0ESF_EEvT0_T1_T2_iT3_T4_T5_:
	.zero		936


//--------------------- .nv.constant0._ZN3cub18CUB_300001_SM_10006detail4scan16DeviceScanKernelINS2_10policy_hubIiiijN4cuda3std3__44plusIvEEE10Policy1000EPiSC_NS0_13ScanTileStateIiLb1EEES9_NS0_8NullTypeEjiLb0ESF_EEvT0_T1_T2_iT3_T4_T5_ --------------------------
	.section	.nv.constant0._ZN3cub18CUB_300001_SM_10006detail4scan16DeviceScanKernelINS2_10policy_hubIiiijN4cuda3std3__44plusIvEEE10Policy1000EPiSC_NS0_13ScanTileStateIiLb1EEES9_NS0_8NullTypeEjiLb0ESF_EEvT0_T1_T2_iT3_T4_T5_,"a",@progbits
	.sectionflags	@""
	.align	4
.nv.constant0._ZN3cub18CUB_300001_SM_10006detail4scan16DeviceScanKernelINS2_10policy_hubIiiijN4cuda3std3__44plusIvEEE10Policy1000EPiSC_NS0_13ScanTileStateIiLb1EEES9_NS0_8NullTypeEjiLb0ESF_EEvT0_T1_T2_iT3_T4_T5_:
	.zero		932


//--------------------- .nv.constant0._ZN3cub18CUB_300001_SM_10006detail4scan20DeviceScanInitKernelINS0_13ScanTileStateIiLb1EEEEEvT_i --------------------------
	.section	.nv.constant0._ZN3cub18CUB_300001_SM_10006detail4scan20DeviceScanInitKernelINS0_13ScanTileStateIiLb1EEEEEvT_i,"a",@progbits
	.sectionflags	@""
	.align	4
.nv.constant0._ZN3cub18CUB_300001_SM_10006detail4scan20DeviceScanInitKernelINS0_13ScanTileStateIiLb1EEEEEvT_i:
	.zero		908


//--------------------- .nv.constant0._ZN3cub18CUB_300001_SM_10006detail8for_each13static_kernelINS2_12policy_hub_t12policy_500_tElNS2_12op_wrapper_tIlN6thrust24THRUST_300001_SM_1000_NS6system6detail7generic6detail21binary_search_functorIPiNSC_18binary_search_lessENSC_3lbfEEENS8_12zip_iteratorIN4cuda3std3__45tupleIJNS8_6detail15normal_iteratorINS8_7pointerIiNS8_8cuda_cub5par_tENS8_11use_defaultESS_EEEENSO_INSP_IlSR_SS_SS_EEEEEEEEEEEEEvT0_T1_ --------------------------
	.section	.nv.constant0._ZN3cub18CUB_300001_SM_10006detail8for_each13static_kernelINS2_12policy_hub_t12policy_500_tElNS2_12op_wrapper_tIlN6thrust24THRUST_300001_SM_1000_NS6system6detail7generic6detail21binary_search_functorIPiNSC_18binary_search_lessENSC_3lbfEEENS8_12zip_iteratorIN4cuda3std3__45tupleIJNS8_6detail15normal_iteratorINS8_7pointerIiNS8_8cuda_cub5par_tENS8_11use_defaultESS_EEEENSO_INSP_IlSR_SS_SS_EEEEEEEEEEEEEvT0_T1_,"a",@progbits
	.sectionflags	@""
	.align	4
.nv.constant0._ZN3cub18CUB_300001_SM_10006detail8for_each13static_kernelINS2_12policy_hub_t12policy_500_tElNS2_12op_wrapper_tIlN6thrust24THRUST_300001_SM_1000_NS6system6detail7generic6detail21binary_search_functorIPiNSC_18binary_search_lessENSC_3lbfEEENS8_12zip_iteratorIN4cuda3std3__45tupleIJNS8_6detail15normal_iteratorINS8_7pointerIiNS8_8cuda_cub5par_tENS8_11use_defaultESS_EEEENSO_INSP_IlSR_SS_SS_EEEEEEEEEEEEEvT0_T1_:
	.zero		944


//--------------------- .nv.constant0._ZN3cub18CUB_300001_SM_10006detail11EmptyKernelIvEEvv --------------------------
	.section	.nv.constant0._ZN3cub18CUB_300001_SM_10006detail11EmptyKernelIvEEvv,"a",@progbits
	.sectionflags	@""
	.align	4
.nv.constant0._ZN3cub18CUB_300001_SM_10006detail11EmptyKernelIvEEvv:
	.zero		896


//--------------------- .nv.constant0._Z25collectHistogramSharedMemiPjPii --------------------------
	.section	.nv.constant0._Z25collectHistogramSharedMemiPjPii,"a",@progbits
	.sectionflags	@""
	.align	4
.nv.constant0._Z25collectHistogramSharedMemiPjPii:
	.zero		924


//--------------------- .nv.constant0._Z16collectHistogramiPjPii --------------------------
	.section	.nv.constant0._Z16collectHistogramiPjPii,"a",@progbits
	.sectionflags	@""
	.align	4
.nv.constant0._Z16collectHistogramiPjPii:
	.zero		924


//--------------------- SYMBOLS --------------------------

	.type		.nv.reservedSmem.offset0,@object
	.size		.nv.reservedSmem.offset0,0x4
	.type		.nv.reservedSmem.cap,@object
	.size		.nv.reservedSmem.cap,0x4
